//
// Generated by NVIDIA NVVM Compiler
//
// Compiler Build ID: CL-36424714
// Cuda compilation tools, release 13.0, V13.0.88
// Based on NVVM 20.0.0
//

.version 9.0
.target sm_100
.address_size 64

	// .globl	_Z9swap_rowsPdiii
.global .align 1 .b8 _ZN34_INTERNAL_1c207da5_4_k_cu_afe127a84cuda3std3__45__cpo5beginE[1];
.global .align 1 .b8 _ZN34_INTERNAL_1c207da5_4_k_cu_afe127a84cuda3std3__45__cpo3endE[1];
.global .align 1 .b8 _ZN34_INTERNAL_1c207da5_4_k_cu_afe127a84cuda3std3__45__cpo6cbeginE[1];
.global .align 1 .b8 _ZN34_INTERNAL_1c207da5_4_k_cu_afe127a84cuda3std3__45__cpo4cendE[1];
.global .align 1 .b8 _ZN34_INTERNAL_1c207da5_4_k_cu_afe127a84cuda3std3__45__cpo6rbeginE[1];
.global .align 1 .b8 _ZN34_INTERNAL_1c207da5_4_k_cu_afe127a84cuda3std3__45__cpo4rendE[1];
.global .align 1 .b8 _ZN34_INTERNAL_1c207da5_4_k_cu_afe127a84cuda3std3__45__cpo7crbeginE[1];
.global .align 1 .b8 _ZN34_INTERNAL_1c207da5_4_k_cu_afe127a84cuda3std3__45__cpo5crendE[1];
.global .align 1 .b8 _ZN34_INTERNAL_1c207da5_4_k_cu_afe127a84cuda3std3__436_GLOBAL__N__1c207da5_4_k_cu_afe127a86ignoreE[1];
.global .align 1 .b8 _ZN34_INTERNAL_1c207da5_4_k_cu_afe127a84cuda3std3__419piecewise_constructE[1];
.global .align 1 .b8 _ZN34_INTERNAL_1c207da5_4_k_cu_afe127a84cuda3std3__48in_placeE[1];
.global .align 1 .b8 _ZN34_INTERNAL_1c207da5_4_k_cu_afe127a84cuda3std3__420unreachable_sentinelE[1];
.global .align 1 .b8 _ZN34_INTERNAL_1c207da5_4_k_cu_afe127a84cuda3std3__47nulloptE[1];
.global .align 1 .b8 _ZN34_INTERNAL_1c207da5_4_k_cu_afe127a84cuda3std3__48unexpectE[1];
.global .align 1 .b8 _ZN34_INTERNAL_1c207da5_4_k_cu_afe127a84cuda3std6ranges3__45__cpo4swapE[1];
.global .align 1 .b8 _ZN34_INTERNAL_1c207da5_4_k_cu_afe127a84cuda3std6ranges3__45__cpo9iter_moveE[1];
.global .align 1 .b8 _ZN34_INTERNAL_1c207da5_4_k_cu_afe127a84cuda3std6ranges3__45__cpo5beginE[1];
.global .align 1 .b8 _ZN34_INTERNAL_1c207da5_4_k_cu_afe127a84cuda3std6ranges3__45__cpo3endE[1];
.global .align 1 .b8 _ZN34_INTERNAL_1c207da5_4_k_cu_afe127a84cuda3std6ranges3__45__cpo6cbeginE[1];
.global .align 1 .b8 _ZN34_INTERNAL_1c207da5_4_k_cu_afe127a84cuda3std6ranges3__45__cpo4cendE[1];
.global .align 1 .b8 _ZN34_INTERNAL_1c207da5_4_k_cu_afe127a84cuda3std6ranges3__45__cpo7advanceE[1];
.global .align 1 .b8 _ZN34_INTERNAL_1c207da5_4_k_cu_afe127a84cuda3std6ranges3__45__cpo9iter_swapE[1];
.global .align 1 .b8 _ZN34_INTERNAL_1c207da5_4_k_cu_afe127a84cuda3std6ranges3__45__cpo4nextE[1];
.global .align 1 .b8 _ZN34_INTERNAL_1c207da5_4_k_cu_afe127a84cuda3std6ranges3__45__cpo4prevE[1];
.global .align 1 .b8 _ZN34_INTERNAL_1c207da5_4_k_cu_afe127a84cuda3std6ranges3__45__cpo4dataE[1];
.global .align 1 .b8 _ZN34_INTERNAL_1c207da5_4_k_cu_afe127a84cuda3std6ranges3__45__cpo5cdataE[1];
.global .align 1 .b8 _ZN34_INTERNAL_1c207da5_4_k_cu_afe127a84cuda3std6ranges3__45__cpo4sizeE[1];
.global .align 1 .b8 _ZN34_INTERNAL_1c207da5_4_k_cu_afe127a84cuda3std6ranges3__45__cpo5ssizeE[1];
.global .align 1 .b8 _ZN34_INTERNAL_1c207da5_4_k_cu_afe127a84cuda3std6ranges3__45__cpo8distanceE[1];
.global .align 1 .b8 _ZN34_INTERNAL_1c207da5_4_k_cu_afe127a86thrust24THRUST_300001_SM_1000_NS8cuda_cub3parE[1];
.global .align 1 .b8 _ZN34_INTERNAL_1c207da5_4_k_cu_afe127a86thrust24THRUST_300001_SM_1000_NS8cuda_cub10par_nosyncE[1];
.global .align 1 .b8 _ZN34_INTERNAL_1c207da5_4_k_cu_afe127a86thrust24THRUST_300001_SM_1000_NS6system6detail10sequential3seqE[1];
.global .align 1 .b8 _ZN34_INTERNAL_1c207da5_4_k_cu_afe127a86thrust24THRUST_300001_SM_1000_NS6system3cpp3parE[1];
.global .align 1 .b8 _ZN34_INTERNAL_1c207da5_4_k_cu_afe127a86thrust24THRUST_300001_SM_1000_NS12placeholders2_1E[1];
.global .align 1 .b8 _ZN34_INTERNAL_1c207da5_4_k_cu_afe127a86thrust24THRUST_300001_SM_1000_NS12placeholders2_2E[1];
.global .align 1 .b8 _ZN34_INTERNAL_1c207da5_4_k_cu_afe127a86thrust24THRUST_300001_SM_1000_NS12placeholders2_3E[1];
.global .align 1 .b8 _ZN34_INTERNAL_1c207da5_4_k_cu_afe127a86thrust24THRUST_300001_SM_1000_NS12placeholders2_4E[1];
.global .align 1 .b8 _ZN34_INTERNAL_1c207da5_4_k_cu_afe127a86thrust24THRUST_300001_SM_1000_NS12placeholders2_5E[1];
.global .align 1 .b8 _ZN34_INTERNAL_1c207da5_4_k_cu_afe127a86thrust24THRUST_300001_SM_1000_NS12placeholders2_6E[1];
.global .align 1 .b8 _ZN34_INTERNAL_1c207da5_4_k_cu_afe127a86thrust24THRUST_300001_SM_1000_NS12placeholders2_7E[1];
.global .align 1 .b8 _ZN34_INTERNAL_1c207da5_4_k_cu_afe127a86thrust24THRUST_300001_SM_1000_NS12placeholders2_8E[1];
.global .align 1 .b8 _ZN34_INTERNAL_1c207da5_4_k_cu_afe127a86thrust24THRUST_300001_SM_1000_NS12placeholders2_9E[1];
.global .align 1 .b8 _ZN34_INTERNAL_1c207da5_4_k_cu_afe127a86thrust24THRUST_300001_SM_1000_NS12placeholders3_10E[1];
.global .align 1 .b8 _ZN34_INTERNAL_1c207da5_4_k_cu_afe127a86thrust24THRUST_300001_SM_1000_NS3seqE[1];
.global .align 1 .b8 _ZN34_INTERNAL_1c207da5_4_k_cu_afe127a86thrust24THRUST_300001_SM_1000_NS6deviceE[1];
.extern .shared .align 16 .b8 _ZN6thrust24THRUST_300001_SM_1000_NS8cuda_cub4core6detail5shmemE[];

.visible .entry _Z9swap_rowsPdiii(
	.param .u64 .ptr .align 1 _Z9swap_rowsPdiii_param_0,
	.param .u32 _Z9swap_rowsPdiii_param_1,
	.param .u32 _Z9swap_rowsPdiii_param_2,
	.param .u32 _Z9swap_rowsPdiii_param_3
)
{
	.reg .pred 	%p<7>;
	.reg .b32 	%r<57>;
	.reg .b64 	%rd<23>;
	.reg .b64 	%fd<11>;

	ld.param.u64 	%rd2, [_Z9swap_rowsPdiii_param_0];
	ld.param.u32 	%r19, [_Z9swap_rowsPdiii_param_1];
	ld.param.u32 	%r20, [_Z9swap_rowsPdiii_param_2];
	ld.param.u32 	%r21, [_Z9swap_rowsPdiii_param_3];
	cvta.to.global.u64 	%rd1, %rd2;
	mov.u32 	%r22, %ctaid.x;
	mov.u32 	%r23, %ntid.x;
	mov.u32 	%r24, %tid.x;
	mad.lo.s32 	%r55, %r22, %r23, %r24;
	mov.u32 	%r25, %nctaid.x;
	mul.lo.s32 	%r2, %r25, %r23;
	setp.ge.s32 	%p1, %r55, %r19;
	@%p1 bra 	$L__BB0_6;
	add.s32 	%r26, %r55, %r2;
	max.s32 	%r27, %r19, %r26;
	setp.lt.s32 	%p2, %r26, %r19;
	selp.u32 	%r28, 1, 0, %p2;
	add.s32 	%r29, %r26, %r28;
	sub.s32 	%r30, %r27, %r29;
	div.u32 	%r31, %r30, %r2;
	add.s32 	%r3, %r31, %r28;
	and.b32  	%r32, %r3, 3;
	setp.eq.s32 	%p3, %r32, 3;
	@%p3 bra 	$L__BB0_4;
	mul.lo.s32 	%r33, %r19, %r55;
	add.s32 	%r53, %r21, %r33;
	mul.lo.s32 	%r5, %r2, %r19;
	add.s32 	%r52, %r20, %r33;
	add.s32 	%r34, %r3, 1;
	and.b32  	%r35, %r34, 3;
	neg.s32 	%r51, %r35;
$L__BB0_3:
	.pragma "nounroll";
	mul.wide.s32 	%rd3, %r52, 8;
	add.s64 	%rd4, %rd1, %rd3;
	ld.global.f64 	%fd1, [%rd4];
	mul.wide.s32 	%rd5, %r53, 8;
	add.s64 	%rd6, %rd1, %rd5;
	ld.global.f64 	%fd2, [%rd6];
	st.global.f64 	[%rd4], %fd2;
	st.global.f64 	[%rd6], %fd1;
	add.s32 	%r55, %r55, %r2;
	add.s32 	%r53, %r53, %r5;
	add.s32 	%r52, %r52, %r5;
	add.s32 	%r51, %r51, 1;
	setp.ne.s32 	%p4, %r51, 0;
	@%p4 bra 	$L__BB0_3;
$L__BB0_4:
	setp.lt.u32 	%p5, %r3, 3;
	@%p5 bra 	$L__BB0_6;
$L__BB0_5:
	mul.lo.s32 	%r36, %r55, %r19;
	add.s32 	%r37, %r36, %r20;
	mul.wide.s32 	%rd7, %r37, 8;
	add.s64 	%rd8, %rd1, %rd7;
	ld.global.f64 	%fd3, [%rd8];
	add.s32 	%r38, %r36, %r21;
	mul.wide.s32 	%rd9, %r38, 8;
	add.s64 	%rd10, %rd1, %rd9;
	ld.global.f64 	%fd4, [%rd10];
	st.global.f64 	[%rd8], %fd4;
	st.global.f64 	[%rd10], %fd3;
	add.s32 	%r39, %r55, %r2;
	mul.lo.s32 	%r40, %r39, %r19;
	add.s32 	%r41, %r40, %r20;
	mul.wide.s32 	%rd11, %r41, 8;
	add.s64 	%rd12, %rd1, %rd11;
	ld.global.f64 	%fd5, [%rd12];
	add.s32 	%r42, %r40, %r21;
	mul.wide.s32 	%rd13, %r42, 8;
	add.s64 	%rd14, %rd1, %rd13;
	ld.global.f64 	%fd6, [%rd14];
	st.global.f64 	[%rd12], %fd6;
	st.global.f64 	[%rd14], %fd5;
	add.s32 	%r43, %r39, %r2;
	mul.lo.s32 	%r44, %r43, %r19;
	add.s32 	%r45, %r44, %r20;
	mul.wide.s32 	%rd15, %r45, 8;
	add.s64 	%rd16, %rd1, %rd15;
	ld.global.f64 	%fd7, [%rd16];
	add.s32 	%r46, %r44, %r21;
	mul.wide.s32 	%rd17, %r46, 8;
	add.s64 	%rd18, %rd1, %rd17;
	ld.global.f64 	%fd8, [%rd18];
	st.global.f64 	[%rd16], %fd8;
	st.global.f64 	[%rd18], %fd7;
	add.s32 	%r47, %r43, %r2;
	mul.lo.s32 	%r48, %r47, %r19;
	add.s32 	%r49, %r48, %r20;
	mul.wide.s32 	%rd19, %r49, 8;
	add.s64 	%rd20, %rd1, %rd19;
	ld.global.f64 	%fd9, [%rd20];
	add.s32 	%r50, %r48, %r21;
	mul.wide.s32 	%rd21, %r50, 8;
	add.s64 	%rd22, %rd1, %rd21;
	ld.global.f64 	%fd10, [%rd22];
	st.global.f64 	[%rd20], %fd10;
	st.global.f64 	[%rd22], %fd9;
	add.s32 	%r55, %r47, %r2;
	setp.lt.s32 	%p6, %r55, %r19;
	@%p6 bra 	$L__BB0_5;
$L__BB0_6:
	ret;

}
	// .globl	_Z9eliminatePdii
.visible .entry _Z9eliminatePdii(
	.param .u64 .ptr .align 1 _Z9eliminatePdii_param_0,
	.param .u32 _Z9eliminatePdii_param_1,
	.param .u32 _Z9eliminatePdii_param_2
)
{
	.reg .pred 	%p<10>;
	.reg .b32 	%r<73>;
	.reg .b64 	%rd<35>;
	.reg .b64 	%fd<32>;

	ld.param.u64 	%rd5, [_Z9eliminatePdii_param_0];
	ld.param.u32 	%r21, [_Z9eliminatePdii_param_1];
	ld.param.u32 	%r22, [_Z9eliminatePdii_param_2];
	cvta.to.global.u64 	%rd1, %rd5;
	mov.u32 	%r23, %ctaid.x;
	mov.u32 	%r1, %ntid.x;
	mov.u32 	%r24, %tid.x;
	mad.lo.s32 	%r25, %r23, %r1, %r24;
	mov.u32 	%r2, %ntid.y;
	mov.u32 	%r26, %nctaid.y;
	mul.lo.s32 	%r3, %r26, %r2;
	add.s32 	%r4, %r22, 1;
	add.s32 	%r70, %r25, %r4;
	setp.ge.s32 	%p1, %r70, %r21;
	@%p1 bra 	$L__BB1_10;
	mov.u32 	%r27, %ctaid.y;
	mul.lo.s32 	%r28, %r27, %r2;
	mov.u32 	%r29, %tid.y;
	mul.lo.s32 	%r6, %r22, %r21;
	add.s32 	%r30, %r6, %r22;
	mul.wide.s32 	%rd6, %r30, 8;
	add.s64 	%rd2, %rd1, %rd6;
	add.s32 	%r31, %r28, %r29;
	add.s32 	%r7, %r31, %r4;
	add.s32 	%r32, %r29, %r22;
	add.s32 	%r33, %r3, %r28;
	add.s32 	%r34, %r32, %r33;
	add.s32 	%r35, %r34, 1;
	max.s32 	%r36, %r21, %r35;
	not.b32 	%r37, %r33;
	add.s32 	%r38, %r36, %r37;
	sub.s32 	%r39, %r38, %r32;
	setp.ne.s32 	%p2, %r39, 0;
	selp.u32 	%r40, 1, 0, %p2;
	selp.s32 	%r41, -1, 0, %p2;
	add.s32 	%r42, %r39, %r41;
	div.u32 	%r43, %r42, %r3;
	add.s32 	%r8, %r43, %r40;
	mul.lo.s32 	%r9, %r7, %r21;
	add.s32 	%r44, %r9, %r22;
	mul.wide.s32 	%rd7, %r44, 8;
	add.s64 	%rd3, %rd1, %rd7;
	add.s32 	%r10, %r7, %r3;
	mul.lo.s32 	%r11, %r10, %r21;
	add.s32 	%r12, %r10, %r3;
	mul.lo.s32 	%r13, %r12, %r21;
	add.s32 	%r45, %r13, %r22;
	mul.wide.s32 	%rd8, %r45, 8;
	add.s64 	%rd4, %rd1, %rd8;
	mov.u32 	%r46, %nctaid.x;
	mul.lo.s32 	%r14, %r46, %r1;
$L__BB1_2:
	setp.ge.s32 	%p3, %r7, %r21;
	add.s32 	%r47, %r70, %r6;
	mul.wide.s32 	%rd9, %r47, 8;
	add.s64 	%rd10, %rd1, %rd9;
	ld.global.f64 	%fd2, [%rd10];
	ld.global.f64 	%fd3, [%rd2];
	div.rn.f64 	%fd1, %fd2, %fd3;
	@%p3 bra 	$L__BB1_9;
	and.b32  	%r48, %r8, 3;
	setp.eq.s32 	%p4, %r48, 3;
	mov.u32 	%r71, %r7;
	@%p4 bra 	$L__BB1_7;
	setp.eq.s32 	%p5, %r48, 0;
	ld.global.f64 	%fd4, [%rd3];
	mul.f64 	%fd5, %fd1, %fd4;
	add.s32 	%r50, %r9, %r70;
	mul.wide.s32 	%rd11, %r50, 8;
	add.s64 	%rd12, %rd1, %rd11;
	ld.global.f64 	%fd6, [%rd12];
	sub.f64 	%fd7, %fd6, %fd5;
	st.global.f64 	[%rd12], %fd7;
	mov.u32 	%r71, %r10;
	@%p5 bra 	$L__BB1_7;
	setp.eq.s32 	%p6, %r48, 1;
	add.s32 	%r52, %r11, %r22;
	mul.wide.s32 	%rd13, %r52, 8;
	add.s64 	%rd14, %rd1, %rd13;
	ld.global.f64 	%fd8, [%rd14];
	mul.f64 	%fd9, %fd1, %fd8;
	add.s32 	%r53, %r11, %r70;
	mul.wide.s32 	%rd15, %r53, 8;
	add.s64 	%rd16, %rd1, %rd15;
	ld.global.f64 	%fd10, [%rd16];
	sub.f64 	%fd11, %fd10, %fd9;
	st.global.f64 	[%rd16], %fd11;
	mov.u32 	%r71, %r12;
	@%p6 bra 	$L__BB1_7;
	add.s32 	%r71, %r12, %r3;
	ld.global.f64 	%fd12, [%rd4];
	mul.f64 	%fd13, %fd1, %fd12;
	add.s32 	%r54, %r13, %r70;
	mul.wide.s32 	%rd17, %r54, 8;
	add.s64 	%rd18, %rd1, %rd17;
	ld.global.f64 	%fd14, [%rd18];
	sub.f64 	%fd15, %fd14, %fd13;
	st.global.f64 	[%rd18], %fd15;
$L__BB1_7:
	setp.lt.u32 	%p7, %r8, 3;
	@%p7 bra 	$L__BB1_9;
$L__BB1_8:
	mul.lo.s32 	%r55, %r71, %r21;
	add.s32 	%r56, %r55, %r22;
	mul.wide.s32 	%rd19, %r56, 8;
	add.s64 	%rd20, %rd1, %rd19;
	ld.global.f64 	%fd16, [%rd20];
	mul.f64 	%fd17, %fd1, %fd16;
	add.s32 	%r57, %r55, %r70;
	mul.wide.s32 	%rd21, %r57, 8;
	add.s64 	%rd22, %rd1, %rd21;
	ld.global.f64 	%fd18, [%rd22];
	sub.f64 	%fd19, %fd18, %fd17;
	st.global.f64 	[%rd22], %fd19;
	add.s32 	%r58, %r71, %r3;
	mul.lo.s32 	%r59, %r58, %r21;
	add.s32 	%r60, %r59, %r22;
	mul.wide.s32 	%rd23, %r60, 8;
	add.s64 	%rd24, %rd1, %rd23;
	ld.global.f64 	%fd20, [%rd24];
	mul.f64 	%fd21, %fd1, %fd20;
	add.s32 	%r61, %r59, %r70;
	mul.wide.s32 	%rd25, %r61, 8;
	add.s64 	%rd26, %rd1, %rd25;
	ld.global.f64 	%fd22, [%rd26];
	sub.f64 	%fd23, %fd22, %fd21;
	st.global.f64 	[%rd26], %fd23;
	add.s32 	%r62, %r58, %r3;
	mul.lo.s32 	%r63, %r62, %r21;
	add.s32 	%r64, %r63, %r22;
	mul.wide.s32 	%rd27, %r64, 8;
	add.s64 	%rd28, %rd1, %rd27;
	ld.global.f64 	%fd24, [%rd28];
	mul.f64 	%fd25, %fd1, %fd24;
	add.s32 	%r65, %r63, %r70;
	mul.wide.s32 	%rd29, %r65, 8;
	add.s64 	%rd30, %rd1, %rd29;
	ld.global.f64 	%fd26, [%rd30];
	sub.f64 	%fd27, %fd26, %fd25;
	st.global.f64 	[%rd30], %fd27;
	add.s32 	%r66, %r62, %r3;
	mul.lo.s32 	%r67, %r66, %r21;
	add.s32 	%r68, %r67, %r22;
	mul.wide.s32 	%rd31, %r68, 8;
	add.s64 	%rd32, %rd1, %rd31;
	ld.global.f64 	%fd28, [%rd32];
	mul.f64 	%fd29, %fd1, %fd28;
	add.s32 	%r69, %r67, %r70;
	mul.wide.s32 	%rd33, %r69, 8;
	add.s64 	%rd34, %rd1, %rd33;
	ld.global.f64 	%fd30, [%rd34];
	sub.f64 	%fd31, %fd30, %fd29;
	st.global.f64 	[%rd34], %fd31;
	add.s32 	%r71, %r66, %r3;
	setp.lt.s32 	%p8, %r71, %r21;
	@%p8 bra 	$L__BB1_8;
$L__BB1_9:
	add.s32 	%r70, %r70, %r14;
	setp.lt.s32 	%p9, %r70, %r21;
	@%p9 bra 	$L__BB1_2;
$L__BB1_10:
	ret;

}
	// .globl	_ZN6thrust24THRUST_300001_SM_1000_NS8cuda_cub4core6detail13_kernel_agentINS1_8__reduce11ReduceAgentINS0_12zip_iteratorIN4cuda3std3__45tupleIJNS0_10device_ptrIdEENS0_17counting_iteratorIlNS0_11use_defaultESF_SF_EEEEEEEPNSB_IJdlEEESJ_iNS1_9__extrema9arg_max_fIdl10comparatorEEEEJSI_SK_iSO_EEEvDpT0_
.visible .entry _ZN6thrust24THRUST_300001_SM_1000_NS8cuda_cub4core6detail13_kernel_agentINS1_8__reduce11ReduceAgentINS0_12zip_iteratorIN4cuda3std3__45tupleIJNS0_10device_ptrIdEENS0_17counting_iteratorIlNS0_11use_defaultESF_SF_EEEEEEEPNSB_IJdlEEESJ_iNS1_9__extrema9arg_max_fIdl10comparatorEEEEJSI_SK_iSO_EEEvDpT0_(
	.param .align 8 .b8 _ZN6thrust24THRUST_300001_SM_1000_NS8cuda_cub4core6detail13_kernel_agentINS1_8__reduce11ReduceAgentINS0_12zip_iteratorIN4cuda3std3__45tupleIJNS0_10device_ptrIdEENS0_17counting_iteratorIlNS0_11use_defaultESF_SF_EEEEEEEPNSB_IJdlEEESJ_iNS1_9__extrema9arg_max_fIdl10comparatorEEEEJSI_SK_iSO_EEEvDpT0__param_0[16],
	.param .u64 .ptr .align 1 _ZN6thrust24THRUST_300001_SM_1000_NS8cuda_cub4core6detail13_kernel_agentINS1_8__reduce11ReduceAgentINS0_12zip_iteratorIN4cuda3std3__45tupleIJNS0_10device_ptrIdEENS0_17counting_iteratorIlNS0_11use_defaultESF_SF_EEEEEEEPNSB_IJdlEEESJ_iNS1_9__extrema9arg_max_fIdl10comparatorEEEEJSI_SK_iSO_EEEvDpT0__param_1,
	.param .u32 _ZN6thrust24THRUST_300001_SM_1000_NS8cuda_cub4core6detail13_kernel_agentINS1_8__reduce11ReduceAgentINS0_12zip_iteratorIN4cuda3std3__45tupleIJNS0_10device_ptrIdEENS0_17counting_iteratorIlNS0_11use_defaultESF_SF_EEEEEEEPNSB_IJdlEEESJ_iNS1_9__extrema9arg_max_fIdl10comparatorEEEEJSI_SK_iSO_EEEvDpT0__param_2,
	.param .align 1 .b8 _ZN6thrust24THRUST_300001_SM_1000_NS8cuda_cub4core6detail13_kernel_agentINS1_8__reduce11ReduceAgentINS0_12zip_iteratorIN4cuda3std3__45tupleIJNS0_10device_ptrIdEENS0_17counting_iteratorIlNS0_11use_defaultESF_SF_EEEEEEEPNSB_IJdlEEESJ_iNS1_9__extrema9arg_max_fIdl10comparatorEEEEJSI_SK_iSO_EEEvDpT0__param_3[1]
)
.maxntid 256
{
	.reg .pred 	%p<213>;
	.reg .b32 	%r<400>;
	.reg .b64 	%rd<368>;
	.reg .b64 	%fd<352>;

	ld.param.u64 	%rd198, [_ZN6thrust24THRUST_300001_SM_1000_NS8cuda_cub4core6detail13_kernel_agentINS1_8__reduce11ReduceAgentINS0_12zip_iteratorIN4cuda3std3__45tupleIJNS0_10device_ptrIdEENS0_17counting_iteratorIlNS0_11use_defaultESF_SF_EEEEEEEPNSB_IJdlEEESJ_iNS1_9__extrema9arg_max_fIdl10comparatorEEEEJSI_SK_iSO_EEEvDpT0__param_0+8];
	ld.param.u64 	%rd197, [_ZN6thrust24THRUST_300001_SM_1000_NS8cuda_cub4core6detail13_kernel_agentINS1_8__reduce11ReduceAgentINS0_12zip_iteratorIN4cuda3std3__45tupleIJNS0_10device_ptrIdEENS0_17counting_iteratorIlNS0_11use_defaultESF_SF_EEEEEEEPNSB_IJdlEEESJ_iNS1_9__extrema9arg_max_fIdl10comparatorEEEEJSI_SK_iSO_EEEvDpT0__param_0];
	ld.param.u32 	%r36, [_ZN6thrust24THRUST_300001_SM_1000_NS8cuda_cub4core6detail13_kernel_agentINS1_8__reduce11ReduceAgentINS0_12zip_iteratorIN4cuda3std3__45tupleIJNS0_10device_ptrIdEENS0_17counting_iteratorIlNS0_11use_defaultESF_SF_EEEEEEEPNSB_IJdlEEESJ_iNS1_9__extrema9arg_max_fIdl10comparatorEEEEJSI_SK_iSO_EEEvDpT0__param_2];
	setp.eq.s32 	%p1, %r36, 0;
	@%p1 bra 	$L__BB2_206;
	cvta.to.global.u64 	%rd1, %rd197;
	setp.gt.s32 	%p2, %r36, 1279;
	@%p2 bra 	$L__BB2_122;
	mov.u32 	%r1, %tid.x;
	setp.ge.s32 	%p96, %r1, %r36;
	mov.f64 	%fd298, 0d0000000000000000;
	mov.b64 	%rd309, 0;
	mov.u32 	%r391, %r1;
	@%p96 bra 	$L__BB2_4;
	cvt.u64.u32 	%rd265, %r1;
	mul.wide.u32 	%rd266, %r1, 8;
	add.s64 	%rd267, %rd1, %rd266;
	add.s64 	%rd309, %rd198, %rd265;
	ld.global.f64 	%fd298, [%rd267];
	add.s32 	%r391, %r1, 256;
$L__BB2_4:
	setp.ge.s32 	%p97, %r391, %r36;
	@%p97 bra 	$L__BB2_26;
	not.b32 	%r160, %r391;
	add.s32 	%r4, %r36, %r160;
	and.b32  	%r161, %r4, 768;
	setp.eq.s32 	%p98, %r161, 768;
	@%p98 bra 	$L__BB2_11;
	cvt.u64.u32 	%rd269, %r391;
	add.s64 	%rd300, %rd198, %rd269;
	mul.wide.u32 	%rd270, %r391, 8;
	add.s64 	%rd299, %rd1, %rd270;
	shr.u32 	%r162, %r4, 8;
	add.s32 	%r163, %r162, 1;
	and.b32  	%r164, %r163, 3;
	neg.s32 	%r389, %r164;
$L__BB2_7:
	.pragma "nounroll";
	mov.u64 	%rd9, %rd309;
	mov.f64 	%fd3, %fd298;
	ld.global.f64 	%fd4, [%rd299];
	abs.f64 	%fd5, %fd3;
	abs.f64 	%fd6, %fd4;
	setp.lt.f64 	%p99, %fd5, %fd6;
	mov.u64 	%rd309, %rd300;
	mov.f64 	%fd298, %fd4;
	@%p99 bra 	$L__BB2_10;
	setp.lt.f64 	%p100, %fd6, %fd5;
	mov.u64 	%rd309, %rd9;
	mov.f64 	%fd298, %fd3;
	@%p100 bra 	$L__BB2_10;
	setp.lt.s64 	%p101, %rd9, %rd300;
	min.s64 	%rd309, %rd9, %rd300;
	selp.f64 	%fd298, %fd3, %fd4, %p101;
$L__BB2_10:
	add.s32 	%r391, %r391, 256;
	add.s64 	%rd300, %rd300, 256;
	add.s64 	%rd299, %rd299, 2048;
	add.s32 	%r389, %r389, 1;
	setp.ne.s32 	%p102, %r389, 0;
	@%p102 bra 	$L__BB2_7;
$L__BB2_11:
	setp.lt.u32 	%p103, %r4, 768;
	@%p103 bra 	$L__BB2_26;
	add.s32 	%r392, %r391, 512;
$L__BB2_13:
	mov.u32 	%r12, %r392;
	add.s32 	%r165, %r12, -512;
	cvt.s64.s32 	%rd271, %r165;
	mul.wide.s32 	%rd272, %r165, 8;
	add.s64 	%rd17, %rd1, %rd272;
	add.s64 	%rd18, %rd198, %rd271;
	ld.global.f64 	%fd12, [%rd17];
	abs.f64 	%fd13, %fd298;
	abs.f64 	%fd14, %fd12;
	setp.lt.f64 	%p104, %fd13, %fd14;
	mov.u64 	%rd306, %rd18;
	mov.f64 	%fd295, %fd12;
	@%p104 bra 	$L__BB2_16;
	setp.lt.f64 	%p105, %fd14, %fd13;
	mov.u64 	%rd306, %rd309;
	mov.f64 	%fd295, %fd298;
	@%p105 bra 	$L__BB2_16;
	setp.lt.s64 	%p106, %rd309, %rd18;
	min.s64 	%rd306, %rd309, %rd18;
	selp.f64 	%fd295, %fd298, %fd12, %p106;
$L__BB2_16:
	add.s32 	%r166, %r12, -256;
	cvt.s64.s32 	%rd273, %r166;
	add.s64 	%rd21, %rd198, %rd273;
	ld.global.f64 	%fd17, [%rd17+2048];
	abs.f64 	%fd18, %fd295;
	abs.f64 	%fd19, %fd17;
	setp.lt.f64 	%p107, %fd18, %fd19;
	mov.u64 	%rd307, %rd21;
	mov.f64 	%fd296, %fd17;
	@%p107 bra 	$L__BB2_19;
	setp.lt.f64 	%p108, %fd19, %fd18;
	mov.u64 	%rd307, %rd306;
	mov.f64 	%fd296, %fd295;
	@%p108 bra 	$L__BB2_19;
	setp.lt.s64 	%p109, %rd306, %rd21;
	min.s64 	%rd307, %rd306, %rd21;
	selp.f64 	%fd296, %fd295, %fd17, %p109;
$L__BB2_19:
	cvt.s64.s32 	%rd274, %r12;
	add.s64 	%rd24, %rd198, %rd274;
	ld.global.f64 	%fd22, [%rd17+4096];
	abs.f64 	%fd23, %fd296;
	abs.f64 	%fd24, %fd22;
	setp.lt.f64 	%p110, %fd23, %fd24;
	mov.u64 	%rd308, %rd24;
	mov.f64 	%fd297, %fd22;
	@%p110 bra 	$L__BB2_22;
	setp.lt.f64 	%p111, %fd24, %fd23;
	mov.u64 	%rd308, %rd307;
	mov.f64 	%fd297, %fd296;
	@%p111 bra 	$L__BB2_22;
	setp.lt.s64 	%p112, %rd307, %rd24;
	min.s64 	%rd308, %rd307, %rd24;
	selp.f64 	%fd297, %fd296, %fd22, %p112;
$L__BB2_22:
	add.s32 	%r167, %r12, 256;
	cvt.s64.s32 	%rd275, %r167;
	add.s64 	%rd27, %rd198, %rd275;
	ld.global.f64 	%fd27, [%rd17+6144];
	abs.f64 	%fd28, %fd297;
	abs.f64 	%fd29, %fd27;
	setp.lt.f64 	%p113, %fd28, %fd29;
	mov.u64 	%rd309, %rd27;
	mov.f64 	%fd298, %fd27;
	@%p113 bra 	$L__BB2_25;
	setp.lt.f64 	%p114, %fd29, %fd28;
	mov.u64 	%rd309, %rd308;
	mov.f64 	%fd298, %fd297;
	@%p114 bra 	$L__BB2_25;
	setp.lt.s64 	%p115, %rd308, %rd27;
	min.s64 	%rd309, %rd308, %rd27;
	selp.f64 	%fd298, %fd297, %fd27, %p115;
$L__BB2_25:
	add.s32 	%r392, %r12, 1024;
	add.s32 	%r168, %r12, 512;
	setp.lt.s32 	%p116, %r168, %r36;
	@%p116 bra 	$L__BB2_13;
$L__BB2_26:
	setp.lt.s32 	%p117, %r36, 256;
	@%p117 bra 	$L__BB2_71;
	// begin inline asm
	mov.u32 %r282, %laneid;
	// end inline asm
	mov.b64 	%rd286, %fd298;
	mov.b64 	{%r284, %r289}, %rd286;
	mov.b32 	%r300, 1;
	mov.b32 	%r301, 31;
	mov.b32 	%r302, -1;
	// begin inline asm
	shfl.sync.down.b32 %r283, %r284, %r300, %r301, %r302;
	// end inline asm
	// begin inline asm
	shfl.sync.down.b32 %r288, %r289, %r300, %r301, %r302;
	// end inline asm
	mov.b64 	%rd287, {%r283, %r288};
	mov.b64 	%fd33, %rd287;
	mov.b64 	{%r294, %r299}, %rd309;
	// begin inline asm
	shfl.sync.down.b32 %r293, %r294, %r300, %r301, %r302;
	// end inline asm
	// begin inline asm
	shfl.sync.down.b32 %r298, %r299, %r300, %r301, %r302;
	// end inline asm
	mov.b64 	%rd31, {%r293, %r298};
	setp.gt.s32 	%p169, %r282, 30;
	mov.u64 	%rd311, %rd309;
	mov.f64 	%fd300, %fd298;
	@%p169 bra 	$L__BB2_31;
	abs.f64 	%fd34, %fd298;
	abs.f64 	%fd35, %fd33;
	setp.lt.f64 	%p170, %fd34, %fd35;
	mov.u64 	%rd311, %rd31;
	mov.f64 	%fd300, %fd33;
	@%p170 bra 	$L__BB2_31;
	setp.lt.f64 	%p171, %fd35, %fd34;
	mov.u64 	%rd311, %rd309;
	mov.f64 	%fd300, %fd298;
	@%p171 bra 	$L__BB2_31;
	setp.lt.s64 	%p172, %rd309, %rd31;
	min.s64 	%rd311, %rd309, %rd31;
	selp.f64 	%fd300, %fd298, %fd33, %p172;
$L__BB2_31:
	mov.b64 	%rd288, %fd300;
	mov.b64 	{%r304, %r309}, %rd288;
	mov.b32 	%r320, 2;
	mov.b32 	%r321, 31;
	mov.b32 	%r322, -1;
	// begin inline asm
	shfl.sync.down.b32 %r303, %r304, %r320, %r321, %r322;
	// end inline asm
	// begin inline asm
	shfl.sync.down.b32 %r308, %r309, %r320, %r321, %r322;
	// end inline asm
	mov.b64 	%rd289, {%r303, %r308};
	mov.b64 	%fd38, %rd289;
	mov.b64 	{%r314, %r319}, %rd311;
	// begin inline asm
	shfl.sync.down.b32 %r313, %r314, %r320, %r321, %r322;
	// end inline asm
	// begin inline asm
	shfl.sync.down.b32 %r318, %r319, %r320, %r321, %r322;
	// end inline asm
	mov.b64 	%rd34, {%r313, %r318};
	setp.gt.s32 	%p173, %r282, 29;
	mov.u64 	%rd312, %rd311;
	mov.f64 	%fd301, %fd300;
	@%p173 bra 	$L__BB2_35;
	abs.f64 	%fd39, %fd300;
	abs.f64 	%fd40, %fd38;
	setp.lt.f64 	%p174, %fd39, %fd40;
	mov.u64 	%rd312, %rd34;
	mov.f64 	%fd301, %fd38;
	@%p174 bra 	$L__BB2_35;
	setp.lt.f64 	%p175, %fd40, %fd39;
	mov.u64 	%rd312, %rd311;
	mov.f64 	%fd301, %fd300;
	@%p175 bra 	$L__BB2_35;
	setp.lt.s64 	%p176, %rd311, %rd34;
	min.s64 	%rd312, %rd311, %rd34;
	selp.f64 	%fd301, %fd300, %fd38, %p176;
$L__BB2_35:
	mov.b64 	%rd290, %fd301;
	mov.b64 	{%r324, %r329}, %rd290;
	mov.b32 	%r340, 4;
	mov.b32 	%r341, 31;
	mov.b32 	%r342, -1;
	// begin inline asm
	shfl.sync.down.b32 %r323, %r324, %r340, %r341, %r342;
	// end inline asm
	// begin inline asm
	shfl.sync.down.b32 %r328, %r329, %r340, %r341, %r342;
	// end inline asm
	mov.b64 	%rd291, {%r323, %r328};
	mov.b64 	%fd43, %rd291;
	mov.b64 	{%r334, %r339}, %rd312;
	// begin inline asm
	shfl.sync.down.b32 %r333, %r334, %r340, %r341, %r342;
	// end inline asm
	// begin inline asm
	shfl.sync.down.b32 %r338, %r339, %r340, %r341, %r342;
	// end inline asm
	mov.b64 	%rd37, {%r333, %r338};
	setp.gt.s32 	%p177, %r282, 27;
	mov.u64 	%rd313, %rd312;
	mov.f64 	%fd302, %fd301;
	@%p177 bra 	$L__BB2_39;
	abs.f64 	%fd44, %fd301;
	abs.f64 	%fd45, %fd43;
	setp.lt.f64 	%p178, %fd44, %fd45;
	mov.u64 	%rd313, %rd37;
	mov.f64 	%fd302, %fd43;
	@%p178 bra 	$L__BB2_39;
	setp.lt.f64 	%p179, %fd45, %fd44;
	mov.u64 	%rd313, %rd312;
	mov.f64 	%fd302, %fd301;
	@%p179 bra 	$L__BB2_39;
	setp.lt.s64 	%p180, %rd312, %rd37;
	min.s64 	%rd313, %rd312, %rd37;
	selp.f64 	%fd302, %fd301, %fd43, %p180;
$L__BB2_39:
	mov.b64 	%rd292, %fd302;
	mov.b64 	{%r344, %r349}, %rd292;
	mov.b32 	%r360, 8;
	mov.b32 	%r361, 31;
	mov.b32 	%r362, -1;
	// begin inline asm
	shfl.sync.down.b32 %r343, %r344, %r360, %r361, %r362;
	// end inline asm
	// begin inline asm
	shfl.sync.down.b32 %r348, %r349, %r360, %r361, %r362;
	// end inline asm
	mov.b64 	%rd293, {%r343, %r348};
	mov.b64 	%fd48, %rd293;
	mov.b64 	{%r354, %r359}, %rd313;
	// begin inline asm
	shfl.sync.down.b32 %r353, %r354, %r360, %r361, %r362;
	// end inline asm
	// begin inline asm
	shfl.sync.down.b32 %r358, %r359, %r360, %r361, %r362;
	// end inline asm
	mov.b64 	%rd40, {%r353, %r358};
	setp.gt.s32 	%p181, %r282, 23;
	mov.u64 	%rd314, %rd313;
	mov.f64 	%fd303, %fd302;
	@%p181 bra 	$L__BB2_43;
	abs.f64 	%fd49, %fd302;
	abs.f64 	%fd50, %fd48;
	setp.lt.f64 	%p182, %fd49, %fd50;
	mov.u64 	%rd314, %rd40;
	mov.f64 	%fd303, %fd48;
	@%p182 bra 	$L__BB2_43;
	setp.lt.f64 	%p183, %fd50, %fd49;
	mov.u64 	%rd314, %rd313;
	mov.f64 	%fd303, %fd302;
	@%p183 bra 	$L__BB2_43;
	setp.lt.s64 	%p184, %rd313, %rd40;
	min.s64 	%rd314, %rd313, %rd40;
	selp.f64 	%fd303, %fd302, %fd48, %p184;
$L__BB2_43:
	mov.b64 	%rd294, %fd303;
	mov.b64 	{%r364, %r369}, %rd294;
	mov.b32 	%r380, 16;
	mov.b32 	%r381, 31;
	mov.b32 	%r382, -1;
	// begin inline asm
	shfl.sync.down.b32 %r363, %r364, %r380, %r381, %r382;
	// end inline asm
	// begin inline asm
	shfl.sync.down.b32 %r368, %r369, %r380, %r381, %r382;
	// end inline asm
	mov.b64 	%rd295, {%r363, %r368};
	mov.b64 	%fd53, %rd295;
	mov.b64 	{%r374, %r379}, %rd314;
	// begin inline asm
	shfl.sync.down.b32 %r373, %r374, %r380, %r381, %r382;
	// end inline asm
	// begin inline asm
	shfl.sync.down.b32 %r378, %r379, %r380, %r381, %r382;
	// end inline asm
	mov.b64 	%rd43, {%r373, %r378};
	setp.gt.s32 	%p185, %r282, 15;
	mov.u64 	%rd367, %rd314;
	mov.f64 	%fd351, %fd303;
	@%p185 bra 	$L__BB2_47;
	abs.f64 	%fd54, %fd303;
	abs.f64 	%fd55, %fd53;
	setp.lt.f64 	%p186, %fd54, %fd55;
	mov.u64 	%rd367, %rd43;
	mov.f64 	%fd351, %fd53;
	@%p186 bra 	$L__BB2_47;
	setp.lt.f64 	%p187, %fd55, %fd54;
	mov.u64 	%rd367, %rd314;
	mov.f64 	%fd351, %fd303;
	@%p187 bra 	$L__BB2_47;
	setp.lt.s64 	%p188, %rd314, %rd43;
	min.s64 	%rd367, %rd314, %rd43;
	selp.f64 	%fd351, %fd303, %fd53, %p188;
$L__BB2_47:
	setp.ne.s32 	%p189, %r282, 0;
	@%p189 bra 	$L__BB2_49;
	shr.u32 	%r383, %r1, 1;
	and.b32  	%r384, %r383, 496;
	mov.u32 	%r385, _ZN6thrust24THRUST_300001_SM_1000_NS8cuda_cub4core6detail5shmemE;
	add.s32 	%r386, %r385, %r384;
	st.shared.f64 	[%r386+8], %fd351;
	st.shared.u64 	[%r386+16], %rd367;
$L__BB2_49:
	bar.sync 	0;
	setp.ne.s32 	%p190, %r1, 0;
	@%p190 bra 	$L__BB2_204;
	ld.shared.f64 	%fd58, [_ZN6thrust24THRUST_300001_SM_1000_NS8cuda_cub4core6detail5shmemE+24];
	ld.shared.u64 	%rd46, [_ZN6thrust24THRUST_300001_SM_1000_NS8cuda_cub4core6detail5shmemE+32];
	abs.f64 	%fd59, %fd351;
	abs.f64 	%fd60, %fd58;
	setp.lt.f64 	%p191, %fd59, %fd60;
	mov.u64 	%rd316, %rd46;
	mov.f64 	%fd305, %fd58;
	@%p191 bra 	$L__BB2_53;
	setp.lt.f64 	%p192, %fd60, %fd59;
	mov.u64 	%rd316, %rd367;
	mov.f64 	%fd305, %fd351;
	@%p192 bra 	$L__BB2_53;
	setp.lt.s64 	%p193, %rd367, %rd46;
	min.s64 	%rd316, %rd367, %rd46;
	selp.f64 	%fd305, %fd351, %fd58, %p193;
$L__BB2_53:
	ld.shared.f64 	%fd63, [_ZN6thrust24THRUST_300001_SM_1000_NS8cuda_cub4core6detail5shmemE+40];
	ld.shared.u64 	%rd49, [_ZN6thrust24THRUST_300001_SM_1000_NS8cuda_cub4core6detail5shmemE+48];
	abs.f64 	%fd64, %fd305;
	abs.f64 	%fd65, %fd63;
	setp.lt.f64 	%p194, %fd64, %fd65;
	mov.u64 	%rd317, %rd49;
	mov.f64 	%fd306, %fd63;
	@%p194 bra 	$L__BB2_56;
	setp.lt.f64 	%p195, %fd65, %fd64;
	mov.u64 	%rd317, %rd316;
	mov.f64 	%fd306, %fd305;
	@%p195 bra 	$L__BB2_56;
	setp.lt.s64 	%p196, %rd316, %rd49;
	min.s64 	%rd317, %rd316, %rd49;
	selp.f64 	%fd306, %fd305, %fd63, %p196;
$L__BB2_56:
	ld.shared.f64 	%fd68, [_ZN6thrust24THRUST_300001_SM_1000_NS8cuda_cub4core6detail5shmemE+56];
	ld.shared.u64 	%rd52, [_ZN6thrust24THRUST_300001_SM_1000_NS8cuda_cub4core6detail5shmemE+64];
	abs.f64 	%fd69, %fd306;
	abs.f64 	%fd70, %fd68;
	setp.lt.f64 	%p197, %fd69, %fd70;
	mov.u64 	%rd318, %rd52;
	mov.f64 	%fd307, %fd68;
	@%p197 bra 	$L__BB2_59;
	setp.lt.f64 	%p198, %fd70, %fd69;
	mov.u64 	%rd318, %rd317;
	mov.f64 	%fd307, %fd306;
	@%p198 bra 	$L__BB2_59;
	setp.lt.s64 	%p199, %rd317, %rd52;
	min.s64 	%rd318, %rd317, %rd52;
	selp.f64 	%fd307, %fd306, %fd68, %p199;
$L__BB2_59:
	ld.shared.f64 	%fd73, [_ZN6thrust24THRUST_300001_SM_1000_NS8cuda_cub4core6detail5shmemE+72];
	ld.shared.u64 	%rd55, [_ZN6thrust24THRUST_300001_SM_1000_NS8cuda_cub4core6detail5shmemE+80];
	abs.f64 	%fd74, %fd307;
	abs.f64 	%fd75, %fd73;
	setp.lt.f64 	%p200, %fd74, %fd75;
	mov.u64 	%rd319, %rd55;
	mov.f64 	%fd308, %fd73;
	@%p200 bra 	$L__BB2_62;
	setp.lt.f64 	%p201, %fd75, %fd74;
	mov.u64 	%rd319, %rd318;
	mov.f64 	%fd308, %fd307;
	@%p201 bra 	$L__BB2_62;
	setp.lt.s64 	%p202, %rd318, %rd55;
	min.s64 	%rd319, %rd318, %rd55;
	selp.f64 	%fd308, %fd307, %fd73, %p202;
$L__BB2_62:
	ld.shared.f64 	%fd78, [_ZN6thrust24THRUST_300001_SM_1000_NS8cuda_cub4core6detail5shmemE+88];
	ld.shared.u64 	%rd58, [_ZN6thrust24THRUST_300001_SM_1000_NS8cuda_cub4core6detail5shmemE+96];
	abs.f64 	%fd79, %fd308;
	abs.f64 	%fd80, %fd78;
	setp.lt.f64 	%p203, %fd79, %fd80;
	mov.u64 	%rd320, %rd58;
	mov.f64 	%fd309, %fd78;
	@%p203 bra 	$L__BB2_65;
	setp.lt.f64 	%p204, %fd80, %fd79;
	mov.u64 	%rd320, %rd319;
	mov.f64 	%fd309, %fd308;
	@%p204 bra 	$L__BB2_65;
	setp.lt.s64 	%p205, %rd319, %rd58;
	min.s64 	%rd320, %rd319, %rd58;
	selp.f64 	%fd309, %fd308, %fd78, %p205;
$L__BB2_65:
	ld.shared.f64 	%fd83, [_ZN6thrust24THRUST_300001_SM_1000_NS8cuda_cub4core6detail5shmemE+104];
	ld.shared.u64 	%rd61, [_ZN6thrust24THRUST_300001_SM_1000_NS8cuda_cub4core6detail5shmemE+112];
	abs.f64 	%fd84, %fd309;
	abs.f64 	%fd85, %fd83;
	setp.lt.f64 	%p206, %fd84, %fd85;
	mov.u64 	%rd321, %rd61;
	mov.f64 	%fd310, %fd83;
	@%p206 bra 	$L__BB2_68;
	setp.lt.f64 	%p207, %fd85, %fd84;
	mov.u64 	%rd321, %rd320;
	mov.f64 	%fd310, %fd309;
	@%p207 bra 	$L__BB2_68;
	setp.lt.s64 	%p208, %rd320, %rd61;
	min.s64 	%rd321, %rd320, %rd61;
	selp.f64 	%fd310, %fd309, %fd83, %p208;
$L__BB2_68:
	ld.shared.f64 	%fd88, [_ZN6thrust24THRUST_300001_SM_1000_NS8cuda_cub4core6detail5shmemE+120];
	ld.shared.u64 	%rd64, [_ZN6thrust24THRUST_300001_SM_1000_NS8cuda_cub4core6detail5shmemE+128];
	abs.f64 	%fd89, %fd310;
	abs.f64 	%fd90, %fd88;
	setp.lt.f64 	%p209, %fd89, %fd90;
	mov.u64 	%rd367, %rd64;
	mov.f64 	%fd351, %fd88;
	@%p209 bra 	$L__BB2_204;
	setp.lt.f64 	%p210, %fd90, %fd89;
	mov.u64 	%rd367, %rd321;
	mov.f64 	%fd351, %fd310;
	@%p210 bra 	$L__BB2_204;
	setp.lt.s64 	%p211, %rd321, %rd64;
	min.s64 	%rd367, %rd321, %rd64;
	selp.f64 	%fd351, %fd310, %fd88, %p211;
	bra.uni 	$L__BB2_204;
$L__BB2_71:
	// begin inline asm
	mov.u32 %r169, %laneid;
	// end inline asm
	and.b32  	%r190, %r1, 992;
	add.s32 	%r191, %r190, 32;
	setp.gt.s32 	%p118, %r191, %r36;
	not.b32 	%r192, %r190;
	add.s32 	%r193, %r36, %r192;
	selp.b32 	%r188, %r193, 31, %p118;
	mov.b64 	%rd276, %fd298;
	mov.b64 	{%r171, %r176}, %rd276;
	mov.b32 	%r187, 1;
	mov.b32 	%r189, -1;
	// begin inline asm
	shfl.sync.down.b32 %r170, %r171, %r187, %r188, %r189;
	// end inline asm
	// begin inline asm
	shfl.sync.down.b32 %r175, %r176, %r187, %r188, %r189;
	// end inline asm
	mov.b64 	%rd277, {%r170, %r175};
	mov.b64 	%fd92, %rd277;
	mov.b64 	{%r181, %r186}, %rd309;
	// begin inline asm
	shfl.sync.down.b32 %r180, %r181, %r187, %r188, %r189;
	// end inline asm
	// begin inline asm
	shfl.sync.down.b32 %r185, %r186, %r187, %r188, %r189;
	// end inline asm
	mov.b64 	%rd66, {%r180, %r185};
	setp.ge.s32 	%p119, %r169, %r188;
	mov.u64 	%rd322, %rd309;
	mov.f64 	%fd311, %fd298;
	@%p119 bra 	$L__BB2_75;
	abs.f64 	%fd93, %fd298;
	abs.f64 	%fd94, %fd92;
	setp.lt.f64 	%p120, %fd93, %fd94;
	mov.u64 	%rd322, %rd66;
	mov.f64 	%fd311, %fd92;
	@%p120 bra 	$L__BB2_75;
	setp.lt.f64 	%p121, %fd94, %fd93;
	mov.u64 	%rd322, %rd309;
	mov.f64 	%fd311, %fd298;
	@%p121 bra 	$L__BB2_75;
	setp.lt.s64 	%p122, %rd309, %rd66;
	min.s64 	%rd322, %rd309, %rd66;
	selp.f64 	%fd311, %fd298, %fd92, %p122;
$L__BB2_75:
	mov.b64 	%rd278, %fd311;
	mov.b64 	{%r195, %r200}, %rd278;
	mov.b32 	%r211, 2;
	mov.b32 	%r213, -1;
	// begin inline asm
	shfl.sync.down.b32 %r194, %r195, %r211, %r188, %r213;
	// end inline asm
	// begin inline asm
	shfl.sync.down.b32 %r199, %r200, %r211, %r188, %r213;
	// end inline asm
	mov.b64 	%rd279, {%r194, %r199};
	mov.b64 	%fd97, %rd279;
	mov.b64 	{%r205, %r210}, %rd322;
	// begin inline asm
	shfl.sync.down.b32 %r204, %r205, %r211, %r188, %r213;
	// end inline asm
	// begin inline asm
	shfl.sync.down.b32 %r209, %r210, %r211, %r188, %r213;
	// end inline asm
	mov.b64 	%rd69, {%r204, %r209};
	add.s32 	%r214, %r169, 2;
	setp.gt.s32 	%p123, %r214, %r188;
	mov.u64 	%rd323, %rd322;
	mov.f64 	%fd312, %fd311;
	@%p123 bra 	$L__BB2_79;
	abs.f64 	%fd98, %fd311;
	abs.f64 	%fd99, %fd97;
	setp.lt.f64 	%p124, %fd98, %fd99;
	mov.u64 	%rd323, %rd69;
	mov.f64 	%fd312, %fd97;
	@%p124 bra 	$L__BB2_79;
	setp.lt.f64 	%p125, %fd99, %fd98;
	mov.u64 	%rd323, %rd322;
	mov.f64 	%fd312, %fd311;
	@%p125 bra 	$L__BB2_79;
	setp.lt.s64 	%p126, %rd322, %rd69;
	min.s64 	%rd323, %rd322, %rd69;
	selp.f64 	%fd312, %fd311, %fd97, %p126;
$L__BB2_79:
	mov.b64 	%rd280, %fd312;
	mov.b64 	{%r216, %r221}, %rd280;
	mov.b32 	%r232, 4;
	mov.b32 	%r234, -1;
	// begin inline asm
	shfl.sync.down.b32 %r215, %r216, %r232, %r188, %r234;
	// end inline asm
	// begin inline asm
	shfl.sync.down.b32 %r220, %r221, %r232, %r188, %r234;
	// end inline asm
	mov.b64 	%rd281, {%r215, %r220};
	mov.b64 	%fd102, %rd281;
	mov.b64 	{%r226, %r231}, %rd323;
	// begin inline asm
	shfl.sync.down.b32 %r225, %r226, %r232, %r188, %r234;
	// end inline asm
	// begin inline asm
	shfl.sync.down.b32 %r230, %r231, %r232, %r188, %r234;
	// end inline asm
	mov.b64 	%rd72, {%r225, %r230};
	add.s32 	%r235, %r169, 4;
	setp.gt.s32 	%p127, %r235, %r188;
	mov.u64 	%rd324, %rd323;
	mov.f64 	%fd313, %fd312;
	@%p127 bra 	$L__BB2_83;
	abs.f64 	%fd103, %fd312;
	abs.f64 	%fd104, %fd102;
	setp.lt.f64 	%p128, %fd103, %fd104;
	mov.u64 	%rd324, %rd72;
	mov.f64 	%fd313, %fd102;
	@%p128 bra 	$L__BB2_83;
	setp.lt.f64 	%p129, %fd104, %fd103;
	mov.u64 	%rd324, %rd323;
	mov.f64 	%fd313, %fd312;
	@%p129 bra 	$L__BB2_83;
	setp.lt.s64 	%p130, %rd323, %rd72;
	min.s64 	%rd324, %rd323, %rd72;
	selp.f64 	%fd313, %fd312, %fd102, %p130;
$L__BB2_83:
	mov.b64 	%rd282, %fd313;
	mov.b64 	{%r237, %r242}, %rd282;
	mov.b32 	%r253, 8;
	mov.b32 	%r255, -1;
	// begin inline asm
	shfl.sync.down.b32 %r236, %r237, %r253, %r188, %r255;
	// end inline asm
	// begin inline asm
	shfl.sync.down.b32 %r241, %r242, %r253, %r188, %r255;
	// end inline asm
	mov.b64 	%rd283, {%r236, %r241};
	mov.b64 	%fd107, %rd283;
	mov.b64 	{%r247, %r252}, %rd324;
	// begin inline asm
	shfl.sync.down.b32 %r246, %r247, %r253, %r188, %r255;
	// end inline asm
	// begin inline asm
	shfl.sync.down.b32 %r251, %r252, %r253, %r188, %r255;
	// end inline asm
	mov.b64 	%rd75, {%r246, %r251};
	add.s32 	%r256, %r169, 8;
	setp.gt.s32 	%p131, %r256, %r188;
	mov.u64 	%rd325, %rd324;
	mov.f64 	%fd314, %fd313;
	@%p131 bra 	$L__BB2_87;
	abs.f64 	%fd108, %fd313;
	abs.f64 	%fd109, %fd107;
	setp.lt.f64 	%p132, %fd108, %fd109;
	mov.u64 	%rd325, %rd75;
	mov.f64 	%fd314, %fd107;
	@%p132 bra 	$L__BB2_87;
	setp.lt.f64 	%p133, %fd109, %fd108;
	mov.u64 	%rd325, %rd324;
	mov.f64 	%fd314, %fd313;
	@%p133 bra 	$L__BB2_87;
	setp.lt.s64 	%p134, %rd324, %rd75;
	min.s64 	%rd325, %rd324, %rd75;
	selp.f64 	%fd314, %fd313, %fd107, %p134;
$L__BB2_87:
	mov.b64 	%rd284, %fd314;
	mov.b64 	{%r258, %r263}, %rd284;
	mov.b32 	%r274, 16;
	mov.b32 	%r276, -1;
	// begin inline asm
	shfl.sync.down.b32 %r257, %r258, %r274, %r188, %r276;
	// end inline asm
	// begin inline asm
	shfl.sync.down.b32 %r262, %r263, %r274, %r188, %r276;
	// end inline asm
	mov.b64 	%rd285, {%r257, %r262};
	mov.b64 	%fd112, %rd285;
	mov.b64 	{%r268, %r273}, %rd325;
	// begin inline asm
	shfl.sync.down.b32 %r267, %r268, %r274, %r188, %r276;
	// end inline asm
	// begin inline asm
	shfl.sync.down.b32 %r272, %r273, %r274, %r188, %r276;
	// end inline asm
	mov.b64 	%rd78, {%r267, %r272};
	add.s32 	%r277, %r169, 16;
	setp.gt.s32 	%p135, %r277, %r188;
	mov.u64 	%rd367, %rd325;
	mov.f64 	%fd351, %fd314;
	@%p135 bra 	$L__BB2_91;
	abs.f64 	%fd113, %fd314;
	abs.f64 	%fd114, %fd112;
	setp.lt.f64 	%p136, %fd113, %fd114;
	mov.u64 	%rd367, %rd78;
	mov.f64 	%fd351, %fd112;
	@%p136 bra 	$L__BB2_91;
	setp.lt.f64 	%p137, %fd114, %fd113;
	mov.u64 	%rd367, %rd325;
	mov.f64 	%fd351, %fd314;
	@%p137 bra 	$L__BB2_91;
	setp.lt.s64 	%p138, %rd325, %rd78;
	min.s64 	%rd367, %rd325, %rd78;
	selp.f64 	%fd351, %fd314, %fd112, %p138;
$L__BB2_91:
	setp.ne.s32 	%p139, %r169, 0;
	@%p139 bra 	$L__BB2_93;
	shr.u32 	%r278, %r1, 1;
	and.b32  	%r279, %r278, 496;
	mov.u32 	%r280, _ZN6thrust24THRUST_300001_SM_1000_NS8cuda_cub4core6detail5shmemE;
	add.s32 	%r281, %r280, %r279;
	st.shared.f64 	[%r281+8], %fd351;
	st.shared.u64 	[%r281+16], %rd367;
$L__BB2_93:
	bar.sync 	0;
	setp.ne.s32 	%p140, %r1, 0;
	@%p140 bra 	$L__BB2_204;
	setp.lt.s32 	%p141, %r36, 33;
	mov.f64 	%fd316, %fd351;
	mov.u64 	%rd327, %rd367;
	@%p141 bra 	$L__BB2_98;
	ld.shared.f64 	%fd117, [_ZN6thrust24THRUST_300001_SM_1000_NS8cuda_cub4core6detail5shmemE+24];
	ld.shared.u64 	%rd81, [_ZN6thrust24THRUST_300001_SM_1000_NS8cuda_cub4core6detail5shmemE+32];
	abs.f64 	%fd118, %fd351;
	abs.f64 	%fd119, %fd117;
	setp.lt.f64 	%p142, %fd118, %fd119;
	mov.f64 	%fd316, %fd117;
	mov.u64 	%rd327, %rd81;
	@%p142 bra 	$L__BB2_98;
	setp.lt.f64 	%p143, %fd119, %fd118;
	mov.f64 	%fd316, %fd351;
	mov.u64 	%rd327, %rd367;
	@%p143 bra 	$L__BB2_98;
	setp.lt.s64 	%p144, %rd367, %rd81;
	min.s64 	%rd327, %rd367, %rd81;
	selp.f64 	%fd316, %fd351, %fd117, %p144;
$L__BB2_98:
	setp.lt.s32 	%p145, %r36, 65;
	mov.f64 	%fd317, %fd316;
	mov.u64 	%rd328, %rd327;
	@%p145 bra 	$L__BB2_102;
	ld.shared.f64 	%fd122, [_ZN6thrust24THRUST_300001_SM_1000_NS8cuda_cub4core6detail5shmemE+40];
	ld.shared.u64 	%rd84, [_ZN6thrust24THRUST_300001_SM_1000_NS8cuda_cub4core6detail5shmemE+48];
	abs.f64 	%fd123, %fd316;
	abs.f64 	%fd124, %fd122;
	setp.lt.f64 	%p146, %fd123, %fd124;
	mov.f64 	%fd317, %fd122;
	mov.u64 	%rd328, %rd84;
	@%p146 bra 	$L__BB2_102;
	setp.lt.f64 	%p147, %fd124, %fd123;
	mov.f64 	%fd317, %fd316;
	mov.u64 	%rd328, %rd327;
	@%p147 bra 	$L__BB2_102;
	setp.lt.s64 	%p148, %rd327, %rd84;
	min.s64 	%rd328, %rd327, %rd84;
	selp.f64 	%fd317, %fd316, %fd122, %p148;
$L__BB2_102:
	setp.lt.s32 	%p149, %r36, 97;
	mov.f64 	%fd318, %fd317;
	mov.u64 	%rd329, %rd328;
	@%p149 bra 	$L__BB2_106;
	ld.shared.f64 	%fd127, [_ZN6thrust24THRUST_300001_SM_1000_NS8cuda_cub4core6detail5shmemE+56];
	ld.shared.u64 	%rd87, [_ZN6thrust24THRUST_300001_SM_1000_NS8cuda_cub4core6detail5shmemE+64];
	abs.f64 	%fd128, %fd317;
	abs.f64 	%fd129, %fd127;
	setp.lt.f64 	%p150, %fd128, %fd129;
	mov.f64 	%fd318, %fd127;
	mov.u64 	%rd329, %rd87;
	@%p150 bra 	$L__BB2_106;
	setp.lt.f64 	%p151, %fd129, %fd128;
	mov.f64 	%fd318, %fd317;
	mov.u64 	%rd329, %rd328;
	@%p151 bra 	$L__BB2_106;
	setp.lt.s64 	%p152, %rd328, %rd87;
	min.s64 	%rd329, %rd328, %rd87;
	selp.f64 	%fd318, %fd317, %fd127, %p152;
$L__BB2_106:
	setp.lt.s32 	%p153, %r36, 129;
	mov.f64 	%fd319, %fd318;
	mov.u64 	%rd330, %rd329;
	@%p153 bra 	$L__BB2_110;
	ld.shared.f64 	%fd132, [_ZN6thrust24THRUST_300001_SM_1000_NS8cuda_cub4core6detail5shmemE+72];
	ld.shared.u64 	%rd90, [_ZN6thrust24THRUST_300001_SM_1000_NS8cuda_cub4core6detail5shmemE+80];
	abs.f64 	%fd133, %fd318;
	abs.f64 	%fd134, %fd132;
	setp.lt.f64 	%p154, %fd133, %fd134;
	mov.f64 	%fd319, %fd132;
	mov.u64 	%rd330, %rd90;
	@%p154 bra 	$L__BB2_110;
	setp.lt.f64 	%p155, %fd134, %fd133;
	mov.f64 	%fd319, %fd318;
	mov.u64 	%rd330, %rd329;
	@%p155 bra 	$L__BB2_110;
	setp.lt.s64 	%p156, %rd329, %rd90;
	min.s64 	%rd330, %rd329, %rd90;
	selp.f64 	%fd319, %fd318, %fd132, %p156;
$L__BB2_110:
	setp.lt.s32 	%p157, %r36, 161;
	mov.f64 	%fd320, %fd319;
	mov.u64 	%rd331, %rd330;
	@%p157 bra 	$L__BB2_114;
	ld.shared.f64 	%fd137, [_ZN6thrust24THRUST_300001_SM_1000_NS8cuda_cub4core6detail5shmemE+88];
	ld.shared.u64 	%rd93, [_ZN6thrust24THRUST_300001_SM_1000_NS8cuda_cub4core6detail5shmemE+96];
	abs.f64 	%fd138, %fd319;
	abs.f64 	%fd139, %fd137;
	setp.lt.f64 	%p158, %fd138, %fd139;
	mov.f64 	%fd320, %fd137;
	mov.u64 	%rd331, %rd93;
	@%p158 bra 	$L__BB2_114;
	setp.lt.f64 	%p159, %fd139, %fd138;
	mov.f64 	%fd320, %fd319;
	mov.u64 	%rd331, %rd330;
	@%p159 bra 	$L__BB2_114;
	setp.lt.s64 	%p160, %rd330, %rd93;
	min.s64 	%rd331, %rd330, %rd93;
	selp.f64 	%fd320, %fd319, %fd137, %p160;
$L__BB2_114:
	setp.lt.s32 	%p161, %r36, 193;
	mov.f64 	%fd321, %fd320;
	mov.u64 	%rd332, %rd331;
	@%p161 bra 	$L__BB2_118;
	ld.shared.f64 	%fd142, [_ZN6thrust24THRUST_300001_SM_1000_NS8cuda_cub4core6detail5shmemE+104];
	ld.shared.u64 	%rd96, [_ZN6thrust24THRUST_300001_SM_1000_NS8cuda_cub4core6detail5shmemE+112];
	abs.f64 	%fd143, %fd320;
	abs.f64 	%fd144, %fd142;
	setp.lt.f64 	%p162, %fd143, %fd144;
	mov.f64 	%fd321, %fd142;
	mov.u64 	%rd332, %rd96;
	@%p162 bra 	$L__BB2_118;
	setp.lt.f64 	%p163, %fd144, %fd143;
	mov.f64 	%fd321, %fd320;
	mov.u64 	%rd332, %rd331;
	@%p163 bra 	$L__BB2_118;
	setp.lt.s64 	%p164, %rd331, %rd96;
	min.s64 	%rd332, %rd331, %rd96;
	selp.f64 	%fd321, %fd320, %fd142, %p164;
$L__BB2_118:
	setp.lt.s32 	%p165, %r36, 225;
	mov.u64 	%rd367, %rd332;
	mov.f64 	%fd351, %fd321;
	@%p165 bra 	$L__BB2_204;
	ld.shared.f64 	%fd147, [_ZN6thrust24THRUST_300001_SM_1000_NS8cuda_cub4core6detail5shmemE+120];
	ld.shared.u64 	%rd99, [_ZN6thrust24THRUST_300001_SM_1000_NS8cuda_cub4core6detail5shmemE+128];
	abs.f64 	%fd148, %fd321;
	abs.f64 	%fd149, %fd147;
	setp.lt.f64 	%p166, %fd148, %fd149;
	mov.u64 	%rd367, %rd99;
	mov.f64 	%fd351, %fd147;
	@%p166 bra 	$L__BB2_204;
	setp.lt.f64 	%p167, %fd149, %fd148;
	mov.u64 	%rd367, %rd332;
	mov.f64 	%fd351, %fd321;
	@%p167 bra 	$L__BB2_204;
	setp.lt.s64 	%p168, %rd332, %rd99;
	min.s64 	%rd367, %rd332, %rd99;
	selp.f64 	%fd351, %fd321, %fd147, %p168;
	bra.uni 	$L__BB2_204;
$L__BB2_122:
	mov.u32 	%r17, %tid.x;
	cvt.u64.u32 	%rd200, %r17;
	cvta.to.global.u64 	%rd201, %rd197;
	mul.wide.u32 	%rd202, %r17, 8;
	add.s64 	%rd203, %rd201, %rd202;
	ld.global.f64 	%fd274, [%rd203];
	add.s32 	%r37, %r17, 256;
	cvt.u64.u32 	%rd204, %r37;
	ld.global.f64 	%fd275, [%rd203+2048];
	add.s32 	%r38, %r17, 512;
	cvt.u64.u32 	%rd205, %r38;
	ld.global.f64 	%fd276, [%rd203+4096];
	add.s32 	%r39, %r17, 768;
	cvt.u64.u32 	%rd206, %r39;
	ld.global.f64 	%fd277, [%rd203+6144];
	or.b32  	%r40, %r17, 1024;
	cvt.u64.u32 	%rd101, %r40;
	add.s64 	%rd354, %rd198, %rd101;
	ld.global.f64 	%fd338, [%rd203+8192];
	abs.f64 	%fd278, %fd274;
	abs.f64 	%fd279, %fd275;
	setp.geu.f64 	%p3, %fd278, %fd279;
	selp.f64 	%fd280, %fd274, %fd275, %p3;
	selp.b64 	%rd207, %rd200, %rd204, %p3;
	abs.f64 	%fd281, %fd280;
	abs.f64 	%fd282, %fd276;
	setp.geu.f64 	%p4, %fd281, %fd282;
	selp.f64 	%fd283, %fd280, %fd276, %p4;
	selp.b64 	%rd208, %rd207, %rd205, %p4;
	abs.f64 	%fd284, %fd283;
	abs.f64 	%fd285, %fd277;
	setp.geu.f64 	%p5, %fd284, %fd285;
	selp.f64 	%fd152, %fd283, %fd277, %p5;
	selp.b64 	%rd104, %rd208, %rd206, %p5;
	abs.f64 	%fd153, %fd152;
	abs.f64 	%fd154, %fd338;
	setp.lt.f64 	%p6, %fd153, %fd154;
	@%p6 bra 	$L__BB2_124;
	setp.lt.f64 	%p7, %fd154, %fd153;
	setp.lt.u64 	%p8, %rd104, %rd101;
	or.pred  	%p9, %p7, %p8;
	selp.f64 	%fd338, %fd152, %fd338, %p9;
	add.s64 	%rd211, %rd198, %rd104;
	selp.b64 	%rd354, %rd211, %rd354, %p9;
$L__BB2_124:
	setp.lt.u32 	%p10, %r36, 2560;
	mov.b32 	%r394, 1280;
	@%p10 bra 	$L__BB2_137;
	mov.b32 	%r393, 1280;
	mov.f64 	%fd323, %fd338;
$L__BB2_126:
	cvt.u64.u32 	%rd212, %r393;
	add.s64 	%rd213, %rd200, %rd212;
	mul.wide.u32 	%rd214, %r393, 8;
	cvta.to.global.u64 	%rd215, %rd197;
	add.s64 	%rd217, %rd215, %rd202;
	add.s64 	%rd218, %rd217, %rd214;
	add.s64 	%rd335, %rd213, %rd198;
	ld.global.f64 	%fd324, [%rd218];
	ld.global.f64 	%fd325, [%rd218+2048];
	ld.global.f64 	%fd326, [%rd218+4096];
	ld.global.f64 	%fd327, [%rd218+6144];
	ld.global.f64 	%fd338, [%rd218+8192];
	abs.f64 	%fd163, %fd323;
	abs.f64 	%fd164, %fd324;
	setp.lt.f64 	%p11, %fd163, %fd164;
	@%p11 bra 	$L__BB2_128;
	setp.lt.f64 	%p12, %fd164, %fd163;
	setp.lt.s64 	%p13, %rd354, %rd335;
	or.pred  	%p14, %p12, %p13;
	selp.f64 	%fd324, %fd323, %fd324, %p14;
	selp.b64 	%rd335, %rd354, %rd335, %p14;
$L__BB2_128:
	cvt.u64.u32 	%rd219, %r393;
	add.s64 	%rd220, %rd200, %rd219;
	add.s64 	%rd221, %rd220, %rd198;
	add.s64 	%rd336, %rd221, 256;
	abs.f64 	%fd167, %fd324;
	abs.f64 	%fd168, %fd325;
	setp.lt.f64 	%p15, %fd167, %fd168;
	@%p15 bra 	$L__BB2_130;
	setp.lt.f64 	%p16, %fd168, %fd167;
	add.s64 	%rd226, %rd221, 256;
	setp.lt.s64 	%p17, %rd335, %rd226;
	or.pred  	%p18, %p16, %p17;
	selp.f64 	%fd325, %fd324, %fd325, %p18;
	selp.b64 	%rd336, %rd335, %rd226, %p18;
$L__BB2_130:
	add.s64 	%rd337, %rd221, 512;
	abs.f64 	%fd171, %fd325;
	abs.f64 	%fd172, %fd326;
	setp.lt.f64 	%p19, %fd171, %fd172;
	@%p19 bra 	$L__BB2_132;
	setp.lt.f64 	%p20, %fd172, %fd171;
	add.s64 	%rd234, %rd221, 512;
	setp.lt.s64 	%p21, %rd336, %rd234;
	or.pred  	%p22, %p20, %p21;
	selp.f64 	%fd326, %fd325, %fd326, %p22;
	selp.b64 	%rd337, %rd336, %rd234, %p22;
$L__BB2_132:
	add.s64 	%rd338, %rd221, 768;
	abs.f64 	%fd175, %fd326;
	abs.f64 	%fd176, %fd327;
	setp.lt.f64 	%p23, %fd175, %fd176;
	@%p23 bra 	$L__BB2_134;
	setp.lt.f64 	%p24, %fd176, %fd175;
	setp.lt.s64 	%p25, %rd337, %rd338;
	or.pred  	%p26, %p24, %p25;
	selp.f64 	%fd327, %fd326, %fd327, %p26;
	selp.b64 	%rd338, %rd337, %rd338, %p26;
$L__BB2_134:
	add.s64 	%rd354, %rd221, 1024;
	abs.f64 	%fd179, %fd327;
	abs.f64 	%fd180, %fd338;
	setp.lt.f64 	%p27, %fd179, %fd180;
	@%p27 bra 	$L__BB2_136;
	setp.lt.f64 	%p28, %fd180, %fd179;
	setp.lt.s64 	%p29, %rd338, %rd354;
	or.pred  	%p30, %p28, %p29;
	selp.f64 	%fd338, %fd327, %fd338, %p30;
	selp.b64 	%rd354, %rd338, %rd354, %p30;
$L__BB2_136:
	add.s32 	%r394, %r393, 1280;
	add.s32 	%r43, %r393, 2560;
	setp.le.s32 	%p31, %r43, %r36;
	mov.u32 	%r393, %r394;
	mov.f64 	%fd323, %fd338;
	@%p31 bra 	$L__BB2_126;
$L__BB2_137:
	setp.le.s32 	%p32, %r36, %r394;
	@%p32 bra 	$L__BB2_160;
	sub.s32 	%r21, %r36, %r394;
	setp.ge.s32 	%p33, %r17, %r21;
	@%p33 bra 	$L__BB2_160;
	cvta.to.global.u64 	%rd127, %rd197;
	not.b32 	%r44, %r17;
	add.s32 	%r45, %r36, %r44;
	sub.s32 	%r22, %r45, %r394;
	and.b32  	%r46, %r22, 768;
	setp.eq.s32 	%p34, %r46, 768;
	mov.u32 	%r397, %r17;
	@%p34 bra 	$L__BB2_145;
	add.s32 	%r47, %r17, %r394;
	cvt.u64.u32 	%rd242, %r47;
	add.s64 	%rd342, %rd198, %rd242;
	mul.wide.u32 	%rd243, %r47, 8;
	add.s64 	%rd341, %rd127, %rd243;
	shr.u32 	%r48, %r22, 8;
	add.s32 	%r49, %r48, 1;
	and.b32  	%r50, %r49, 3;
	neg.s32 	%r395, %r50;
	mov.u32 	%r397, %r17;
$L__BB2_141:
	.pragma "nounroll";
	mov.u64 	%rd132, %rd354;
	mov.f64 	%fd184, %fd338;
	ld.global.f64 	%fd185, [%rd341];
	abs.f64 	%fd186, %fd184;
	abs.f64 	%fd187, %fd185;
	setp.lt.f64 	%p35, %fd186, %fd187;
	mov.f64 	%fd338, %fd185;
	mov.u64 	%rd354, %rd342;
	@%p35 bra 	$L__BB2_144;
	setp.lt.f64 	%p36, %fd187, %fd186;
	mov.f64 	%fd338, %fd184;
	mov.u64 	%rd354, %rd132;
	@%p36 bra 	$L__BB2_144;
	setp.lt.s64 	%p37, %rd132, %rd342;
	selp.f64 	%fd338, %fd184, %fd185, %p37;
	min.s64 	%rd354, %rd132, %rd342;
$L__BB2_144:
	add.s32 	%r397, %r397, 256;
	add.s64 	%rd342, %rd342, 256;
	add.s64 	%rd341, %rd341, 2048;
	add.s32 	%r395, %r395, 1;
	setp.ne.s32 	%p38, %r395, 0;
	@%p38 bra 	$L__BB2_141;
$L__BB2_145:
	setp.lt.u32 	%p39, %r22, 768;
	@%p39 bra 	$L__BB2_160;
	add.s32 	%r398, %r397, %r394;
	cvt.u64.u32 	%rd244, %r398;
	add.s64 	%rd349, %rd198, %rd244;
	cvt.u64.u32 	%rd245, %r397;
	cvt.u64.u32 	%rd246, %r394;
	add.s64 	%rd247, %rd245, %rd246;
	shl.b64 	%rd248, %rd247, 3;
	add.s64 	%rd249, %rd248, %rd127;
	add.s64 	%rd348, %rd249, 6144;
	mul.wide.u32 	%rd250, %r398, 8;
	add.s64 	%rd347, %rd127, %rd250;
	add.s32 	%r399, %r397, 512;
$L__BB2_147:
	mov.u32 	%r32, %r399;
	ld.global.f64 	%fd193, [%rd347];
	abs.f64 	%fd194, %fd338;
	abs.f64 	%fd195, %fd193;
	setp.lt.f64 	%p40, %fd194, %fd195;
	mov.f64 	%fd335, %fd193;
	mov.u64 	%rd351, %rd349;
	@%p40 bra 	$L__BB2_150;
	setp.lt.f64 	%p41, %fd195, %fd194;
	mov.f64 	%fd335, %fd338;
	mov.u64 	%rd351, %rd354;
	@%p41 bra 	$L__BB2_150;
	setp.lt.s64 	%p42, %rd354, %rd349;
	selp.f64 	%fd335, %fd338, %fd193, %p42;
	min.s64 	%rd351, %rd354, %rd349;
$L__BB2_150:
	add.s32 	%r51, %r398, 256;
	cvt.u64.u32 	%rd251, %r51;
	add.s64 	%rd148, %rd198, %rd251;
	ld.global.f64 	%fd198, [%rd348+-4096];
	abs.f64 	%fd199, %fd335;
	abs.f64 	%fd200, %fd198;
	setp.lt.f64 	%p43, %fd199, %fd200;
	mov.f64 	%fd336, %fd198;
	mov.u64 	%rd352, %rd148;
	@%p43 bra 	$L__BB2_153;
	setp.lt.f64 	%p44, %fd200, %fd199;
	mov.f64 	%fd336, %fd335;
	mov.u64 	%rd352, %rd351;
	@%p44 bra 	$L__BB2_153;
	setp.lt.s64 	%p45, %rd351, %rd148;
	selp.f64 	%fd336, %fd335, %fd198, %p45;
	min.s64 	%rd352, %rd351, %rd148;
$L__BB2_153:
	add.s32 	%r52, %r398, 512;
	cvt.u64.u32 	%rd252, %r52;
	add.s64 	%rd151, %rd198, %rd252;
	ld.global.f64 	%fd203, [%rd348+-2048];
	abs.f64 	%fd204, %fd336;
	abs.f64 	%fd205, %fd203;
	setp.lt.f64 	%p46, %fd204, %fd205;
	mov.f64 	%fd337, %fd203;
	mov.u64 	%rd353, %rd151;
	@%p46 bra 	$L__BB2_156;
	setp.lt.f64 	%p47, %fd205, %fd204;
	mov.f64 	%fd337, %fd336;
	mov.u64 	%rd353, %rd352;
	@%p47 bra 	$L__BB2_156;
	setp.lt.s64 	%p48, %rd352, %rd151;
	selp.f64 	%fd337, %fd336, %fd203, %p48;
	min.s64 	%rd353, %rd352, %rd151;
$L__BB2_156:
	add.s32 	%r53, %r398, 768;
	cvt.u64.u32 	%rd253, %r53;
	add.s64 	%rd154, %rd198, %rd253;
	ld.global.f64 	%fd208, [%rd348];
	abs.f64 	%fd209, %fd337;
	abs.f64 	%fd210, %fd208;
	setp.lt.f64 	%p49, %fd209, %fd210;
	mov.f64 	%fd338, %fd208;
	mov.u64 	%rd354, %rd154;
	@%p49 bra 	$L__BB2_159;
	setp.lt.f64 	%p50, %fd210, %fd209;
	mov.f64 	%fd338, %fd337;
	mov.u64 	%rd354, %rd353;
	@%p50 bra 	$L__BB2_159;
	setp.lt.s64 	%p51, %rd353, %rd154;
	selp.f64 	%fd338, %fd337, %fd208, %p51;
	min.s64 	%rd354, %rd353, %rd154;
$L__BB2_159:
	add.s64 	%rd349, %rd349, 1024;
	add.s64 	%rd348, %rd348, 8192;
	add.s64 	%rd347, %rd347, 8192;
	add.s32 	%r399, %r32, 1024;
	add.s32 	%r54, %r32, 512;
	add.s32 	%r398, %r398, 1024;
	setp.lt.s32 	%p52, %r54, %r21;
	@%p52 bra 	$L__BB2_147;
$L__BB2_160:
	// begin inline asm
	mov.u32 %r55, %laneid;
	// end inline asm
	mov.b64 	%rd254, %fd338;
	mov.b64 	{%r57, %r62}, %rd254;
	mov.b32 	%r73, 1;
	mov.b32 	%r74, 31;
	mov.b32 	%r75, -1;
	// begin inline asm
	shfl.sync.down.b32 %r56, %r57, %r73, %r74, %r75;
	// end inline asm
	// begin inline asm
	shfl.sync.down.b32 %r61, %r62, %r73, %r74, %r75;
	// end inline asm
	mov.b64 	%rd255, {%r56, %r61};
	mov.b64 	%fd214, %rd255;
	mov.b64 	{%r67, %r72}, %rd354;
	// begin inline asm
	shfl.sync.down.b32 %r66, %r67, %r73, %r74, %r75;
	// end inline asm
	// begin inline asm
	shfl.sync.down.b32 %r71, %r72, %r73, %r74, %r75;
	// end inline asm
	mov.b64 	%rd161, {%r66, %r71};
	setp.gt.s32 	%p53, %r55, 30;
	mov.f64 	%fd340, %fd338;
	mov.u64 	%rd356, %rd354;
	@%p53 bra 	$L__BB2_164;
	abs.f64 	%fd215, %fd338;
	abs.f64 	%fd216, %fd214;
	setp.lt.f64 	%p54, %fd215, %fd216;
	mov.f64 	%fd340, %fd214;
	mov.u64 	%rd356, %rd161;
	@%p54 bra 	$L__BB2_164;
	setp.lt.f64 	%p55, %fd216, %fd215;
	mov.f64 	%fd340, %fd338;
	mov.u64 	%rd356, %rd354;
	@%p55 bra 	$L__BB2_164;
	setp.lt.s64 	%p56, %rd354, %rd161;
	selp.f64 	%fd340, %fd338, %fd214, %p56;
	min.s64 	%rd356, %rd354, %rd161;
$L__BB2_164:
	mov.b64 	%rd256, %fd340;
	mov.b64 	{%r77, %r82}, %rd256;
	mov.b32 	%r93, 2;
	mov.b32 	%r94, 31;
	mov.b32 	%r95, -1;
	// begin inline asm
	shfl.sync.down.b32 %r76, %r77, %r93, %r94, %r95;
	// end inline asm
	// begin inline asm
	shfl.sync.down.b32 %r81, %r82, %r93, %r94, %r95;
	// end inline asm
	mov.b64 	%rd257, {%r76, %r81};
	mov.b64 	%fd219, %rd257;
	mov.b64 	{%r87, %r92}, %rd356;
	// begin inline asm
	shfl.sync.down.b32 %r86, %r87, %r93, %r94, %r95;
	// end inline asm
	// begin inline asm
	shfl.sync.down.b32 %r91, %r92, %r93, %r94, %r95;
	// end inline asm
	mov.b64 	%rd164, {%r86, %r91};
	setp.gt.s32 	%p57, %r55, 29;
	mov.f64 	%fd341, %fd340;
	mov.u64 	%rd357, %rd356;
	@%p57 bra 	$L__BB2_168;
	abs.f64 	%fd220, %fd340;
	abs.f64 	%fd221, %fd219;
	setp.lt.f64 	%p58, %fd220, %fd221;
	mov.f64 	%fd341, %fd219;
	mov.u64 	%rd357, %rd164;
	@%p58 bra 	$L__BB2_168;
	setp.lt.f64 	%p59, %fd221, %fd220;
	mov.f64 	%fd341, %fd340;
	mov.u64 	%rd357, %rd356;
	@%p59 bra 	$L__BB2_168;
	setp.lt.s64 	%p60, %rd356, %rd164;
	selp.f64 	%fd341, %fd340, %fd219, %p60;
	min.s64 	%rd357, %rd356, %rd164;
$L__BB2_168:
	mov.b64 	%rd258, %fd341;
	mov.b64 	{%r97, %r102}, %rd258;
	mov.b32 	%r113, 4;
	mov.b32 	%r114, 31;
	mov.b32 	%r115, -1;
	// begin inline asm
	shfl.sync.down.b32 %r96, %r97, %r113, %r114, %r115;
	// end inline asm
	// begin inline asm
	shfl.sync.down.b32 %r101, %r102, %r113, %r114, %r115;
	// end inline asm
	mov.b64 	%rd259, {%r96, %r101};
	mov.b64 	%fd224, %rd259;
	mov.b64 	{%r107, %r112}, %rd357;
	// begin inline asm
	shfl.sync.down.b32 %r106, %r107, %r113, %r114, %r115;
	// end inline asm
	// begin inline asm
	shfl.sync.down.b32 %r111, %r112, %r113, %r114, %r115;
	// end inline asm
	mov.b64 	%rd167, {%r106, %r111};
	setp.gt.s32 	%p61, %r55, 27;
	mov.f64 	%fd342, %fd341;
	mov.u64 	%rd358, %rd357;
	@%p61 bra 	$L__BB2_172;
	abs.f64 	%fd225, %fd341;
	abs.f64 	%fd226, %fd224;
	setp.lt.f64 	%p62, %fd225, %fd226;
	mov.f64 	%fd342, %fd224;
	mov.u64 	%rd358, %rd167;
	@%p62 bra 	$L__BB2_172;
	setp.lt.f64 	%p63, %fd226, %fd225;
	mov.f64 	%fd342, %fd341;
	mov.u64 	%rd358, %rd357;
	@%p63 bra 	$L__BB2_172;
	setp.lt.s64 	%p64, %rd357, %rd167;
	selp.f64 	%fd342, %fd341, %fd224, %p64;
	min.s64 	%rd358, %rd357, %rd167;
$L__BB2_172:
	mov.b64 	%rd260, %fd342;
	mov.b64 	{%r117, %r122}, %rd260;
	mov.b32 	%r133, 8;
	mov.b32 	%r134, 31;
	mov.b32 	%r135, -1;
	// begin inline asm
	shfl.sync.down.b32 %r116, %r117, %r133, %r134, %r135;
	// end inline asm
	// begin inline asm
	shfl.sync.down.b32 %r121, %r122, %r133, %r134, %r135;
	// end inline asm
	mov.b64 	%rd261, {%r116, %r121};
	mov.b64 	%fd229, %rd261;
	mov.b64 	{%r127, %r132}, %rd358;
	// begin inline asm
	shfl.sync.down.b32 %r126, %r127, %r133, %r134, %r135;
	// end inline asm
	// begin inline asm
	shfl.sync.down.b32 %r131, %r132, %r133, %r134, %r135;
	// end inline asm
	mov.b64 	%rd170, {%r126, %r131};
	setp.gt.s32 	%p65, %r55, 23;
	mov.f64 	%fd343, %fd342;
	mov.u64 	%rd359, %rd358;
	@%p65 bra 	$L__BB2_176;
	abs.f64 	%fd230, %fd342;
	abs.f64 	%fd231, %fd229;
	setp.lt.f64 	%p66, %fd230, %fd231;
	mov.f64 	%fd343, %fd229;
	mov.u64 	%rd359, %rd170;
	@%p66 bra 	$L__BB2_176;
	setp.lt.f64 	%p67, %fd231, %fd230;
	mov.f64 	%fd343, %fd342;
	mov.u64 	%rd359, %rd358;
	@%p67 bra 	$L__BB2_176;
	setp.lt.s64 	%p68, %rd358, %rd170;
	selp.f64 	%fd343, %fd342, %fd229, %p68;
	min.s64 	%rd359, %rd358, %rd170;
$L__BB2_176:
	mov.b64 	%rd262, %fd343;
	mov.b64 	{%r137, %r142}, %rd262;
	mov.b32 	%r153, 16;
	mov.b32 	%r154, 31;
	mov.b32 	%r155, -1;
	// begin inline asm
	shfl.sync.down.b32 %r136, %r137, %r153, %r154, %r155;
	// end inline asm
	// begin inline asm
	shfl.sync.down.b32 %r141, %r142, %r153, %r154, %r155;
	// end inline asm
	mov.b64 	%rd263, {%r136, %r141};
	mov.b64 	%fd234, %rd263;
	mov.b64 	{%r147, %r152}, %rd359;
	// begin inline asm
	shfl.sync.down.b32 %r146, %r147, %r153, %r154, %r155;
	// end inline asm
	// begin inline asm
	shfl.sync.down.b32 %r151, %r152, %r153, %r154, %r155;
	// end inline asm
	mov.b64 	%rd173, {%r146, %r151};
	setp.gt.s32 	%p69, %r55, 15;
	mov.f64 	%fd351, %fd343;
	mov.u64 	%rd367, %rd359;
	@%p69 bra 	$L__BB2_180;
	abs.f64 	%fd235, %fd343;
	abs.f64 	%fd236, %fd234;
	setp.lt.f64 	%p70, %fd235, %fd236;
	mov.f64 	%fd351, %fd234;
	mov.u64 	%rd367, %rd173;
	@%p70 bra 	$L__BB2_180;
	setp.lt.f64 	%p71, %fd236, %fd235;
	mov.f64 	%fd351, %fd343;
	mov.u64 	%rd367, %rd359;
	@%p71 bra 	$L__BB2_180;
	setp.lt.s64 	%p72, %rd359, %rd173;
	selp.f64 	%fd351, %fd343, %fd234, %p72;
	min.s64 	%rd367, %rd359, %rd173;
$L__BB2_180:
	setp.ne.s32 	%p73, %r55, 0;
	@%p73 bra 	$L__BB2_182;
	shr.u32 	%r156, %r17, 1;
	and.b32  	%r157, %r156, 496;
	mov.u32 	%r158, _ZN6thrust24THRUST_300001_SM_1000_NS8cuda_cub4core6detail5shmemE;
	add.s32 	%r159, %r158, %r157;
	st.shared.f64 	[%r159+8], %fd351;
	st.shared.u64 	[%r159+16], %rd367;
$L__BB2_182:
	bar.sync 	0;
	setp.ne.s32 	%p74, %r17, 0;
	@%p74 bra 	$L__BB2_204;
	ld.shared.f64 	%fd239, [_ZN6thrust24THRUST_300001_SM_1000_NS8cuda_cub4core6detail5shmemE+24];
	ld.shared.u64 	%rd176, [_ZN6thrust24THRUST_300001_SM_1000_NS8cuda_cub4core6detail5shmemE+32];
	abs.f64 	%fd240, %fd351;
	abs.f64 	%fd241, %fd239;
	setp.lt.f64 	%p75, %fd240, %fd241;
	mov.f64 	%fd345, %fd239;
	mov.u64 	%rd361, %rd176;
	@%p75 bra 	$L__BB2_186;
	setp.lt.f64 	%p76, %fd241, %fd240;
	mov.f64 	%fd345, %fd351;
	mov.u64 	%rd361, %rd367;
	@%p76 bra 	$L__BB2_186;
	setp.lt.s64 	%p77, %rd367, %rd176;
	selp.f64 	%fd345, %fd351, %fd239, %p77;
	min.s64 	%rd361, %rd367, %rd176;
$L__BB2_186:
	ld.shared.f64 	%fd244, [_ZN6thrust24THRUST_300001_SM_1000_NS8cuda_cub4core6detail5shmemE+40];
	ld.shared.u64 	%rd179, [_ZN6thrust24THRUST_300001_SM_1000_NS8cuda_cub4core6detail5shmemE+48];
	abs.f64 	%fd245, %fd345;
	abs.f64 	%fd246, %fd244;
	setp.lt.f64 	%p78, %fd245, %fd246;
	mov.f64 	%fd346, %fd244;
	mov.u64 	%rd362, %rd179;
	@%p78 bra 	$L__BB2_189;
	setp.lt.f64 	%p79, %fd246, %fd245;
	mov.f64 	%fd346, %fd345;
	mov.u64 	%rd362, %rd361;
	@%p79 bra 	$L__BB2_189;
	setp.lt.s64 	%p80, %rd361, %rd179;
	selp.f64 	%fd346, %fd345, %fd244, %p80;
	min.s64 	%rd362, %rd361, %rd179;
$L__BB2_189:
	ld.shared.f64 	%fd249, [_ZN6thrust24THRUST_300001_SM_1000_NS8cuda_cub4core6detail5shmemE+56];
	ld.shared.u64 	%rd182, [_ZN6thrust24THRUST_300001_SM_1000_NS8cuda_cub4core6detail5shmemE+64];
	abs.f64 	%fd250, %fd346;
	abs.f64 	%fd251, %fd249;
	setp.lt.f64 	%p81, %fd250, %fd251;
	mov.f64 	%fd347, %fd249;
	mov.u64 	%rd363, %rd182;
	@%p81 bra 	$L__BB2_192;
	setp.lt.f64 	%p82, %fd251, %fd250;
	mov.f64 	%fd347, %fd346;
	mov.u64 	%rd363, %rd362;
	@%p82 bra 	$L__BB2_192;
	setp.lt.s64 	%p83, %rd362, %rd182;
	selp.f64 	%fd347, %fd346, %fd249, %p83;
	min.s64 	%rd363, %rd362, %rd182;
$L__BB2_192:
	ld.shared.f64 	%fd254, [_ZN6thrust24THRUST_300001_SM_1000_NS8cuda_cub4core6detail5shmemE+72];
	ld.shared.u64 	%rd185, [_ZN6thrust24THRUST_300001_SM_1000_NS8cuda_cub4core6detail5shmemE+80];
	abs.f64 	%fd255, %fd347;
	abs.f64 	%fd256, %fd254;
	setp.lt.f64 	%p84, %fd255, %fd256;
	mov.f64 	%fd348, %fd254;
	mov.u64 	%rd364, %rd185;
	@%p84 bra 	$L__BB2_195;
	setp.lt.f64 	%p85, %fd256, %fd255;
	mov.f64 	%fd348, %fd347;
	mov.u64 	%rd364, %rd363;
	@%p85 bra 	$L__BB2_195;
	setp.lt.s64 	%p86, %rd363, %rd185;
	selp.f64 	%fd348, %fd347, %fd254, %p86;
	min.s64 	%rd364, %rd363, %rd185;
$L__BB2_195:
	ld.shared.f64 	%fd259, [_ZN6thrust24THRUST_300001_SM_1000_NS8cuda_cub4core6detail5shmemE+88];
	ld.shared.u64 	%rd188, [_ZN6thrust24THRUST_300001_SM_1000_NS8cuda_cub4core6detail5shmemE+96];
	abs.f64 	%fd260, %fd348;
	abs.f64 	%fd261, %fd259;
	setp.lt.f64 	%p87, %fd260, %fd261;
	mov.f64 	%fd349, %fd259;
	mov.u64 	%rd365, %rd188;
	@%p87 bra 	$L__BB2_198;
	setp.lt.f64 	%p88, %fd261, %fd260;
	mov.f64 	%fd349, %fd348;
	mov.u64 	%rd365, %rd364;
	@%p88 bra 	$L__BB2_198;
	setp.lt.s64 	%p89, %rd364, %rd188;
	selp.f64 	%fd349, %fd348, %fd259, %p89;
	min.s64 	%rd365, %rd364, %rd188;
$L__BB2_198:
	ld.shared.f64 	%fd264, [_ZN6thrust24THRUST_300001_SM_1000_NS8cuda_cub4core6detail5shmemE+104];
	ld.shared.u64 	%rd191, [_ZN6thrust24THRUST_300001_SM_1000_NS8cuda_cub4core6detail5shmemE+112];
	abs.f64 	%fd265, %fd349;
	abs.f64 	%fd266, %fd264;
	setp.lt.f64 	%p90, %fd265, %fd266;
	mov.f64 	%fd350, %fd264;
	mov.u64 	%rd366, %rd191;
	@%p90 bra 	$L__BB2_201;
	setp.lt.f64 	%p91, %fd266, %fd265;
	mov.f64 	%fd350, %fd349;
	mov.u64 	%rd366, %rd365;
	@%p91 bra 	$L__BB2_201;
	setp.lt.s64 	%p92, %rd365, %rd191;
	selp.f64 	%fd350, %fd349, %fd264, %p92;
	min.s64 	%rd366, %rd365, %rd191;
$L__BB2_201:
	ld.shared.f64 	%fd269, [_ZN6thrust24THRUST_300001_SM_1000_NS8cuda_cub4core6detail5shmemE+120];
	ld.shared.u64 	%rd194, [_ZN6thrust24THRUST_300001_SM_1000_NS8cuda_cub4core6detail5shmemE+128];
	abs.f64 	%fd270, %fd350;
	abs.f64 	%fd271, %fd269;
	setp.lt.f64 	%p93, %fd270, %fd271;
	mov.u64 	%rd367, %rd194;
	mov.f64 	%fd351, %fd269;
	@%p93 bra 	$L__BB2_204;
	setp.lt.f64 	%p94, %fd271, %fd270;
	mov.u64 	%rd367, %rd366;
	mov.f64 	%fd351, %fd350;
	@%p94 bra 	$L__BB2_204;
	setp.lt.s64 	%p95, %rd366, %rd194;
	selp.f64 	%fd351, %fd350, %fd269, %p95;
	min.s64 	%rd367, %rd366, %rd194;
$L__BB2_204:
	mov.u32 	%r387, %tid.x;
	setp.ne.s32 	%p212, %r387, 0;
	@%p212 bra 	$L__BB2_206;
	ld.param.u64 	%rd297, [_ZN6thrust24THRUST_300001_SM_1000_NS8cuda_cub4core6detail13_kernel_agentINS1_8__reduce11ReduceAgentINS0_12zip_iteratorIN4cuda3std3__45tupleIJNS0_10device_ptrIdEENS0_17counting_iteratorIlNS0_11use_defaultESF_SF_EEEEEEEPNSB_IJdlEEESJ_iNS1_9__extrema9arg_max_fIdl10comparatorEEEEJSI_SK_iSO_EEEvDpT0__param_1];
	cvta.to.global.u64 	%rd296, %rd297;
	st.global.f64 	[%rd296], %fd351;
	st.global.u64 	[%rd296+8], %rd367;
$L__BB2_206:
	ret;

}
	// .globl	_ZN6thrust24THRUST_300001_SM_1000_NS8cuda_cub4core6detail13_kernel_agentINS1_8__reduce11ReduceAgentINS0_12zip_iteratorIN4cuda3std3__45tupleIJNS0_10device_ptrIdEENS0_17counting_iteratorIlNS0_11use_defaultESF_SF_EEEEEEEPNSB_IJdlEEESJ_iNS1_9__extrema9arg_max_fIdl10comparatorEEEEJSI_SK_iN3cub18CUB_300001_SM_100013GridEvenShareIiEENSR_9GridQueueIjEESO_EEEvDpT0_
.visible .entry _ZN6thrust24THRUST_300001_SM_1000_NS8cuda_cub4core6detail13_kernel_agentINS1_8__reduce11ReduceAgentINS0_12zip_iteratorIN4cuda3std3__45tupleIJNS0_10device_ptrIdEENS0_17counting_iteratorIlNS0_11use_defaultESF_SF_EEEEEEEPNSB_IJdlEEESJ_iNS1_9__extrema9arg_max_fIdl10comparatorEEEEJSI_SK_iN3cub18CUB_300001_SM_100013GridEvenShareIiEENSR_9GridQueueIjEESO_EEEvDpT0_(
	.param .align 8 .b8 _ZN6thrust24THRUST_300001_SM_1000_NS8cuda_cub4core6detail13_kernel_agentINS1_8__reduce11ReduceAgentINS0_12zip_iteratorIN4cuda3std3__45tupleIJNS0_10device_ptrIdEENS0_17counting_iteratorIlNS0_11use_defaultESF_SF_EEEEEEEPNSB_IJdlEEESJ_iNS1_9__extrema9arg_max_fIdl10comparatorEEEEJSI_SK_iN3cub18CUB_300001_SM_100013GridEvenShareIiEENSR_9GridQueueIjEESO_EEEvDpT0__param_0[16],
	.param .u64 .ptr .align 1 _ZN6thrust24THRUST_300001_SM_1000_NS8cuda_cub4core6detail13_kernel_agentINS1_8__reduce11ReduceAgentINS0_12zip_iteratorIN4cuda3std3__45tupleIJNS0_10device_ptrIdEENS0_17counting_iteratorIlNS0_11use_defaultESF_SF_EEEEEEEPNSB_IJdlEEESJ_iNS1_9__extrema9arg_max_fIdl10comparatorEEEEJSI_SK_iN3cub18CUB_300001_SM_100013GridEvenShareIiEENSR_9GridQueueIjEESO_EEEvDpT0__param_1,
	.param .u32 _ZN6thrust24THRUST_300001_SM_1000_NS8cuda_cub4core6detail13_kernel_agentINS1_8__reduce11ReduceAgentINS0_12zip_iteratorIN4cuda3std3__45tupleIJNS0_10device_ptrIdEENS0_17counting_iteratorIlNS0_11use_defaultESF_SF_EEEEEEEPNSB_IJdlEEESJ_iNS1_9__extrema9arg_max_fIdl10comparatorEEEEJSI_SK_iN3cub18CUB_300001_SM_100013GridEvenShareIiEENSR_9GridQueueIjEESO_EEEvDpT0__param_2,
	.param .align 4 .b8 _ZN6thrust24THRUST_300001_SM_1000_NS8cuda_cub4core6detail13_kernel_agentINS1_8__reduce11ReduceAgentINS0_12zip_iteratorIN4cuda3std3__45tupleIJNS0_10device_ptrIdEENS0_17counting_iteratorIlNS0_11use_defaultESF_SF_EEEEEEEPNSB_IJdlEEESJ_iNS1_9__extrema9arg_max_fIdl10comparatorEEEEJSI_SK_iN3cub18CUB_300001_SM_100013GridEvenShareIiEENSR_9GridQueueIjEESO_EEEvDpT0__param_3[40],
	.param .align 8 .b8 _ZN6thrust24THRUST_300001_SM_1000_NS8cuda_cub4core6detail13_kernel_agentINS1_8__reduce11ReduceAgentINS0_12zip_iteratorIN4cuda3std3__45tupleIJNS0_10device_ptrIdEENS0_17counting_iteratorIlNS0_11use_defaultESF_SF_EEEEEEEPNSB_IJdlEEESJ_iNS1_9__extrema9arg_max_fIdl10comparatorEEEEJSI_SK_iN3cub18CUB_300001_SM_100013GridEvenShareIiEENSR_9GridQueueIjEESO_EEEvDpT0__param_4[8],
	.param .align 1 .b8 _ZN6thrust24THRUST_300001_SM_1000_NS8cuda_cub4core6detail13_kernel_agentINS1_8__reduce11ReduceAgentINS0_12zip_iteratorIN4cuda3std3__45tupleIJNS0_10device_ptrIdEENS0_17counting_iteratorIlNS0_11use_defaultESF_SF_EEEEEEEPNSB_IJdlEEESJ_iNS1_9__extrema9arg_max_fIdl10comparatorEEEEJSI_SK_iN3cub18CUB_300001_SM_100013GridEvenShareIiEENSR_9GridQueueIjEESO_EEEvDpT0__param_5[1]
)
.maxntid 256
{
	.reg .pred 	%p<215>;
	.reg .b32 	%r<437>;
	.reg .b64 	%rd<318>;
	.reg .b64 	%fd<352>;

	ld.param.u64 	%rd3, [_ZN6thrust24THRUST_300001_SM_1000_NS8cuda_cub4core6detail13_kernel_agentINS1_8__reduce11ReduceAgentINS0_12zip_iteratorIN4cuda3std3__45tupleIJNS0_10device_ptrIdEENS0_17counting_iteratorIlNS0_11use_defaultESF_SF_EEEEEEEPNSB_IJdlEEESJ_iNS1_9__extrema9arg_max_fIdl10comparatorEEEEJSI_SK_iN3cub18CUB_300001_SM_100013GridEvenShareIiEENSR_9GridQueueIjEESO_EEEvDpT0__param_0+8];
	ld.param.u64 	%rd181, [_ZN6thrust24THRUST_300001_SM_1000_NS8cuda_cub4core6detail13_kernel_agentINS1_8__reduce11ReduceAgentINS0_12zip_iteratorIN4cuda3std3__45tupleIJNS0_10device_ptrIdEENS0_17counting_iteratorIlNS0_11use_defaultESF_SF_EEEEEEEPNSB_IJdlEEESJ_iNS1_9__extrema9arg_max_fIdl10comparatorEEEEJSI_SK_iN3cub18CUB_300001_SM_100013GridEvenShareIiEENSR_9GridQueueIjEESO_EEEvDpT0__param_0];
	ld.param.u64 	%rd182, [_ZN6thrust24THRUST_300001_SM_1000_NS8cuda_cub4core6detail13_kernel_agentINS1_8__reduce11ReduceAgentINS0_12zip_iteratorIN4cuda3std3__45tupleIJNS0_10device_ptrIdEENS0_17counting_iteratorIlNS0_11use_defaultESF_SF_EEEEEEEPNSB_IJdlEEESJ_iNS1_9__extrema9arg_max_fIdl10comparatorEEEEJSI_SK_iN3cub18CUB_300001_SM_100013GridEvenShareIiEENSR_9GridQueueIjEESO_EEEvDpT0__param_4];
	ld.param.u32 	%r66, [_ZN6thrust24THRUST_300001_SM_1000_NS8cuda_cub4core6detail13_kernel_agentINS1_8__reduce11ReduceAgentINS0_12zip_iteratorIN4cuda3std3__45tupleIJNS0_10device_ptrIdEENS0_17counting_iteratorIlNS0_11use_defaultESF_SF_EEEEEEEPNSB_IJdlEEESJ_iNS1_9__extrema9arg_max_fIdl10comparatorEEEEJSI_SK_iN3cub18CUB_300001_SM_100013GridEvenShareIiEENSR_9GridQueueIjEESO_EEEvDpT0__param_2];
	cvta.to.global.u64 	%rd1, %rd182;
	cvta.to.global.u64 	%rd2, %rd181;
	mov.u32 	%r1, %ctaid.x;
	mul.lo.s32 	%r2, %r1, 1280;
	mov.u32 	%r67, %nctaid.x;
	mul.lo.s32 	%r3, %r67, 1280;
	add.s32 	%r68, %r2, 1280;
	setp.le.s32 	%p1, %r68, %r66;
	@%p1 bra 	$L__BB3_121;
	sub.s32 	%r4, %r66, %r2;
	mov.u32 	%r5, %tid.x;
	setp.ge.s32 	%p98, %r5, %r4;
	mov.f64 	%fd298, 0d0000000000000000;
	mov.b64 	%rd264, 0;
	mov.u32 	%r420, %r5;
	@%p98 bra 	$L__BB3_3;
	add.s32 	%r190, %r2, %r5;
	cvt.s64.s32 	%rd219, %r190;
	mul.wide.s32 	%rd220, %r190, 8;
	add.s64 	%rd221, %rd2, %rd220;
	add.s64 	%rd264, %rd3, %rd219;
	ld.global.f64 	%fd298, [%rd221];
	add.s32 	%r420, %r5, 256;
$L__BB3_3:
	setp.ge.s32 	%p99, %r420, %r4;
	@%p99 bra 	$L__BB3_25;
	not.b32 	%r191, %r420;
	add.s32 	%r192, %r66, %r191;
	sub.s32 	%r8, %r192, %r2;
	and.b32  	%r193, %r8, 768;
	setp.eq.s32 	%p100, %r193, 768;
	@%p100 bra 	$L__BB3_10;
	add.s32 	%r418, %r420, %r2;
	shr.u32 	%r194, %r8, 8;
	add.s32 	%r195, %r194, 1;
	and.b32  	%r196, %r195, 3;
	neg.s32 	%r417, %r196;
$L__BB3_6:
	.pragma "nounroll";
	mov.u64 	%rd6, %rd264;
	mov.f64 	%fd3, %fd298;
	cvt.s64.s32 	%rd223, %r418;
	add.s64 	%rd7, %rd3, %rd223;
	mul.wide.s32 	%rd224, %r418, 8;
	add.s64 	%rd225, %rd2, %rd224;
	ld.global.f64 	%fd4, [%rd225];
	abs.f64 	%fd5, %fd3;
	abs.f64 	%fd6, %fd4;
	setp.lt.f64 	%p101, %fd5, %fd6;
	mov.u64 	%rd264, %rd7;
	mov.f64 	%fd298, %fd4;
	@%p101 bra 	$L__BB3_9;
	setp.lt.f64 	%p102, %fd6, %fd5;
	mov.u64 	%rd264, %rd6;
	mov.f64 	%fd298, %fd3;
	@%p102 bra 	$L__BB3_9;
	setp.lt.s64 	%p103, %rd6, %rd7;
	min.s64 	%rd264, %rd6, %rd7;
	selp.f64 	%fd298, %fd3, %fd4, %p103;
$L__BB3_9:
	add.s32 	%r420, %r420, 256;
	add.s32 	%r418, %r418, 256;
	add.s32 	%r417, %r417, 1;
	setp.ne.s32 	%p104, %r417, 0;
	@%p104 bra 	$L__BB3_6;
$L__BB3_10:
	setp.lt.u32 	%p105, %r8, 768;
	@%p105 bra 	$L__BB3_25;
	add.s32 	%r421, %r420, %r2;
	add.s32 	%r424, %r421, 256;
	add.s32 	%r423, %r421, 512;
	add.s32 	%r422, %r421, 768;
	add.s64 	%rd12, %rd2, 4096;
$L__BB3_12:
	cvt.s64.s32 	%rd226, %r424;
	add.s64 	%rd14, %rd3, %rd226;
	cvt.s64.s32 	%rd227, %r423;
	add.s64 	%rd15, %rd3, %rd227;
	cvt.s64.s32 	%rd228, %r422;
	add.s64 	%rd16, %rd3, %rd228;
	cvt.s64.s32 	%rd229, %r421;
	mul.wide.s32 	%rd230, %r421, 8;
	add.s64 	%rd17, %rd12, %rd230;
	add.s64 	%rd18, %rd3, %rd229;
	ld.global.f64 	%fd12, [%rd17+-4096];
	abs.f64 	%fd13, %fd298;
	abs.f64 	%fd14, %fd12;
	setp.lt.f64 	%p106, %fd13, %fd14;
	mov.u64 	%rd261, %rd18;
	mov.f64 	%fd295, %fd12;
	@%p106 bra 	$L__BB3_15;
	setp.lt.f64 	%p107, %fd14, %fd13;
	mov.u64 	%rd261, %rd264;
	mov.f64 	%fd295, %fd298;
	@%p107 bra 	$L__BB3_15;
	setp.lt.s64 	%p108, %rd264, %rd18;
	min.s64 	%rd261, %rd264, %rd18;
	selp.f64 	%fd295, %fd298, %fd12, %p108;
$L__BB3_15:
	ld.global.f64 	%fd17, [%rd17+-2048];
	abs.f64 	%fd18, %fd295;
	abs.f64 	%fd19, %fd17;
	setp.lt.f64 	%p109, %fd18, %fd19;
	mov.u64 	%rd262, %rd14;
	mov.f64 	%fd296, %fd17;
	@%p109 bra 	$L__BB3_18;
	setp.lt.f64 	%p110, %fd19, %fd18;
	mov.u64 	%rd262, %rd261;
	mov.f64 	%fd296, %fd295;
	@%p110 bra 	$L__BB3_18;
	setp.lt.s64 	%p111, %rd261, %rd14;
	min.s64 	%rd262, %rd261, %rd14;
	selp.f64 	%fd296, %fd295, %fd17, %p111;
$L__BB3_18:
	ld.global.f64 	%fd22, [%rd17];
	abs.f64 	%fd23, %fd296;
	abs.f64 	%fd24, %fd22;
	setp.lt.f64 	%p112, %fd23, %fd24;
	mov.u64 	%rd263, %rd15;
	mov.f64 	%fd297, %fd22;
	@%p112 bra 	$L__BB3_21;
	setp.lt.f64 	%p113, %fd24, %fd23;
	mov.u64 	%rd263, %rd262;
	mov.f64 	%fd297, %fd296;
	@%p113 bra 	$L__BB3_21;
	setp.lt.s64 	%p114, %rd262, %rd15;
	min.s64 	%rd263, %rd262, %rd15;
	selp.f64 	%fd297, %fd296, %fd22, %p114;
$L__BB3_21:
	ld.global.f64 	%fd27, [%rd17+2048];
	abs.f64 	%fd28, %fd297;
	abs.f64 	%fd29, %fd27;
	setp.lt.f64 	%p115, %fd28, %fd29;
	mov.u64 	%rd264, %rd16;
	mov.f64 	%fd298, %fd27;
	@%p115 bra 	$L__BB3_24;
	setp.lt.f64 	%p116, %fd29, %fd28;
	mov.u64 	%rd264, %rd263;
	mov.f64 	%fd298, %fd297;
	@%p116 bra 	$L__BB3_24;
	setp.lt.s64 	%p117, %rd263, %rd16;
	min.s64 	%rd264, %rd263, %rd16;
	selp.f64 	%fd298, %fd297, %fd27, %p117;
$L__BB3_24:
	add.s32 	%r420, %r420, 1024;
	add.s32 	%r424, %r424, 1024;
	add.s32 	%r423, %r423, 1024;
	add.s32 	%r422, %r422, 1024;
	add.s32 	%r421, %r421, 1024;
	setp.lt.s32 	%p118, %r420, %r4;
	@%p118 bra 	$L__BB3_12;
$L__BB3_25:
	setp.lt.s32 	%p119, %r4, 256;
	@%p119 bra 	$L__BB3_70;
	// begin inline asm
	mov.u32 %r310, %laneid;
	// end inline asm
	mov.b64 	%rd241, %fd298;
	mov.b64 	{%r312, %r317}, %rd241;
	mov.b32 	%r328, 1;
	mov.b32 	%r329, 31;
	mov.b32 	%r330, -1;
	// begin inline asm
	shfl.sync.down.b32 %r311, %r312, %r328, %r329, %r330;
	// end inline asm
	// begin inline asm
	shfl.sync.down.b32 %r316, %r317, %r328, %r329, %r330;
	// end inline asm
	mov.b64 	%rd242, {%r311, %r316};
	mov.b64 	%fd33, %rd242;
	mov.b64 	{%r322, %r327}, %rd264;
	// begin inline asm
	shfl.sync.down.b32 %r321, %r322, %r328, %r329, %r330;
	// end inline asm
	// begin inline asm
	shfl.sync.down.b32 %r326, %r327, %r328, %r329, %r330;
	// end inline asm
	mov.b64 	%rd28, {%r321, %r326};
	setp.gt.s32 	%p171, %r310, 30;
	mov.u64 	%rd266, %rd264;
	mov.f64 	%fd300, %fd298;
	@%p171 bra 	$L__BB3_30;
	abs.f64 	%fd34, %fd298;
	abs.f64 	%fd35, %fd33;
	setp.lt.f64 	%p172, %fd34, %fd35;
	mov.u64 	%rd266, %rd28;
	mov.f64 	%fd300, %fd33;
	@%p172 bra 	$L__BB3_30;
	setp.lt.f64 	%p173, %fd35, %fd34;
	mov.u64 	%rd266, %rd264;
	mov.f64 	%fd300, %fd298;
	@%p173 bra 	$L__BB3_30;
	setp.lt.s64 	%p174, %rd264, %rd28;
	min.s64 	%rd266, %rd264, %rd28;
	selp.f64 	%fd300, %fd298, %fd33, %p174;
$L__BB3_30:
	mov.b64 	%rd243, %fd300;
	mov.b64 	{%r332, %r337}, %rd243;
	mov.b32 	%r348, 2;
	mov.b32 	%r349, 31;
	mov.b32 	%r350, -1;
	// begin inline asm
	shfl.sync.down.b32 %r331, %r332, %r348, %r349, %r350;
	// end inline asm
	// begin inline asm
	shfl.sync.down.b32 %r336, %r337, %r348, %r349, %r350;
	// end inline asm
	mov.b64 	%rd244, {%r331, %r336};
	mov.b64 	%fd38, %rd244;
	mov.b64 	{%r342, %r347}, %rd266;
	// begin inline asm
	shfl.sync.down.b32 %r341, %r342, %r348, %r349, %r350;
	// end inline asm
	// begin inline asm
	shfl.sync.down.b32 %r346, %r347, %r348, %r349, %r350;
	// end inline asm
	mov.b64 	%rd31, {%r341, %r346};
	setp.gt.s32 	%p175, %r310, 29;
	mov.u64 	%rd267, %rd266;
	mov.f64 	%fd301, %fd300;
	@%p175 bra 	$L__BB3_34;
	abs.f64 	%fd39, %fd300;
	abs.f64 	%fd40, %fd38;
	setp.lt.f64 	%p176, %fd39, %fd40;
	mov.u64 	%rd267, %rd31;
	mov.f64 	%fd301, %fd38;
	@%p176 bra 	$L__BB3_34;
	setp.lt.f64 	%p177, %fd40, %fd39;
	mov.u64 	%rd267, %rd266;
	mov.f64 	%fd301, %fd300;
	@%p177 bra 	$L__BB3_34;
	setp.lt.s64 	%p178, %rd266, %rd31;
	min.s64 	%rd267, %rd266, %rd31;
	selp.f64 	%fd301, %fd300, %fd38, %p178;
$L__BB3_34:
	mov.b64 	%rd245, %fd301;
	mov.b64 	{%r352, %r357}, %rd245;
	mov.b32 	%r368, 4;
	mov.b32 	%r369, 31;
	mov.b32 	%r370, -1;
	// begin inline asm
	shfl.sync.down.b32 %r351, %r352, %r368, %r369, %r370;
	// end inline asm
	// begin inline asm
	shfl.sync.down.b32 %r356, %r357, %r368, %r369, %r370;
	// end inline asm
	mov.b64 	%rd246, {%r351, %r356};
	mov.b64 	%fd43, %rd246;
	mov.b64 	{%r362, %r367}, %rd267;
	// begin inline asm
	shfl.sync.down.b32 %r361, %r362, %r368, %r369, %r370;
	// end inline asm
	// begin inline asm
	shfl.sync.down.b32 %r366, %r367, %r368, %r369, %r370;
	// end inline asm
	mov.b64 	%rd34, {%r361, %r366};
	setp.gt.s32 	%p179, %r310, 27;
	mov.u64 	%rd268, %rd267;
	mov.f64 	%fd302, %fd301;
	@%p179 bra 	$L__BB3_38;
	abs.f64 	%fd44, %fd301;
	abs.f64 	%fd45, %fd43;
	setp.lt.f64 	%p180, %fd44, %fd45;
	mov.u64 	%rd268, %rd34;
	mov.f64 	%fd302, %fd43;
	@%p180 bra 	$L__BB3_38;
	setp.lt.f64 	%p181, %fd45, %fd44;
	mov.u64 	%rd268, %rd267;
	mov.f64 	%fd302, %fd301;
	@%p181 bra 	$L__BB3_38;
	setp.lt.s64 	%p182, %rd267, %rd34;
	min.s64 	%rd268, %rd267, %rd34;
	selp.f64 	%fd302, %fd301, %fd43, %p182;
$L__BB3_38:
	mov.b64 	%rd247, %fd302;
	mov.b64 	{%r372, %r377}, %rd247;
	mov.b32 	%r388, 8;
	mov.b32 	%r389, 31;
	mov.b32 	%r390, -1;
	// begin inline asm
	shfl.sync.down.b32 %r371, %r372, %r388, %r389, %r390;
	// end inline asm
	// begin inline asm
	shfl.sync.down.b32 %r376, %r377, %r388, %r389, %r390;
	// end inline asm
	mov.b64 	%rd248, {%r371, %r376};
	mov.b64 	%fd48, %rd248;
	mov.b64 	{%r382, %r387}, %rd268;
	// begin inline asm
	shfl.sync.down.b32 %r381, %r382, %r388, %r389, %r390;
	// end inline asm
	// begin inline asm
	shfl.sync.down.b32 %r386, %r387, %r388, %r389, %r390;
	// end inline asm
	mov.b64 	%rd37, {%r381, %r386};
	setp.gt.s32 	%p183, %r310, 23;
	mov.u64 	%rd269, %rd268;
	mov.f64 	%fd303, %fd302;
	@%p183 bra 	$L__BB3_42;
	abs.f64 	%fd49, %fd302;
	abs.f64 	%fd50, %fd48;
	setp.lt.f64 	%p184, %fd49, %fd50;
	mov.u64 	%rd269, %rd37;
	mov.f64 	%fd303, %fd48;
	@%p184 bra 	$L__BB3_42;
	setp.lt.f64 	%p185, %fd50, %fd49;
	mov.u64 	%rd269, %rd268;
	mov.f64 	%fd303, %fd302;
	@%p185 bra 	$L__BB3_42;
	setp.lt.s64 	%p186, %rd268, %rd37;
	min.s64 	%rd269, %rd268, %rd37;
	selp.f64 	%fd303, %fd302, %fd48, %p186;
$L__BB3_42:
	mov.b64 	%rd249, %fd303;
	mov.b64 	{%r392, %r397}, %rd249;
	mov.b32 	%r408, 16;
	mov.b32 	%r409, 31;
	mov.b32 	%r410, -1;
	// begin inline asm
	shfl.sync.down.b32 %r391, %r392, %r408, %r409, %r410;
	// end inline asm
	// begin inline asm
	shfl.sync.down.b32 %r396, %r397, %r408, %r409, %r410;
	// end inline asm
	mov.b64 	%rd250, {%r391, %r396};
	mov.b64 	%fd53, %rd250;
	mov.b64 	{%r402, %r407}, %rd269;
	// begin inline asm
	shfl.sync.down.b32 %r401, %r402, %r408, %r409, %r410;
	// end inline asm
	// begin inline asm
	shfl.sync.down.b32 %r406, %r407, %r408, %r409, %r410;
	// end inline asm
	mov.b64 	%rd40, {%r401, %r406};
	setp.gt.s32 	%p187, %r310, 15;
	mov.u64 	%rd317, %rd269;
	mov.f64 	%fd351, %fd303;
	@%p187 bra 	$L__BB3_46;
	abs.f64 	%fd54, %fd303;
	abs.f64 	%fd55, %fd53;
	setp.lt.f64 	%p188, %fd54, %fd55;
	mov.u64 	%rd317, %rd40;
	mov.f64 	%fd351, %fd53;
	@%p188 bra 	$L__BB3_46;
	setp.lt.f64 	%p189, %fd55, %fd54;
	mov.u64 	%rd317, %rd269;
	mov.f64 	%fd351, %fd303;
	@%p189 bra 	$L__BB3_46;
	setp.lt.s64 	%p190, %rd269, %rd40;
	min.s64 	%rd317, %rd269, %rd40;
	selp.f64 	%fd351, %fd303, %fd53, %p190;
$L__BB3_46:
	setp.ne.s32 	%p191, %r310, 0;
	@%p191 bra 	$L__BB3_48;
	shr.u32 	%r411, %r5, 1;
	and.b32  	%r412, %r411, 496;
	mov.u32 	%r413, _ZN6thrust24THRUST_300001_SM_1000_NS8cuda_cub4core6detail5shmemE;
	add.s32 	%r414, %r413, %r412;
	st.shared.f64 	[%r414+8], %fd351;
	st.shared.u64 	[%r414+16], %rd317;
$L__BB3_48:
	bar.sync 	0;
	setp.ne.s32 	%p192, %r5, 0;
	@%p192 bra 	$L__BB3_208;
	ld.shared.f64 	%fd58, [_ZN6thrust24THRUST_300001_SM_1000_NS8cuda_cub4core6detail5shmemE+24];
	ld.shared.u64 	%rd43, [_ZN6thrust24THRUST_300001_SM_1000_NS8cuda_cub4core6detail5shmemE+32];
	abs.f64 	%fd59, %fd351;
	abs.f64 	%fd60, %fd58;
	setp.lt.f64 	%p193, %fd59, %fd60;
	mov.u64 	%rd271, %rd43;
	mov.f64 	%fd305, %fd58;
	@%p193 bra 	$L__BB3_52;
	setp.lt.f64 	%p194, %fd60, %fd59;
	mov.u64 	%rd271, %rd317;
	mov.f64 	%fd305, %fd351;
	@%p194 bra 	$L__BB3_52;
	setp.lt.s64 	%p195, %rd317, %rd43;
	min.s64 	%rd271, %rd317, %rd43;
	selp.f64 	%fd305, %fd351, %fd58, %p195;
$L__BB3_52:
	ld.shared.f64 	%fd63, [_ZN6thrust24THRUST_300001_SM_1000_NS8cuda_cub4core6detail5shmemE+40];
	ld.shared.u64 	%rd46, [_ZN6thrust24THRUST_300001_SM_1000_NS8cuda_cub4core6detail5shmemE+48];
	abs.f64 	%fd64, %fd305;
	abs.f64 	%fd65, %fd63;
	setp.lt.f64 	%p196, %fd64, %fd65;
	mov.u64 	%rd272, %rd46;
	mov.f64 	%fd306, %fd63;
	@%p196 bra 	$L__BB3_55;
	setp.lt.f64 	%p197, %fd65, %fd64;
	mov.u64 	%rd272, %rd271;
	mov.f64 	%fd306, %fd305;
	@%p197 bra 	$L__BB3_55;
	setp.lt.s64 	%p198, %rd271, %rd46;
	min.s64 	%rd272, %rd271, %rd46;
	selp.f64 	%fd306, %fd305, %fd63, %p198;
$L__BB3_55:
	ld.shared.f64 	%fd68, [_ZN6thrust24THRUST_300001_SM_1000_NS8cuda_cub4core6detail5shmemE+56];
	ld.shared.u64 	%rd49, [_ZN6thrust24THRUST_300001_SM_1000_NS8cuda_cub4core6detail5shmemE+64];
	abs.f64 	%fd69, %fd306;
	abs.f64 	%fd70, %fd68;
	setp.lt.f64 	%p199, %fd69, %fd70;
	mov.u64 	%rd273, %rd49;
	mov.f64 	%fd307, %fd68;
	@%p199 bra 	$L__BB3_58;
	setp.lt.f64 	%p200, %fd70, %fd69;
	mov.u64 	%rd273, %rd272;
	mov.f64 	%fd307, %fd306;
	@%p200 bra 	$L__BB3_58;
	setp.lt.s64 	%p201, %rd272, %rd49;
	min.s64 	%rd273, %rd272, %rd49;
	selp.f64 	%fd307, %fd306, %fd68, %p201;
$L__BB3_58:
	ld.shared.f64 	%fd73, [_ZN6thrust24THRUST_300001_SM_1000_NS8cuda_cub4core6detail5shmemE+72];
	ld.shared.u64 	%rd52, [_ZN6thrust24THRUST_300001_SM_1000_NS8cuda_cub4core6detail5shmemE+80];
	abs.f64 	%fd74, %fd307;
	abs.f64 	%fd75, %fd73;
	setp.lt.f64 	%p202, %fd74, %fd75;
	mov.u64 	%rd274, %rd52;
	mov.f64 	%fd308, %fd73;
	@%p202 bra 	$L__BB3_61;
	setp.lt.f64 	%p203, %fd75, %fd74;
	mov.u64 	%rd274, %rd273;
	mov.f64 	%fd308, %fd307;
	@%p203 bra 	$L__BB3_61;
	setp.lt.s64 	%p204, %rd273, %rd52;
	min.s64 	%rd274, %rd273, %rd52;
	selp.f64 	%fd308, %fd307, %fd73, %p204;
$L__BB3_61:
	ld.shared.f64 	%fd78, [_ZN6thrust24THRUST_300001_SM_1000_NS8cuda_cub4core6detail5shmemE+88];
	ld.shared.u64 	%rd55, [_ZN6thrust24THRUST_300001_SM_1000_NS8cuda_cub4core6detail5shmemE+96];
	abs.f64 	%fd79, %fd308;
	abs.f64 	%fd80, %fd78;
	setp.lt.f64 	%p205, %fd79, %fd80;
	mov.u64 	%rd275, %rd55;
	mov.f64 	%fd309, %fd78;
	@%p205 bra 	$L__BB3_64;
	setp.lt.f64 	%p206, %fd80, %fd79;
	mov.u64 	%rd275, %rd274;
	mov.f64 	%fd309, %fd308;
	@%p206 bra 	$L__BB3_64;
	setp.lt.s64 	%p207, %rd274, %rd55;
	min.s64 	%rd275, %rd274, %rd55;
	selp.f64 	%fd309, %fd308, %fd78, %p207;
$L__BB3_64:
	ld.shared.f64 	%fd83, [_ZN6thrust24THRUST_300001_SM_1000_NS8cuda_cub4core6detail5shmemE+104];
	ld.shared.u64 	%rd58, [_ZN6thrust24THRUST_300001_SM_1000_NS8cuda_cub4core6detail5shmemE+112];
	abs.f64 	%fd84, %fd309;
	abs.f64 	%fd85, %fd83;
	setp.lt.f64 	%p208, %fd84, %fd85;
	mov.u64 	%rd276, %rd58;
	mov.f64 	%fd310, %fd83;
	@%p208 bra 	$L__BB3_67;
	setp.lt.f64 	%p209, %fd85, %fd84;
	mov.u64 	%rd276, %rd275;
	mov.f64 	%fd310, %fd309;
	@%p209 bra 	$L__BB3_67;
	setp.lt.s64 	%p210, %rd275, %rd58;
	min.s64 	%rd276, %rd275, %rd58;
	selp.f64 	%fd310, %fd309, %fd83, %p210;
$L__BB3_67:
	ld.shared.f64 	%fd88, [_ZN6thrust24THRUST_300001_SM_1000_NS8cuda_cub4core6detail5shmemE+120];
	ld.shared.u64 	%rd61, [_ZN6thrust24THRUST_300001_SM_1000_NS8cuda_cub4core6detail5shmemE+128];
	abs.f64 	%fd89, %fd310;
	abs.f64 	%fd90, %fd88;
	setp.lt.f64 	%p211, %fd89, %fd90;
	mov.u64 	%rd317, %rd61;
	mov.f64 	%fd351, %fd88;
	@%p211 bra 	$L__BB3_208;
	setp.lt.f64 	%p212, %fd90, %fd89;
	mov.u64 	%rd317, %rd276;
	mov.f64 	%fd351, %fd310;
	@%p212 bra 	$L__BB3_208;
	setp.lt.s64 	%p213, %rd276, %rd61;
	min.s64 	%rd317, %rd276, %rd61;
	selp.f64 	%fd351, %fd310, %fd88, %p213;
	bra.uni 	$L__BB3_208;
$L__BB3_70:
	// begin inline asm
	mov.u32 %r197, %laneid;
	// end inline asm
	and.b32  	%r218, %r5, 992;
	add.s32 	%r219, %r218, 32;
	setp.gt.s32 	%p120, %r219, %r4;
	not.b32 	%r220, %r218;
	add.s32 	%r221, %r4, %r220;
	selp.b32 	%r216, %r221, 31, %p120;
	mov.b64 	%rd231, %fd298;
	mov.b64 	{%r199, %r204}, %rd231;
	mov.b32 	%r215, 1;
	mov.b32 	%r217, -1;
	// begin inline asm
	shfl.sync.down.b32 %r198, %r199, %r215, %r216, %r217;
	// end inline asm
	// begin inline asm
	shfl.sync.down.b32 %r203, %r204, %r215, %r216, %r217;
	// end inline asm
	mov.b64 	%rd232, {%r198, %r203};
	mov.b64 	%fd92, %rd232;
	mov.b64 	{%r209, %r214}, %rd264;
	// begin inline asm
	shfl.sync.down.b32 %r208, %r209, %r215, %r216, %r217;
	// end inline asm
	// begin inline asm
	shfl.sync.down.b32 %r213, %r214, %r215, %r216, %r217;
	// end inline asm
	mov.b64 	%rd63, {%r208, %r213};
	setp.ge.s32 	%p121, %r197, %r216;
	mov.u64 	%rd277, %rd264;
	mov.f64 	%fd311, %fd298;
	@%p121 bra 	$L__BB3_74;
	abs.f64 	%fd93, %fd298;
	abs.f64 	%fd94, %fd92;
	setp.lt.f64 	%p122, %fd93, %fd94;
	mov.u64 	%rd277, %rd63;
	mov.f64 	%fd311, %fd92;
	@%p122 bra 	$L__BB3_74;
	setp.lt.f64 	%p123, %fd94, %fd93;
	mov.u64 	%rd277, %rd264;
	mov.f64 	%fd311, %fd298;
	@%p123 bra 	$L__BB3_74;
	setp.lt.s64 	%p124, %rd264, %rd63;
	min.s64 	%rd277, %rd264, %rd63;
	selp.f64 	%fd311, %fd298, %fd92, %p124;
$L__BB3_74:
	mov.b64 	%rd233, %fd311;
	mov.b64 	{%r223, %r228}, %rd233;
	mov.b32 	%r239, 2;
	mov.b32 	%r241, -1;
	// begin inline asm
	shfl.sync.down.b32 %r222, %r223, %r239, %r216, %r241;
	// end inline asm
	// begin inline asm
	shfl.sync.down.b32 %r227, %r228, %r239, %r216, %r241;
	// end inline asm
	mov.b64 	%rd234, {%r222, %r227};
	mov.b64 	%fd97, %rd234;
	mov.b64 	{%r233, %r238}, %rd277;
	// begin inline asm
	shfl.sync.down.b32 %r232, %r233, %r239, %r216, %r241;
	// end inline asm
	// begin inline asm
	shfl.sync.down.b32 %r237, %r238, %r239, %r216, %r241;
	// end inline asm
	mov.b64 	%rd66, {%r232, %r237};
	add.s32 	%r242, %r197, 2;
	setp.gt.s32 	%p125, %r242, %r216;
	mov.u64 	%rd278, %rd277;
	mov.f64 	%fd312, %fd311;
	@%p125 bra 	$L__BB3_78;
	abs.f64 	%fd98, %fd311;
	abs.f64 	%fd99, %fd97;
	setp.lt.f64 	%p126, %fd98, %fd99;
	mov.u64 	%rd278, %rd66;
	mov.f64 	%fd312, %fd97;
	@%p126 bra 	$L__BB3_78;
	setp.lt.f64 	%p127, %fd99, %fd98;
	mov.u64 	%rd278, %rd277;
	mov.f64 	%fd312, %fd311;
	@%p127 bra 	$L__BB3_78;
	setp.lt.s64 	%p128, %rd277, %rd66;
	min.s64 	%rd278, %rd277, %rd66;
	selp.f64 	%fd312, %fd311, %fd97, %p128;
$L__BB3_78:
	mov.b64 	%rd235, %fd312;
	mov.b64 	{%r244, %r249}, %rd235;
	mov.b32 	%r260, 4;
	mov.b32 	%r262, -1;
	// begin inline asm
	shfl.sync.down.b32 %r243, %r244, %r260, %r216, %r262;
	// end inline asm
	// begin inline asm
	shfl.sync.down.b32 %r248, %r249, %r260, %r216, %r262;
	// end inline asm
	mov.b64 	%rd236, {%r243, %r248};
	mov.b64 	%fd102, %rd236;
	mov.b64 	{%r254, %r259}, %rd278;
	// begin inline asm
	shfl.sync.down.b32 %r253, %r254, %r260, %r216, %r262;
	// end inline asm
	// begin inline asm
	shfl.sync.down.b32 %r258, %r259, %r260, %r216, %r262;
	// end inline asm
	mov.b64 	%rd69, {%r253, %r258};
	add.s32 	%r263, %r197, 4;
	setp.gt.s32 	%p129, %r263, %r216;
	mov.u64 	%rd279, %rd278;
	mov.f64 	%fd313, %fd312;
	@%p129 bra 	$L__BB3_82;
	abs.f64 	%fd103, %fd312;
	abs.f64 	%fd104, %fd102;
	setp.lt.f64 	%p130, %fd103, %fd104;
	mov.u64 	%rd279, %rd69;
	mov.f64 	%fd313, %fd102;
	@%p130 bra 	$L__BB3_82;
	setp.lt.f64 	%p131, %fd104, %fd103;
	mov.u64 	%rd279, %rd278;
	mov.f64 	%fd313, %fd312;
	@%p131 bra 	$L__BB3_82;
	setp.lt.s64 	%p132, %rd278, %rd69;
	min.s64 	%rd279, %rd278, %rd69;
	selp.f64 	%fd313, %fd312, %fd102, %p132;
$L__BB3_82:
	mov.b64 	%rd237, %fd313;
	mov.b64 	{%r265, %r270}, %rd237;
	mov.b32 	%r281, 8;
	mov.b32 	%r283, -1;
	// begin inline asm
	shfl.sync.down.b32 %r264, %r265, %r281, %r216, %r283;
	// end inline asm
	// begin inline asm
	shfl.sync.down.b32 %r269, %r270, %r281, %r216, %r283;
	// end inline asm
	mov.b64 	%rd238, {%r264, %r269};
	mov.b64 	%fd107, %rd238;
	mov.b64 	{%r275, %r280}, %rd279;
	// begin inline asm
	shfl.sync.down.b32 %r274, %r275, %r281, %r216, %r283;
	// end inline asm
	// begin inline asm
	shfl.sync.down.b32 %r279, %r280, %r281, %r216, %r283;
	// end inline asm
	mov.b64 	%rd72, {%r274, %r279};
	add.s32 	%r284, %r197, 8;
	setp.gt.s32 	%p133, %r284, %r216;
	mov.u64 	%rd280, %rd279;
	mov.f64 	%fd314, %fd313;
	@%p133 bra 	$L__BB3_86;
	abs.f64 	%fd108, %fd313;
	abs.f64 	%fd109, %fd107;
	setp.lt.f64 	%p134, %fd108, %fd109;
	mov.u64 	%rd280, %rd72;
	mov.f64 	%fd314, %fd107;
	@%p134 bra 	$L__BB3_86;
	setp.lt.f64 	%p135, %fd109, %fd108;
	mov.u64 	%rd280, %rd279;
	mov.f64 	%fd314, %fd313;
	@%p135 bra 	$L__BB3_86;
	setp.lt.s64 	%p136, %rd279, %rd72;
	min.s64 	%rd280, %rd279, %rd72;
	selp.f64 	%fd314, %fd313, %fd107, %p136;
$L__BB3_86:
	mov.b64 	%rd239, %fd314;
	mov.b64 	{%r286, %r291}, %rd239;
	mov.b32 	%r302, 16;
	mov.b32 	%r304, -1;
	// begin inline asm
	shfl.sync.down.b32 %r285, %r286, %r302, %r216, %r304;
	// end inline asm
	// begin inline asm
	shfl.sync.down.b32 %r290, %r291, %r302, %r216, %r304;
	// end inline asm
	mov.b64 	%rd240, {%r285, %r290};
	mov.b64 	%fd112, %rd240;
	mov.b64 	{%r296, %r301}, %rd280;
	// begin inline asm
	shfl.sync.down.b32 %r295, %r296, %r302, %r216, %r304;
	// end inline asm
	// begin inline asm
	shfl.sync.down.b32 %r300, %r301, %r302, %r216, %r304;
	// end inline asm
	mov.b64 	%rd75, {%r295, %r300};
	add.s32 	%r305, %r197, 16;
	setp.gt.s32 	%p137, %r305, %r216;
	mov.u64 	%rd317, %rd280;
	mov.f64 	%fd351, %fd314;
	@%p137 bra 	$L__BB3_90;
	abs.f64 	%fd113, %fd314;
	abs.f64 	%fd114, %fd112;
	setp.lt.f64 	%p138, %fd113, %fd114;
	mov.u64 	%rd317, %rd75;
	mov.f64 	%fd351, %fd112;
	@%p138 bra 	$L__BB3_90;
	setp.lt.f64 	%p139, %fd114, %fd113;
	mov.u64 	%rd317, %rd280;
	mov.f64 	%fd351, %fd314;
	@%p139 bra 	$L__BB3_90;
	setp.lt.s64 	%p140, %rd280, %rd75;
	min.s64 	%rd317, %rd280, %rd75;
	selp.f64 	%fd351, %fd314, %fd112, %p140;
$L__BB3_90:
	setp.ne.s32 	%p141, %r197, 0;
	@%p141 bra 	$L__BB3_92;
	shr.u32 	%r306, %r5, 1;
	and.b32  	%r307, %r306, 496;
	mov.u32 	%r308, _ZN6thrust24THRUST_300001_SM_1000_NS8cuda_cub4core6detail5shmemE;
	add.s32 	%r309, %r308, %r307;
	st.shared.f64 	[%r309+8], %fd351;
	st.shared.u64 	[%r309+16], %rd317;
$L__BB3_92:
	bar.sync 	0;
	setp.ne.s32 	%p142, %r5, 0;
	@%p142 bra 	$L__BB3_208;
	setp.lt.s32 	%p143, %r4, 33;
	mov.f64 	%fd316, %fd351;
	mov.u64 	%rd282, %rd317;
	@%p143 bra 	$L__BB3_97;
	ld.shared.f64 	%fd117, [_ZN6thrust24THRUST_300001_SM_1000_NS8cuda_cub4core6detail5shmemE+24];
	ld.shared.u64 	%rd78, [_ZN6thrust24THRUST_300001_SM_1000_NS8cuda_cub4core6detail5shmemE+32];
	abs.f64 	%fd118, %fd351;
	abs.f64 	%fd119, %fd117;
	setp.lt.f64 	%p144, %fd118, %fd119;
	mov.f64 	%fd316, %fd117;
	mov.u64 	%rd282, %rd78;
	@%p144 bra 	$L__BB3_97;
	setp.lt.f64 	%p145, %fd119, %fd118;
	mov.f64 	%fd316, %fd351;
	mov.u64 	%rd282, %rd317;
	@%p145 bra 	$L__BB3_97;
	setp.lt.s64 	%p146, %rd317, %rd78;
	min.s64 	%rd282, %rd317, %rd78;
	selp.f64 	%fd316, %fd351, %fd117, %p146;
$L__BB3_97:
	setp.lt.s32 	%p147, %r4, 65;
	mov.f64 	%fd317, %fd316;
	mov.u64 	%rd283, %rd282;
	@%p147 bra 	$L__BB3_101;
	ld.shared.f64 	%fd122, [_ZN6thrust24THRUST_300001_SM_1000_NS8cuda_cub4core6detail5shmemE+40];
	ld.shared.u64 	%rd81, [_ZN6thrust24THRUST_300001_SM_1000_NS8cuda_cub4core6detail5shmemE+48];
	abs.f64 	%fd123, %fd316;
	abs.f64 	%fd124, %fd122;
	setp.lt.f64 	%p148, %fd123, %fd124;
	mov.f64 	%fd317, %fd122;
	mov.u64 	%rd283, %rd81;
	@%p148 bra 	$L__BB3_101;
	setp.lt.f64 	%p149, %fd124, %fd123;
	mov.f64 	%fd317, %fd316;
	mov.u64 	%rd283, %rd282;
	@%p149 bra 	$L__BB3_101;
	setp.lt.s64 	%p150, %rd282, %rd81;
	selp.f64 	%fd317, %fd316, %fd122, %p150;
	min.s64 	%rd283, %rd282, %rd81;
$L__BB3_101:
	setp.lt.s32 	%p151, %r4, 97;
	mov.f64 	%fd318, %fd317;
	mov.u64 	%rd284, %rd283;
	@%p151 bra 	$L__BB3_105;
	ld.shared.f64 	%fd127, [_ZN6thrust24THRUST_300001_SM_1000_NS8cuda_cub4core6detail5shmemE+56];
	ld.shared.u64 	%rd84, [_ZN6thrust24THRUST_300001_SM_1000_NS8cuda_cub4core6detail5shmemE+64];
	abs.f64 	%fd128, %fd317;
	abs.f64 	%fd129, %fd127;
	setp.lt.f64 	%p152, %fd128, %fd129;
	mov.f64 	%fd318, %fd127;
	mov.u64 	%rd284, %rd84;
	@%p152 bra 	$L__BB3_105;
	setp.lt.f64 	%p153, %fd129, %fd128;
	mov.f64 	%fd318, %fd317;
	mov.u64 	%rd284, %rd283;
	@%p153 bra 	$L__BB3_105;
	setp.lt.s64 	%p154, %rd283, %rd84;
	selp.f64 	%fd318, %fd317, %fd127, %p154;
	min.s64 	%rd284, %rd283, %rd84;
$L__BB3_105:
	setp.lt.s32 	%p155, %r4, 129;
	mov.f64 	%fd319, %fd318;
	mov.u64 	%rd285, %rd284;
	@%p155 bra 	$L__BB3_109;
	ld.shared.f64 	%fd132, [_ZN6thrust24THRUST_300001_SM_1000_NS8cuda_cub4core6detail5shmemE+72];
	ld.shared.u64 	%rd87, [_ZN6thrust24THRUST_300001_SM_1000_NS8cuda_cub4core6detail5shmemE+80];
	abs.f64 	%fd133, %fd318;
	abs.f64 	%fd134, %fd132;
	setp.lt.f64 	%p156, %fd133, %fd134;
	mov.f64 	%fd319, %fd132;
	mov.u64 	%rd285, %rd87;
	@%p156 bra 	$L__BB3_109;
	setp.lt.f64 	%p157, %fd134, %fd133;
	mov.f64 	%fd319, %fd318;
	mov.u64 	%rd285, %rd284;
	@%p157 bra 	$L__BB3_109;
	setp.lt.s64 	%p158, %rd284, %rd87;
	selp.f64 	%fd319, %fd318, %fd132, %p158;
	min.s64 	%rd285, %rd284, %rd87;
$L__BB3_109:
	setp.lt.s32 	%p159, %r4, 161;
	mov.f64 	%fd320, %fd319;
	mov.u64 	%rd286, %rd285;
	@%p159 bra 	$L__BB3_113;
	ld.shared.f64 	%fd137, [_ZN6thrust24THRUST_300001_SM_1000_NS8cuda_cub4core6detail5shmemE+88];
	ld.shared.u64 	%rd90, [_ZN6thrust24THRUST_300001_SM_1000_NS8cuda_cub4core6detail5shmemE+96];
	abs.f64 	%fd138, %fd319;
	abs.f64 	%fd139, %fd137;
	setp.lt.f64 	%p160, %fd138, %fd139;
	mov.f64 	%fd320, %fd137;
	mov.u64 	%rd286, %rd90;
	@%p160 bra 	$L__BB3_113;
	setp.lt.f64 	%p161, %fd139, %fd138;
	mov.f64 	%fd320, %fd319;
	mov.u64 	%rd286, %rd285;
	@%p161 bra 	$L__BB3_113;
	setp.lt.s64 	%p162, %rd285, %rd90;
	selp.f64 	%fd320, %fd319, %fd137, %p162;
	min.s64 	%rd286, %rd285, %rd90;
$L__BB3_113:
	setp.lt.s32 	%p163, %r4, 193;
	mov.f64 	%fd321, %fd320;
	mov.u64 	%rd287, %rd286;
	@%p163 bra 	$L__BB3_117;
	ld.shared.f64 	%fd142, [_ZN6thrust24THRUST_300001_SM_1000_NS8cuda_cub4core6detail5shmemE+104];
	ld.shared.u64 	%rd93, [_ZN6thrust24THRUST_300001_SM_1000_NS8cuda_cub4core6detail5shmemE+112];
	abs.f64 	%fd143, %fd320;
	abs.f64 	%fd144, %fd142;
	setp.lt.f64 	%p164, %fd143, %fd144;
	mov.f64 	%fd321, %fd142;
	mov.u64 	%rd287, %rd93;
	@%p164 bra 	$L__BB3_117;
	setp.lt.f64 	%p165, %fd144, %fd143;
	mov.f64 	%fd321, %fd320;
	mov.u64 	%rd287, %rd286;
	@%p165 bra 	$L__BB3_117;
	setp.lt.s64 	%p166, %rd286, %rd93;
	selp.f64 	%fd321, %fd320, %fd142, %p166;
	min.s64 	%rd287, %rd286, %rd93;
$L__BB3_117:
	setp.lt.s32 	%p167, %r4, 225;
	mov.u64 	%rd317, %rd287;
	mov.f64 	%fd351, %fd321;
	@%p167 bra 	$L__BB3_208;
	ld.shared.f64 	%fd147, [_ZN6thrust24THRUST_300001_SM_1000_NS8cuda_cub4core6detail5shmemE+120];
	ld.shared.u64 	%rd96, [_ZN6thrust24THRUST_300001_SM_1000_NS8cuda_cub4core6detail5shmemE+128];
	abs.f64 	%fd148, %fd321;
	abs.f64 	%fd149, %fd147;
	setp.lt.f64 	%p168, %fd148, %fd149;
	mov.u64 	%rd317, %rd96;
	mov.f64 	%fd351, %fd147;
	@%p168 bra 	$L__BB3_208;
	setp.lt.f64 	%p169, %fd149, %fd148;
	mov.u64 	%rd317, %rd287;
	mov.f64 	%fd351, %fd321;
	@%p169 bra 	$L__BB3_208;
	setp.lt.s64 	%p170, %rd287, %rd96;
	selp.f64 	%fd351, %fd321, %fd147, %p170;
	min.s64 	%rd317, %rd287, %rd96;
	bra.uni 	$L__BB3_208;
$L__BB3_121:
	mov.u32 	%r35, %tid.x;
	cvt.s64.s32 	%rd183, %r2;
	add.s64 	%rd98, %rd3, %rd183;
	cvt.u64.u32 	%rd99, %r35;
	add.s64 	%rd184, %rd99, %rd183;
	shl.b64 	%rd185, %rd184, 3;
	add.s64 	%rd186, %rd2, %rd185;
	ld.global.f64 	%fd274, [%rd186];
	add.s32 	%r69, %r35, 256;
	cvt.u64.u32 	%rd187, %r69;
	ld.global.f64 	%fd275, [%rd186+2048];
	add.s32 	%r70, %r35, 512;
	cvt.u64.u32 	%rd188, %r70;
	ld.global.f64 	%fd276, [%rd186+4096];
	add.s32 	%r71, %r35, 768;
	cvt.u64.u32 	%rd189, %r71;
	ld.global.f64 	%fd277, [%rd186+6144];
	or.b32  	%r72, %r35, 1024;
	cvt.u64.u32 	%rd100, %r72;
	add.s64 	%rd305, %rd98, %rd100;
	ld.global.f64 	%fd339, [%rd186+8192];
	abs.f64 	%fd278, %fd274;
	abs.f64 	%fd279, %fd275;
	setp.geu.f64 	%p2, %fd278, %fd279;
	selp.f64 	%fd280, %fd274, %fd275, %p2;
	selp.b64 	%rd190, %rd99, %rd187, %p2;
	abs.f64 	%fd281, %fd280;
	abs.f64 	%fd282, %fd276;
	setp.geu.f64 	%p3, %fd281, %fd282;
	selp.f64 	%fd283, %fd280, %fd276, %p3;
	selp.b64 	%rd191, %rd190, %rd188, %p3;
	abs.f64 	%fd284, %fd283;
	abs.f64 	%fd285, %fd277;
	setp.geu.f64 	%p4, %fd284, %fd285;
	selp.f64 	%fd152, %fd283, %fd277, %p4;
	selp.b64 	%rd102, %rd191, %rd189, %p4;
	abs.f64 	%fd153, %fd152;
	abs.f64 	%fd154, %fd339;
	setp.lt.f64 	%p5, %fd153, %fd154;
	@%p5 bra 	$L__BB3_123;
	setp.lt.f64 	%p6, %fd154, %fd153;
	setp.lt.u64 	%p7, %rd102, %rd100;
	or.pred  	%p8, %p6, %p7;
	selp.f64 	%fd339, %fd152, %fd339, %p8;
	add.s64 	%rd194, %rd98, %rd102;
	selp.b64 	%rd305, %rd194, %rd305, %p8;
$L__BB3_123:
	setp.le.s32 	%p9, %r66, %r3;
	@%p9 bra 	$L__BB3_164;
	setp.ne.s32 	%p10, %r35, 0;
	@%p10 bra 	$L__BB3_126;
	atom.global.add.u32 	%r73, [%rd1+4], 1280;
	add.s32 	%r74, %r73, %r3;
	st.shared.u32 	[_ZN6thrust24THRUST_300001_SM_1000_NS8cuda_cub4core6detail5shmemE+152], %r74;
$L__BB3_126:
	bar.sync 	0;
	ld.shared.u32 	%r427, [_ZN6thrust24THRUST_300001_SM_1000_NS8cuda_cub4core6detail5shmemE+152];
	add.s32 	%r75, %r427, 1280;
	setp.gt.s32 	%p11, %r75, %r66;
	@%p11 bra 	$L__BB3_141;
	mov.f64 	%fd323, %fd339;
	mov.u64 	%rd289, %rd305;
$L__BB3_128:
	cvt.s64.s32 	%rd195, %r427;
	add.s64 	%rd196, %rd99, %rd195;
	shl.b64 	%rd197, %rd196, 3;
	add.s64 	%rd198, %rd2, %rd197;
	add.s64 	%rd290, %rd196, %rd3;
	ld.global.f64 	%fd324, [%rd198];
	add.s64 	%rd291, %rd290, 256;
	ld.global.f64 	%fd325, [%rd198+2048];
	add.s64 	%rd292, %rd290, 512;
	ld.global.f64 	%fd326, [%rd198+4096];
	add.s64 	%rd293, %rd290, 768;
	ld.global.f64 	%fd327, [%rd198+6144];
	add.s64 	%rd305, %rd290, 1024;
	ld.global.f64 	%fd339, [%rd198+8192];
	abs.f64 	%fd163, %fd323;
	abs.f64 	%fd164, %fd324;
	setp.lt.f64 	%p12, %fd163, %fd164;
	@%p12 bra 	$L__BB3_130;
	setp.lt.f64 	%p13, %fd164, %fd163;
	setp.lt.s64 	%p14, %rd289, %rd290;
	or.pred  	%p15, %p13, %p14;
	selp.f64 	%fd324, %fd323, %fd324, %p15;
	selp.b64 	%rd290, %rd289, %rd290, %p15;
$L__BB3_130:
	abs.f64 	%fd167, %fd324;
	abs.f64 	%fd168, %fd325;
	setp.lt.f64 	%p16, %fd167, %fd168;
	@%p16 bra 	$L__BB3_132;
	setp.lt.f64 	%p17, %fd168, %fd167;
	setp.lt.s64 	%p18, %rd290, %rd291;
	or.pred  	%p19, %p17, %p18;
	selp.f64 	%fd325, %fd324, %fd325, %p19;
	selp.b64 	%rd291, %rd290, %rd291, %p19;
$L__BB3_132:
	abs.f64 	%fd171, %fd325;
	abs.f64 	%fd172, %fd326;
	setp.lt.f64 	%p20, %fd171, %fd172;
	@%p20 bra 	$L__BB3_134;
	setp.lt.f64 	%p21, %fd172, %fd171;
	setp.lt.s64 	%p22, %rd291, %rd292;
	or.pred  	%p23, %p21, %p22;
	selp.f64 	%fd326, %fd325, %fd326, %p23;
	selp.b64 	%rd292, %rd291, %rd292, %p23;
$L__BB3_134:
	abs.f64 	%fd175, %fd326;
	abs.f64 	%fd176, %fd327;
	setp.lt.f64 	%p24, %fd175, %fd176;
	@%p24 bra 	$L__BB3_136;
	setp.lt.f64 	%p25, %fd176, %fd175;
	setp.lt.s64 	%p26, %rd292, %rd293;
	or.pred  	%p27, %p25, %p26;
	selp.f64 	%fd327, %fd326, %fd327, %p27;
	selp.b64 	%rd293, %rd292, %rd293, %p27;
$L__BB3_136:
	abs.f64 	%fd179, %fd327;
	abs.f64 	%fd180, %fd339;
	setp.lt.f64 	%p28, %fd179, %fd180;
	@%p28 bra 	$L__BB3_138;
	setp.lt.f64 	%p29, %fd180, %fd179;
	setp.lt.s64 	%p30, %rd293, %rd305;
	or.pred  	%p31, %p29, %p30;
	selp.f64 	%fd339, %fd327, %fd339, %p31;
	selp.b64 	%rd305, %rd293, %rd305, %p31;
$L__BB3_138:
	setp.ne.s32 	%p32, %r35, 0;
	bar.sync 	0;
	@%p32 bra 	$L__BB3_140;
	atom.global.add.u32 	%r76, [%rd1+4], 1280;
	add.s32 	%r77, %r76, %r3;
	st.shared.u32 	[_ZN6thrust24THRUST_300001_SM_1000_NS8cuda_cub4core6detail5shmemE+152], %r77;
$L__BB3_140:
	bar.sync 	0;
	ld.shared.u32 	%r427, [_ZN6thrust24THRUST_300001_SM_1000_NS8cuda_cub4core6detail5shmemE+152];
	add.s32 	%r78, %r427, 1280;
	setp.le.s32 	%p33, %r78, %r66;
	mov.f64 	%fd323, %fd339;
	mov.u64 	%rd289, %rd305;
	@%p33 bra 	$L__BB3_128;
$L__BB3_141:
	setp.le.s32 	%p34, %r66, %r427;
	@%p34 bra 	$L__BB3_164;
	sub.s32 	%r40, %r66, %r427;
	setp.ge.s32 	%p35, %r35, %r40;
	@%p35 bra 	$L__BB3_164;
	not.b32 	%r79, %r35;
	add.s32 	%r80, %r66, %r79;
	sub.s32 	%r41, %r80, %r427;
	and.b32  	%r81, %r41, 768;
	setp.eq.s32 	%p36, %r81, 768;
	mov.u32 	%r431, %r35;
	@%p36 bra 	$L__BB3_149;
	add.s32 	%r429, %r35, %r427;
	shr.u32 	%r82, %r41, 8;
	add.s32 	%r83, %r82, 1;
	and.b32  	%r84, %r83, 3;
	neg.s32 	%r428, %r84;
	mov.u32 	%r431, %r35;
$L__BB3_145:
	.pragma "nounroll";
	mov.u64 	%rd122, %rd305;
	mov.f64 	%fd184, %fd339;
	cvt.s64.s32 	%rd200, %r429;
	add.s64 	%rd123, %rd3, %rd200;
	mul.wide.s32 	%rd201, %r429, 8;
	add.s64 	%rd202, %rd2, %rd201;
	ld.global.f64 	%fd185, [%rd202];
	abs.f64 	%fd186, %fd184;
	abs.f64 	%fd187, %fd185;
	setp.lt.f64 	%p37, %fd186, %fd187;
	mov.f64 	%fd339, %fd185;
	mov.u64 	%rd305, %rd123;
	@%p37 bra 	$L__BB3_148;
	setp.lt.f64 	%p38, %fd187, %fd186;
	mov.f64 	%fd339, %fd184;
	mov.u64 	%rd305, %rd122;
	@%p38 bra 	$L__BB3_148;
	setp.lt.s64 	%p39, %rd122, %rd123;
	selp.f64 	%fd339, %fd184, %fd185, %p39;
	min.s64 	%rd305, %rd122, %rd123;
$L__BB3_148:
	add.s32 	%r431, %r431, 256;
	add.s32 	%r429, %r429, 256;
	add.s32 	%r428, %r428, 1;
	setp.ne.s32 	%p40, %r428, 0;
	@%p40 bra 	$L__BB3_145;
$L__BB3_149:
	setp.lt.u32 	%p41, %r41, 768;
	@%p41 bra 	$L__BB3_164;
	add.s32 	%r432, %r431, %r427;
	add.s32 	%r435, %r432, 256;
	add.s32 	%r434, %r432, 512;
	add.s32 	%r433, %r432, 768;
	add.s64 	%rd128, %rd2, 4096;
$L__BB3_151:
	cvt.s64.s32 	%rd203, %r435;
	add.s64 	%rd130, %rd3, %rd203;
	cvt.s64.s32 	%rd204, %r434;
	add.s64 	%rd131, %rd3, %rd204;
	cvt.s64.s32 	%rd205, %r433;
	add.s64 	%rd132, %rd3, %rd205;
	cvt.s64.s32 	%rd206, %r432;
	mul.wide.s32 	%rd207, %r432, 8;
	add.s64 	%rd133, %rd128, %rd207;
	add.s64 	%rd134, %rd3, %rd206;
	ld.global.f64 	%fd193, [%rd133+-4096];
	abs.f64 	%fd194, %fd339;
	abs.f64 	%fd195, %fd193;
	setp.lt.f64 	%p42, %fd194, %fd195;
	mov.f64 	%fd335, %fd193;
	mov.u64 	%rd301, %rd134;
	@%p42 bra 	$L__BB3_154;
	setp.lt.f64 	%p43, %fd195, %fd194;
	mov.f64 	%fd335, %fd339;
	mov.u64 	%rd301, %rd305;
	@%p43 bra 	$L__BB3_154;
	setp.lt.s64 	%p44, %rd305, %rd134;
	selp.f64 	%fd335, %fd339, %fd193, %p44;
	min.s64 	%rd301, %rd305, %rd134;
$L__BB3_154:
	ld.global.f64 	%fd198, [%rd133+-2048];
	abs.f64 	%fd199, %fd335;
	abs.f64 	%fd200, %fd198;
	setp.lt.f64 	%p45, %fd199, %fd200;
	mov.f64 	%fd336, %fd198;
	mov.u64 	%rd302, %rd130;
	@%p45 bra 	$L__BB3_157;
	setp.lt.f64 	%p46, %fd200, %fd199;
	mov.f64 	%fd336, %fd335;
	mov.u64 	%rd302, %rd301;
	@%p46 bra 	$L__BB3_157;
	setp.lt.s64 	%p47, %rd301, %rd130;
	selp.f64 	%fd336, %fd335, %fd198, %p47;
	min.s64 	%rd302, %rd301, %rd130;
$L__BB3_157:
	ld.global.f64 	%fd203, [%rd133];
	abs.f64 	%fd204, %fd336;
	abs.f64 	%fd205, %fd203;
	setp.lt.f64 	%p48, %fd204, %fd205;
	mov.f64 	%fd337, %fd203;
	mov.u64 	%rd303, %rd131;
	@%p48 bra 	$L__BB3_160;
	setp.lt.f64 	%p49, %fd205, %fd204;
	mov.f64 	%fd337, %fd336;
	mov.u64 	%rd303, %rd302;
	@%p49 bra 	$L__BB3_160;
	setp.lt.s64 	%p50, %rd302, %rd131;
	selp.f64 	%fd337, %fd336, %fd203, %p50;
	min.s64 	%rd303, %rd302, %rd131;
$L__BB3_160:
	ld.global.f64 	%fd208, [%rd133+2048];
	abs.f64 	%fd209, %fd337;
	abs.f64 	%fd210, %fd208;
	setp.lt.f64 	%p51, %fd209, %fd210;
	mov.f64 	%fd339, %fd208;
	mov.u64 	%rd305, %rd132;
	@%p51 bra 	$L__BB3_163;
	setp.lt.f64 	%p52, %fd210, %fd209;
	mov.f64 	%fd339, %fd337;
	mov.u64 	%rd305, %rd303;
	@%p52 bra 	$L__BB3_163;
	setp.lt.s64 	%p53, %rd303, %rd132;
	selp.f64 	%fd339, %fd337, %fd208, %p53;
	min.s64 	%rd305, %rd303, %rd132;
$L__BB3_163:
	add.s32 	%r431, %r431, 1024;
	add.s32 	%r435, %r435, 1024;
	add.s32 	%r434, %r434, 1024;
	add.s32 	%r433, %r433, 1024;
	add.s32 	%r432, %r432, 1024;
	setp.lt.s32 	%p54, %r431, %r40;
	@%p54 bra 	$L__BB3_151;
$L__BB3_164:
	// begin inline asm
	mov.u32 %r85, %laneid;
	// end inline asm
	mov.b64 	%rd208, %fd339;
	mov.b64 	{%r87, %r92}, %rd208;
	mov.b32 	%r103, 1;
	mov.b32 	%r104, 31;
	mov.b32 	%r105, -1;
	// begin inline asm
	shfl.sync.down.b32 %r86, %r87, %r103, %r104, %r105;
	// end inline asm
	// begin inline asm
	shfl.sync.down.b32 %r91, %r92, %r103, %r104, %r105;
	// end inline asm
	mov.b64 	%rd209, {%r86, %r91};
	mov.b64 	%fd214, %rd209;
	mov.b64 	{%r97, %r102}, %rd305;
	// begin inline asm
	shfl.sync.down.b32 %r96, %r97, %r103, %r104, %r105;
	// end inline asm
	// begin inline asm
	shfl.sync.down.b32 %r101, %r102, %r103, %r104, %r105;
	// end inline asm
	mov.b64 	%rd144, {%r96, %r101};
	setp.gt.s32 	%p55, %r85, 30;
	mov.f64 	%fd340, %fd339;
	mov.u64 	%rd306, %rd305;
	@%p55 bra 	$L__BB3_168;
	abs.f64 	%fd215, %fd339;
	abs.f64 	%fd216, %fd214;
	setp.lt.f64 	%p56, %fd215, %fd216;
	mov.f64 	%fd340, %fd214;
	mov.u64 	%rd306, %rd144;
	@%p56 bra 	$L__BB3_168;
	setp.lt.f64 	%p57, %fd216, %fd215;
	mov.f64 	%fd340, %fd339;
	mov.u64 	%rd306, %rd305;
	@%p57 bra 	$L__BB3_168;
	setp.lt.s64 	%p58, %rd305, %rd144;
	selp.f64 	%fd340, %fd339, %fd214, %p58;
	min.s64 	%rd306, %rd305, %rd144;
$L__BB3_168:
	mov.b64 	%rd210, %fd340;
	mov.b64 	{%r107, %r112}, %rd210;
	mov.b32 	%r123, 2;
	mov.b32 	%r124, 31;
	mov.b32 	%r125, -1;
	// begin inline asm
	shfl.sync.down.b32 %r106, %r107, %r123, %r124, %r125;
	// end inline asm
	// begin inline asm
	shfl.sync.down.b32 %r111, %r112, %r123, %r124, %r125;
	// end inline asm
	mov.b64 	%rd211, {%r106, %r111};
	mov.b64 	%fd219, %rd211;
	mov.b64 	{%r117, %r122}, %rd306;
	// begin inline asm
	shfl.sync.down.b32 %r116, %r117, %r123, %r124, %r125;
	// end inline asm
	// begin inline asm
	shfl.sync.down.b32 %r121, %r122, %r123, %r124, %r125;
	// end inline asm
	mov.b64 	%rd147, {%r116, %r121};
	setp.gt.s32 	%p59, %r85, 29;
	mov.f64 	%fd341, %fd340;
	mov.u64 	%rd307, %rd306;
	@%p59 bra 	$L__BB3_172;
	abs.f64 	%fd220, %fd340;
	abs.f64 	%fd221, %fd219;
	setp.lt.f64 	%p60, %fd220, %fd221;
	mov.f64 	%fd341, %fd219;
	mov.u64 	%rd307, %rd147;
	@%p60 bra 	$L__BB3_172;
	setp.lt.f64 	%p61, %fd221, %fd220;
	mov.f64 	%fd341, %fd340;
	mov.u64 	%rd307, %rd306;
	@%p61 bra 	$L__BB3_172;
	setp.lt.s64 	%p62, %rd306, %rd147;
	selp.f64 	%fd341, %fd340, %fd219, %p62;
	min.s64 	%rd307, %rd306, %rd147;
$L__BB3_172:
	mov.b64 	%rd212, %fd341;
	mov.b64 	{%r127, %r132}, %rd212;
	mov.b32 	%r143, 4;
	mov.b32 	%r144, 31;
	mov.b32 	%r145, -1;
	// begin inline asm
	shfl.sync.down.b32 %r126, %r127, %r143, %r144, %r145;
	// end inline asm
	// begin inline asm
	shfl.sync.down.b32 %r131, %r132, %r143, %r144, %r145;
	// end inline asm
	mov.b64 	%rd213, {%r126, %r131};
	mov.b64 	%fd224, %rd213;
	mov.b64 	{%r137, %r142}, %rd307;
	// begin inline asm
	shfl.sync.down.b32 %r136, %r137, %r143, %r144, %r145;
	// end inline asm
	// begin inline asm
	shfl.sync.down.b32 %r141, %r142, %r143, %r144, %r145;
	// end inline asm
	mov.b64 	%rd150, {%r136, %r141};
	setp.gt.s32 	%p63, %r85, 27;
	mov.f64 	%fd342, %fd341;
	mov.u64 	%rd308, %rd307;
	@%p63 bra 	$L__BB3_176;
	abs.f64 	%fd225, %fd341;
	abs.f64 	%fd226, %fd224;
	setp.lt.f64 	%p64, %fd225, %fd226;
	mov.f64 	%fd342, %fd224;
	mov.u64 	%rd308, %rd150;
	@%p64 bra 	$L__BB3_176;
	setp.lt.f64 	%p65, %fd226, %fd225;
	mov.f64 	%fd342, %fd341;
	mov.u64 	%rd308, %rd307;
	@%p65 bra 	$L__BB3_176;
	setp.lt.s64 	%p66, %rd307, %rd150;
	selp.f64 	%fd342, %fd341, %fd224, %p66;
	min.s64 	%rd308, %rd307, %rd150;
$L__BB3_176:
	mov.b64 	%rd214, %fd342;
	mov.b64 	{%r147, %r152}, %rd214;
	mov.b32 	%r163, 8;
	mov.b32 	%r164, 31;
	mov.b32 	%r165, -1;
	// begin inline asm
	shfl.sync.down.b32 %r146, %r147, %r163, %r164, %r165;
	// end inline asm
	// begin inline asm
	shfl.sync.down.b32 %r151, %r152, %r163, %r164, %r165;
	// end inline asm
	mov.b64 	%rd215, {%r146, %r151};
	mov.b64 	%fd229, %rd215;
	mov.b64 	{%r157, %r162}, %rd308;
	// begin inline asm
	shfl.sync.down.b32 %r156, %r157, %r163, %r164, %r165;
	// end inline asm
	// begin inline asm
	shfl.sync.down.b32 %r161, %r162, %r163, %r164, %r165;
	// end inline asm
	mov.b64 	%rd153, {%r156, %r161};
	setp.gt.s32 	%p67, %r85, 23;
	mov.f64 	%fd343, %fd342;
	mov.u64 	%rd309, %rd308;
	@%p67 bra 	$L__BB3_180;
	abs.f64 	%fd230, %fd342;
	abs.f64 	%fd231, %fd229;
	setp.lt.f64 	%p68, %fd230, %fd231;
	mov.f64 	%fd343, %fd229;
	mov.u64 	%rd309, %rd153;
	@%p68 bra 	$L__BB3_180;
	setp.lt.f64 	%p69, %fd231, %fd230;
	mov.f64 	%fd343, %fd342;
	mov.u64 	%rd309, %rd308;
	@%p69 bra 	$L__BB3_180;
	setp.lt.s64 	%p70, %rd308, %rd153;
	selp.f64 	%fd343, %fd342, %fd229, %p70;
	min.s64 	%rd309, %rd308, %rd153;
$L__BB3_180:
	mov.b64 	%rd216, %fd343;
	mov.b64 	{%r167, %r172}, %rd216;
	mov.b32 	%r183, 16;
	mov.b32 	%r184, 31;
	mov.b32 	%r185, -1;
	// begin inline asm
	shfl.sync.down.b32 %r166, %r167, %r183, %r184, %r185;
	// end inline asm
	// begin inline asm
	shfl.sync.down.b32 %r171, %r172, %r183, %r184, %r185;
	// end inline asm
	mov.b64 	%rd217, {%r166, %r171};
	mov.b64 	%fd234, %rd217;
	mov.b64 	{%r177, %r182}, %rd309;
	// begin inline asm
	shfl.sync.down.b32 %r176, %r177, %r183, %r184, %r185;
	// end inline asm
	// begin inline asm
	shfl.sync.down.b32 %r181, %r182, %r183, %r184, %r185;
	// end inline asm
	mov.b64 	%rd156, {%r176, %r181};
	setp.gt.s32 	%p71, %r85, 15;
	mov.f64 	%fd351, %fd343;
	mov.u64 	%rd317, %rd309;
	@%p71 bra 	$L__BB3_184;
	abs.f64 	%fd235, %fd343;
	abs.f64 	%fd236, %fd234;
	setp.lt.f64 	%p72, %fd235, %fd236;
	mov.f64 	%fd351, %fd234;
	mov.u64 	%rd317, %rd156;
	@%p72 bra 	$L__BB3_184;
	setp.lt.f64 	%p73, %fd236, %fd235;
	mov.f64 	%fd351, %fd343;
	mov.u64 	%rd317, %rd309;
	@%p73 bra 	$L__BB3_184;
	setp.lt.s64 	%p74, %rd309, %rd156;
	selp.f64 	%fd351, %fd343, %fd234, %p74;
	min.s64 	%rd317, %rd309, %rd156;
$L__BB3_184:
	setp.ne.s32 	%p75, %r85, 0;
	@%p75 bra 	$L__BB3_186;
	shr.u32 	%r186, %r35, 1;
	and.b32  	%r187, %r186, 496;
	mov.u32 	%r188, _ZN6thrust24THRUST_300001_SM_1000_NS8cuda_cub4core6detail5shmemE;
	add.s32 	%r189, %r188, %r187;
	st.shared.f64 	[%r189+8], %fd351;
	st.shared.u64 	[%r189+16], %rd317;
$L__BB3_186:
	bar.sync 	0;
	setp.ne.s32 	%p76, %r35, 0;
	@%p76 bra 	$L__BB3_208;
	ld.shared.f64 	%fd239, [_ZN6thrust24THRUST_300001_SM_1000_NS8cuda_cub4core6detail5shmemE+24];
	ld.shared.u64 	%rd159, [_ZN6thrust24THRUST_300001_SM_1000_NS8cuda_cub4core6detail5shmemE+32];
	abs.f64 	%fd240, %fd351;
	abs.f64 	%fd241, %fd239;
	setp.lt.f64 	%p77, %fd240, %fd241;
	mov.f64 	%fd345, %fd239;
	mov.u64 	%rd311, %rd159;
	@%p77 bra 	$L__BB3_190;
	setp.lt.f64 	%p78, %fd241, %fd240;
	mov.f64 	%fd345, %fd351;
	mov.u64 	%rd311, %rd317;
	@%p78 bra 	$L__BB3_190;
	setp.lt.s64 	%p79, %rd317, %rd159;
	selp.f64 	%fd345, %fd351, %fd239, %p79;
	min.s64 	%rd311, %rd317, %rd159;
$L__BB3_190:
	ld.shared.f64 	%fd244, [_ZN6thrust24THRUST_300001_SM_1000_NS8cuda_cub4core6detail5shmemE+40];
	ld.shared.u64 	%rd162, [_ZN6thrust24THRUST_300001_SM_1000_NS8cuda_cub4core6detail5shmemE+48];
	abs.f64 	%fd245, %fd345;
	abs.f64 	%fd246, %fd244;
	setp.lt.f64 	%p80, %fd245, %fd246;
	mov.f64 	%fd346, %fd244;
	mov.u64 	%rd312, %rd162;
	@%p80 bra 	$L__BB3_193;
	setp.lt.f64 	%p81, %fd246, %fd245;
	mov.f64 	%fd346, %fd345;
	mov.u64 	%rd312, %rd311;
	@%p81 bra 	$L__BB3_193;
	setp.lt.s64 	%p82, %rd311, %rd162;
	selp.f64 	%fd346, %fd345, %fd244, %p82;
	min.s64 	%rd312, %rd311, %rd162;
$L__BB3_193:
	ld.shared.f64 	%fd249, [_ZN6thrust24THRUST_300001_SM_1000_NS8cuda_cub4core6detail5shmemE+56];
	ld.shared.u64 	%rd165, [_ZN6thrust24THRUST_300001_SM_1000_NS8cuda_cub4core6detail5shmemE+64];
	abs.f64 	%fd250, %fd346;
	abs.f64 	%fd251, %fd249;
	setp.lt.f64 	%p83, %fd250, %fd251;
	mov.f64 	%fd347, %fd249;
	mov.u64 	%rd313, %rd165;
	@%p83 bra 	$L__BB3_196;
	setp.lt.f64 	%p84, %fd251, %fd250;
	mov.f64 	%fd347, %fd346;
	mov.u64 	%rd313, %rd312;
	@%p84 bra 	$L__BB3_196;
	setp.lt.s64 	%p85, %rd312, %rd165;
	selp.f64 	%fd347, %fd346, %fd249, %p85;
	min.s64 	%rd313, %rd312, %rd165;
$L__BB3_196:
	ld.shared.f64 	%fd254, [_ZN6thrust24THRUST_300001_SM_1000_NS8cuda_cub4core6detail5shmemE+72];
	ld.shared.u64 	%rd168, [_ZN6thrust24THRUST_300001_SM_1000_NS8cuda_cub4core6detail5shmemE+80];
	abs.f64 	%fd255, %fd347;
	abs.f64 	%fd256, %fd254;
	setp.lt.f64 	%p86, %fd255, %fd256;
	mov.f64 	%fd348, %fd254;
	mov.u64 	%rd314, %rd168;
	@%p86 bra 	$L__BB3_199;
	setp.lt.f64 	%p87, %fd256, %fd255;
	mov.f64 	%fd348, %fd347;
	mov.u64 	%rd314, %rd313;
	@%p87 bra 	$L__BB3_199;
	setp.lt.s64 	%p88, %rd313, %rd168;
	selp.f64 	%fd348, %fd347, %fd254, %p88;
	min.s64 	%rd314, %rd313, %rd168;
$L__BB3_199:
	ld.shared.f64 	%fd259, [_ZN6thrust24THRUST_300001_SM_1000_NS8cuda_cub4core6detail5shmemE+88];
	ld.shared.u64 	%rd171, [_ZN6thrust24THRUST_300001_SM_1000_NS8cuda_cub4core6detail5shmemE+96];
	abs.f64 	%fd260, %fd348;
	abs.f64 	%fd261, %fd259;
	setp.lt.f64 	%p89, %fd260, %fd261;
	mov.f64 	%fd349, %fd259;
	mov.u64 	%rd315, %rd171;
	@%p89 bra 	$L__BB3_202;
	setp.lt.f64 	%p90, %fd261, %fd260;
	mov.f64 	%fd349, %fd348;
	mov.u64 	%rd315, %rd314;
	@%p90 bra 	$L__BB3_202;
	setp.lt.s64 	%p91, %rd314, %rd171;
	selp.f64 	%fd349, %fd348, %fd259, %p91;
	min.s64 	%rd315, %rd314, %rd171;
$L__BB3_202:
	ld.shared.f64 	%fd264, [_ZN6thrust24THRUST_300001_SM_1000_NS8cuda_cub4core6detail5shmemE+104];
	ld.shared.u64 	%rd174, [_ZN6thrust24THRUST_300001_SM_1000_NS8cuda_cub4core6detail5shmemE+112];
	abs.f64 	%fd265, %fd349;
	abs.f64 	%fd266, %fd264;
	setp.lt.f64 	%p92, %fd265, %fd266;
	mov.f64 	%fd350, %fd264;
	mov.u64 	%rd316, %rd174;
	@%p92 bra 	$L__BB3_205;
	setp.lt.f64 	%p93, %fd266, %fd265;
	mov.f64 	%fd350, %fd349;
	mov.u64 	%rd316, %rd315;
	@%p93 bra 	$L__BB3_205;
	setp.lt.s64 	%p94, %rd315, %rd174;
	selp.f64 	%fd350, %fd349, %fd264, %p94;
	min.s64 	%rd316, %rd315, %rd174;
$L__BB3_205:
	ld.shared.f64 	%fd269, [_ZN6thrust24THRUST_300001_SM_1000_NS8cuda_cub4core6detail5shmemE+120];
	ld.shared.u64 	%rd177, [_ZN6thrust24THRUST_300001_SM_1000_NS8cuda_cub4core6detail5shmemE+128];
	abs.f64 	%fd270, %fd350;
	abs.f64 	%fd271, %fd269;
	setp.lt.f64 	%p95, %fd270, %fd271;
	mov.u64 	%rd317, %rd177;
	mov.f64 	%fd351, %fd269;
	@%p95 bra 	$L__BB3_208;
	setp.lt.f64 	%p96, %fd271, %fd270;
	mov.u64 	%rd317, %rd316;
	mov.f64 	%fd351, %fd350;
	@%p96 bra 	$L__BB3_208;
	setp.lt.s64 	%p97, %rd316, %rd177;
	selp.f64 	%fd351, %fd350, %fd269, %p97;
	min.s64 	%rd317, %rd316, %rd177;
$L__BB3_208:
	mov.u32 	%r415, %tid.x;
	setp.ne.s32 	%p214, %r415, 0;
	@%p214 bra 	$L__BB3_210;
	ld.param.u64 	%rd254, [_ZN6thrust24THRUST_300001_SM_1000_NS8cuda_cub4core6detail13_kernel_agentINS1_8__reduce11ReduceAgentINS0_12zip_iteratorIN4cuda3std3__45tupleIJNS0_10device_ptrIdEENS0_17counting_iteratorIlNS0_11use_defaultESF_SF_EEEEEEEPNSB_IJdlEEESJ_iNS1_9__extrema9arg_max_fIdl10comparatorEEEEJSI_SK_iN3cub18CUB_300001_SM_100013GridEvenShareIiEENSR_9GridQueueIjEESO_EEEvDpT0__param_1];
	cvta.to.global.u64 	%rd251, %rd254;
	mul.wide.u32 	%rd252, %r1, 16;
	add.s64 	%rd253, %rd251, %rd252;
	st.global.f64 	[%rd253], %fd351;
	st.global.u64 	[%rd253+8], %rd317;
$L__BB3_210:
	ret;

}
	// .globl	_ZN6thrust24THRUST_300001_SM_1000_NS8cuda_cub4core6detail13_kernel_agentINS1_8__reduce10DrainAgentIiEEJN3cub18CUB_300001_SM_10009GridQueueIjEEiEEEvDpT0_
.visible .entry _ZN6thrust24THRUST_300001_SM_1000_NS8cuda_cub4core6detail13_kernel_agentINS1_8__reduce10DrainAgentIiEEJN3cub18CUB_300001_SM_10009GridQueueIjEEiEEEvDpT0_(
	.param .align 8 .b8 _ZN6thrust24THRUST_300001_SM_1000_NS8cuda_cub4core6detail13_kernel_agentINS1_8__reduce10DrainAgentIiEEJN3cub18CUB_300001_SM_10009GridQueueIjEEiEEEvDpT0__param_0[8],
	.param .u32 _ZN6thrust24THRUST_300001_SM_1000_NS8cuda_cub4core6detail13_kernel_agentINS1_8__reduce10DrainAgentIiEEJN3cub18CUB_300001_SM_10009GridQueueIjEEiEEEvDpT0__param_1
)
.maxntid 1
{
	.reg .b32 	%r<3>;
	.reg .b64 	%rd<3>;

	ld.param.u64 	%rd1, [_ZN6thrust24THRUST_300001_SM_1000_NS8cuda_cub4core6detail13_kernel_agentINS1_8__reduce10DrainAgentIiEEJN3cub18CUB_300001_SM_10009GridQueueIjEEiEEEvDpT0__param_0];
	ld.param.u32 	%r1, [_ZN6thrust24THRUST_300001_SM_1000_NS8cuda_cub4core6detail13_kernel_agentINS1_8__reduce10DrainAgentIiEEJN3cub18CUB_300001_SM_10009GridQueueIjEEiEEEvDpT0__param_1];
	cvta.to.global.u64 	%rd2, %rd1;
	st.global.u32 	[%rd2], %r1;
	mov.b32 	%r2, 0;
	st.global.u32 	[%rd2+4], %r2;
	ret;

}
	// .globl	_ZN6thrust24THRUST_300001_SM_1000_NS8cuda_cub4core6detail13_kernel_agentINS1_8__reduce11ReduceAgentIPN4cuda3std3__45tupleIJdlEEESC_SB_iNS1_9__extrema9arg_max_fIdl10comparatorEEEEJSC_SC_iSG_EEEvDpT0_
.visible .entry _ZN6thrust24THRUST_300001_SM_1000_NS8cuda_cub4core6detail13_kernel_agentINS1_8__reduce11ReduceAgentIPN4cuda3std3__45tupleIJdlEEESC_SB_iNS1_9__extrema9arg_max_fIdl10comparatorEEEEJSC_SC_iSG_EEEvDpT0_(
	.param .u64 .ptr .align 1 _ZN6thrust24THRUST_300001_SM_1000_NS8cuda_cub4core6detail13_kernel_agentINS1_8__reduce11ReduceAgentIPN4cuda3std3__45tupleIJdlEEESC_SB_iNS1_9__extrema9arg_max_fIdl10comparatorEEEEJSC_SC_iSG_EEEvDpT0__param_0,
	.param .u64 .ptr .align 1 _ZN6thrust24THRUST_300001_SM_1000_NS8cuda_cub4core6detail13_kernel_agentINS1_8__reduce11ReduceAgentIPN4cuda3std3__45tupleIJdlEEESC_SB_iNS1_9__extrema9arg_max_fIdl10comparatorEEEEJSC_SC_iSG_EEEvDpT0__param_1,
	.param .u32 _ZN6thrust24THRUST_300001_SM_1000_NS8cuda_cub4core6detail13_kernel_agentINS1_8__reduce11ReduceAgentIPN4cuda3std3__45tupleIJdlEEESC_SB_iNS1_9__extrema9arg_max_fIdl10comparatorEEEEJSC_SC_iSG_EEEvDpT0__param_2,
	.param .align 1 .b8 _ZN6thrust24THRUST_300001_SM_1000_NS8cuda_cub4core6detail13_kernel_agentINS1_8__reduce11ReduceAgentIPN4cuda3std3__45tupleIJdlEEESC_SB_iNS1_9__extrema9arg_max_fIdl10comparatorEEEEJSC_SC_iSG_EEEvDpT0__param_3[1]
)
.maxntid 256
{
	.reg .pred 	%p<222>;
	.reg .b32 	%r<390>;
	.reg .b64 	%rd<395>;
	.reg .b64 	%fd<358>;

	ld.param.u32 	%r37, [_ZN6thrust24THRUST_300001_SM_1000_NS8cuda_cub4core6detail13_kernel_agentINS1_8__reduce11ReduceAgentIPN4cuda3std3__45tupleIJdlEEESC_SB_iNS1_9__extrema9arg_max_fIdl10comparatorEEEEJSC_SC_iSG_EEEvDpT0__param_2];
	setp.eq.s32 	%p1, %r37, 0;
	@%p1 bra 	$L__BB5_211;
	setp.gt.s32 	%p2, %r37, 1279;
	@%p2 bra 	$L__BB5_121;
	mov.u32 	%r1, %tid.x;
	setp.ge.s32 	%p105, %r1, %r37;
	mov.f64 	%fd301, 0d0000000000000000;
	mov.b64 	%rd337, 0;
	mov.u32 	%r380, %r1;
	@%p105 bra 	$L__BB5_4;
	ld.param.u64 	%rd323, [_ZN6thrust24THRUST_300001_SM_1000_NS8cuda_cub4core6detail13_kernel_agentINS1_8__reduce11ReduceAgentIPN4cuda3std3__45tupleIJdlEEESC_SB_iNS1_9__extrema9arg_max_fIdl10comparatorEEEEJSC_SC_iSG_EEEvDpT0__param_0];
	mul.wide.u32 	%rd273, %r1, 16;
	add.s64 	%rd270, %rd323, %rd273;
	// begin inline asm
	ld.global.nc.u64 %rd269, [%rd270];
	// end inline asm
	add.s64 	%rd272, %rd270, 8;
	// begin inline asm
	ld.global.nc.u64 %rd337, [%rd272];
	// end inline asm
	mov.b64 	%fd301, %rd269;
	add.s32 	%r380, %r1, 256;
$L__BB5_4:
	setp.ge.s32 	%p106, %r380, %r37;
	@%p106 bra 	$L__BB5_25;
	not.b32 	%r153, %r380;
	add.s32 	%r4, %r37, %r153;
	and.b32  	%r154, %r4, 768;
	setp.eq.s32 	%p107, %r154, 768;
	@%p107 bra 	$L__BB5_11;
	ld.param.u64 	%rd324, [_ZN6thrust24THRUST_300001_SM_1000_NS8cuda_cub4core6detail13_kernel_agentINS1_8__reduce11ReduceAgentIPN4cuda3std3__45tupleIJdlEEESC_SB_iNS1_9__extrema9arg_max_fIdl10comparatorEEEEJSC_SC_iSG_EEEvDpT0__param_0];
	mul.wide.u32 	%rd275, %r380, 16;
	add.s64 	%rd328, %rd324, %rd275;
	shr.u32 	%r155, %r4, 8;
	add.s32 	%r156, %r155, 1;
	and.b32  	%r157, %r156, 3;
	neg.s32 	%r378, %r157;
$L__BB5_7:
	.pragma "nounroll";
	mov.u64 	%rd5, %rd337;
	mov.f64 	%fd3, %fd301;
	// begin inline asm
	ld.global.nc.u64 %rd276, [%rd328];
	// end inline asm
	add.s64 	%rd279, %rd328, 8;
	// begin inline asm
	ld.global.nc.u64 %rd278, [%rd279];
	// end inline asm
	mov.b64 	%fd4, %rd276;
	abs.f64 	%fd5, %fd3;
	abs.f64 	%fd6, %fd4;
	setp.lt.f64 	%p108, %fd5, %fd6;
	mov.u64 	%rd337, %rd278;
	mov.f64 	%fd301, %fd4;
	@%p108 bra 	$L__BB5_10;
	setp.lt.f64 	%p109, %fd6, %fd5;
	mov.u64 	%rd337, %rd5;
	mov.f64 	%fd301, %fd3;
	@%p109 bra 	$L__BB5_10;
	setp.lt.s64 	%p110, %rd5, %rd278;
	min.s64 	%rd337, %rd5, %rd278;
	selp.f64 	%fd301, %fd3, %fd4, %p110;
$L__BB5_10:
	add.s32 	%r380, %r380, 256;
	add.s64 	%rd328, %rd328, 4096;
	add.s32 	%r378, %r378, 1;
	setp.ne.s32 	%p111, %r378, 0;
	@%p111 bra 	$L__BB5_7;
$L__BB5_11:
	setp.lt.u32 	%p112, %r4, 768;
	@%p112 bra 	$L__BB5_25;
$L__BB5_12:
	ld.param.u64 	%rd325, [_ZN6thrust24THRUST_300001_SM_1000_NS8cuda_cub4core6detail13_kernel_agentINS1_8__reduce11ReduceAgentIPN4cuda3std3__45tupleIJdlEEESC_SB_iNS1_9__extrema9arg_max_fIdl10comparatorEEEEJSC_SC_iSG_EEEvDpT0__param_0];
	mul.wide.s32 	%rd284, %r380, 16;
	add.s64 	%rd281, %rd325, %rd284;
	// begin inline asm
	ld.global.nc.u64 %rd280, [%rd281];
	// end inline asm
	add.s64 	%rd283, %rd281, 8;
	// begin inline asm
	ld.global.nc.u64 %rd282, [%rd283];
	// end inline asm
	mov.b64 	%fd12, %rd280;
	abs.f64 	%fd13, %fd301;
	abs.f64 	%fd14, %fd12;
	setp.lt.f64 	%p113, %fd13, %fd14;
	mov.u64 	%rd334, %rd282;
	mov.f64 	%fd298, %fd12;
	@%p113 bra 	$L__BB5_15;
	setp.lt.f64 	%p114, %fd14, %fd13;
	mov.u64 	%rd334, %rd337;
	mov.f64 	%fd298, %fd301;
	@%p114 bra 	$L__BB5_15;
	setp.lt.s64 	%p115, %rd337, %rd282;
	min.s64 	%rd334, %rd337, %rd282;
	selp.f64 	%fd298, %fd301, %fd12, %p115;
$L__BB5_15:
	add.s64 	%rd286, %rd281, 4096;
	// begin inline asm
	ld.global.nc.u64 %rd285, [%rd286];
	// end inline asm
	add.s64 	%rd288, %rd281, 4104;
	// begin inline asm
	ld.global.nc.u64 %rd287, [%rd288];
	// end inline asm
	mov.b64 	%fd17, %rd285;
	abs.f64 	%fd18, %fd298;
	abs.f64 	%fd19, %fd17;
	setp.lt.f64 	%p116, %fd18, %fd19;
	mov.u64 	%rd335, %rd287;
	mov.f64 	%fd299, %fd17;
	@%p116 bra 	$L__BB5_18;
	setp.lt.f64 	%p117, %fd19, %fd18;
	mov.u64 	%rd335, %rd334;
	mov.f64 	%fd299, %fd298;
	@%p117 bra 	$L__BB5_18;
	setp.lt.s64 	%p118, %rd334, %rd287;
	min.s64 	%rd335, %rd334, %rd287;
	selp.f64 	%fd299, %fd298, %fd17, %p118;
$L__BB5_18:
	add.s64 	%rd290, %rd281, 8192;
	// begin inline asm
	ld.global.nc.u64 %rd289, [%rd290];
	// end inline asm
	add.s64 	%rd292, %rd281, 8200;
	// begin inline asm
	ld.global.nc.u64 %rd291, [%rd292];
	// end inline asm
	mov.b64 	%fd22, %rd289;
	abs.f64 	%fd23, %fd299;
	abs.f64 	%fd24, %fd22;
	setp.lt.f64 	%p119, %fd23, %fd24;
	mov.u64 	%rd336, %rd291;
	mov.f64 	%fd300, %fd22;
	@%p119 bra 	$L__BB5_21;
	setp.lt.f64 	%p120, %fd24, %fd23;
	mov.u64 	%rd336, %rd335;
	mov.f64 	%fd300, %fd299;
	@%p120 bra 	$L__BB5_21;
	setp.lt.s64 	%p121, %rd335, %rd291;
	min.s64 	%rd336, %rd335, %rd291;
	selp.f64 	%fd300, %fd299, %fd22, %p121;
$L__BB5_21:
	add.s64 	%rd294, %rd281, 12288;
	// begin inline asm
	ld.global.nc.u64 %rd293, [%rd294];
	// end inline asm
	add.s64 	%rd296, %rd281, 12296;
	// begin inline asm
	ld.global.nc.u64 %rd295, [%rd296];
	// end inline asm
	mov.b64 	%fd27, %rd293;
	abs.f64 	%fd28, %fd300;
	abs.f64 	%fd29, %fd27;
	setp.lt.f64 	%p122, %fd28, %fd29;
	mov.u64 	%rd337, %rd295;
	mov.f64 	%fd301, %fd27;
	@%p122 bra 	$L__BB5_24;
	setp.lt.f64 	%p123, %fd29, %fd28;
	mov.u64 	%rd337, %rd336;
	mov.f64 	%fd301, %fd300;
	@%p123 bra 	$L__BB5_24;
	setp.lt.s64 	%p124, %rd336, %rd295;
	min.s64 	%rd337, %rd336, %rd295;
	selp.f64 	%fd301, %fd300, %fd27, %p124;
$L__BB5_24:
	add.s32 	%r380, %r380, 1024;
	setp.lt.s32 	%p125, %r380, %r37;
	@%p125 bra 	$L__BB5_12;
$L__BB5_25:
	setp.lt.s32 	%p126, %r37, 256;
	@%p126 bra 	$L__BB5_70;
	// begin inline asm
	mov.u32 %r271, %laneid;
	// end inline asm
	mov.b64 	%rd307, %fd301;
	mov.b64 	{%r273, %r278}, %rd307;
	mov.b32 	%r289, 1;
	mov.b32 	%r290, 31;
	mov.b32 	%r291, -1;
	// begin inline asm
	shfl.sync.down.b32 %r272, %r273, %r289, %r290, %r291;
	// end inline asm
	// begin inline asm
	shfl.sync.down.b32 %r277, %r278, %r289, %r290, %r291;
	// end inline asm
	mov.b64 	%rd308, {%r272, %r277};
	mov.b64 	%fd33, %rd308;
	mov.b64 	{%r283, %r288}, %rd337;
	// begin inline asm
	shfl.sync.down.b32 %r282, %r283, %r289, %r290, %r291;
	// end inline asm
	// begin inline asm
	shfl.sync.down.b32 %r287, %r288, %r289, %r290, %r291;
	// end inline asm
	mov.b64 	%rd27, {%r282, %r287};
	setp.gt.s32 	%p178, %r271, 30;
	mov.u64 	%rd339, %rd337;
	mov.f64 	%fd303, %fd301;
	@%p178 bra 	$L__BB5_30;
	abs.f64 	%fd34, %fd301;
	abs.f64 	%fd35, %fd33;
	setp.lt.f64 	%p179, %fd34, %fd35;
	mov.u64 	%rd339, %rd27;
	mov.f64 	%fd303, %fd33;
	@%p179 bra 	$L__BB5_30;
	setp.lt.f64 	%p180, %fd35, %fd34;
	mov.u64 	%rd339, %rd337;
	mov.f64 	%fd303, %fd301;
	@%p180 bra 	$L__BB5_30;
	setp.lt.s64 	%p181, %rd337, %rd27;
	min.s64 	%rd339, %rd337, %rd27;
	selp.f64 	%fd303, %fd301, %fd33, %p181;
$L__BB5_30:
	mov.b64 	%rd309, %fd303;
	mov.b64 	{%r293, %r298}, %rd309;
	mov.b32 	%r309, 2;
	mov.b32 	%r310, 31;
	mov.b32 	%r311, -1;
	// begin inline asm
	shfl.sync.down.b32 %r292, %r293, %r309, %r310, %r311;
	// end inline asm
	// begin inline asm
	shfl.sync.down.b32 %r297, %r298, %r309, %r310, %r311;
	// end inline asm
	mov.b64 	%rd310, {%r292, %r297};
	mov.b64 	%fd38, %rd310;
	mov.b64 	{%r303, %r308}, %rd339;
	// begin inline asm
	shfl.sync.down.b32 %r302, %r303, %r309, %r310, %r311;
	// end inline asm
	// begin inline asm
	shfl.sync.down.b32 %r307, %r308, %r309, %r310, %r311;
	// end inline asm
	mov.b64 	%rd30, {%r302, %r307};
	setp.gt.s32 	%p182, %r271, 29;
	mov.u64 	%rd340, %rd339;
	mov.f64 	%fd304, %fd303;
	@%p182 bra 	$L__BB5_34;
	abs.f64 	%fd39, %fd303;
	abs.f64 	%fd40, %fd38;
	setp.lt.f64 	%p183, %fd39, %fd40;
	mov.u64 	%rd340, %rd30;
	mov.f64 	%fd304, %fd38;
	@%p183 bra 	$L__BB5_34;
	setp.lt.f64 	%p184, %fd40, %fd39;
	mov.u64 	%rd340, %rd339;
	mov.f64 	%fd304, %fd303;
	@%p184 bra 	$L__BB5_34;
	setp.lt.s64 	%p185, %rd339, %rd30;
	min.s64 	%rd340, %rd339, %rd30;
	selp.f64 	%fd304, %fd303, %fd38, %p185;
$L__BB5_34:
	mov.b64 	%rd311, %fd304;
	mov.b64 	{%r313, %r318}, %rd311;
	mov.b32 	%r329, 4;
	mov.b32 	%r330, 31;
	mov.b32 	%r331, -1;
	// begin inline asm
	shfl.sync.down.b32 %r312, %r313, %r329, %r330, %r331;
	// end inline asm
	// begin inline asm
	shfl.sync.down.b32 %r317, %r318, %r329, %r330, %r331;
	// end inline asm
	mov.b64 	%rd312, {%r312, %r317};
	mov.b64 	%fd43, %rd312;
	mov.b64 	{%r323, %r328}, %rd340;
	// begin inline asm
	shfl.sync.down.b32 %r322, %r323, %r329, %r330, %r331;
	// end inline asm
	// begin inline asm
	shfl.sync.down.b32 %r327, %r328, %r329, %r330, %r331;
	// end inline asm
	mov.b64 	%rd33, {%r322, %r327};
	setp.gt.s32 	%p186, %r271, 27;
	mov.u64 	%rd341, %rd340;
	mov.f64 	%fd305, %fd304;
	@%p186 bra 	$L__BB5_38;
	abs.f64 	%fd44, %fd304;
	abs.f64 	%fd45, %fd43;
	setp.lt.f64 	%p187, %fd44, %fd45;
	mov.u64 	%rd341, %rd33;
	mov.f64 	%fd305, %fd43;
	@%p187 bra 	$L__BB5_38;
	setp.lt.f64 	%p188, %fd45, %fd44;
	mov.u64 	%rd341, %rd340;
	mov.f64 	%fd305, %fd304;
	@%p188 bra 	$L__BB5_38;
	setp.lt.s64 	%p189, %rd340, %rd33;
	min.s64 	%rd341, %rd340, %rd33;
	selp.f64 	%fd305, %fd304, %fd43, %p189;
$L__BB5_38:
	mov.b64 	%rd313, %fd305;
	mov.b64 	{%r333, %r338}, %rd313;
	mov.b32 	%r349, 8;
	mov.b32 	%r350, 31;
	mov.b32 	%r351, -1;
	// begin inline asm
	shfl.sync.down.b32 %r332, %r333, %r349, %r350, %r351;
	// end inline asm
	// begin inline asm
	shfl.sync.down.b32 %r337, %r338, %r349, %r350, %r351;
	// end inline asm
	mov.b64 	%rd314, {%r332, %r337};
	mov.b64 	%fd48, %rd314;
	mov.b64 	{%r343, %r348}, %rd341;
	// begin inline asm
	shfl.sync.down.b32 %r342, %r343, %r349, %r350, %r351;
	// end inline asm
	// begin inline asm
	shfl.sync.down.b32 %r347, %r348, %r349, %r350, %r351;
	// end inline asm
	mov.b64 	%rd36, {%r342, %r347};
	setp.gt.s32 	%p190, %r271, 23;
	mov.u64 	%rd342, %rd341;
	mov.f64 	%fd306, %fd305;
	@%p190 bra 	$L__BB5_42;
	abs.f64 	%fd49, %fd305;
	abs.f64 	%fd50, %fd48;
	setp.lt.f64 	%p191, %fd49, %fd50;
	mov.u64 	%rd342, %rd36;
	mov.f64 	%fd306, %fd48;
	@%p191 bra 	$L__BB5_42;
	setp.lt.f64 	%p192, %fd50, %fd49;
	mov.u64 	%rd342, %rd341;
	mov.f64 	%fd306, %fd305;
	@%p192 bra 	$L__BB5_42;
	setp.lt.s64 	%p193, %rd341, %rd36;
	min.s64 	%rd342, %rd341, %rd36;
	selp.f64 	%fd306, %fd305, %fd48, %p193;
$L__BB5_42:
	mov.b64 	%rd315, %fd306;
	mov.b64 	{%r353, %r358}, %rd315;
	mov.b32 	%r369, 16;
	mov.b32 	%r370, 31;
	mov.b32 	%r371, -1;
	// begin inline asm
	shfl.sync.down.b32 %r352, %r353, %r369, %r370, %r371;
	// end inline asm
	// begin inline asm
	shfl.sync.down.b32 %r357, %r358, %r369, %r370, %r371;
	// end inline asm
	mov.b64 	%rd316, {%r352, %r357};
	mov.b64 	%fd53, %rd316;
	mov.b64 	{%r363, %r368}, %rd342;
	// begin inline asm
	shfl.sync.down.b32 %r362, %r363, %r369, %r370, %r371;
	// end inline asm
	// begin inline asm
	shfl.sync.down.b32 %r367, %r368, %r369, %r370, %r371;
	// end inline asm
	mov.b64 	%rd39, {%r362, %r367};
	setp.gt.s32 	%p194, %r271, 15;
	mov.u64 	%rd394, %rd342;
	mov.f64 	%fd357, %fd306;
	@%p194 bra 	$L__BB5_46;
	abs.f64 	%fd54, %fd306;
	abs.f64 	%fd55, %fd53;
	setp.lt.f64 	%p195, %fd54, %fd55;
	mov.u64 	%rd394, %rd39;
	mov.f64 	%fd357, %fd53;
	@%p195 bra 	$L__BB5_46;
	setp.lt.f64 	%p196, %fd55, %fd54;
	mov.u64 	%rd394, %rd342;
	mov.f64 	%fd357, %fd306;
	@%p196 bra 	$L__BB5_46;
	setp.lt.s64 	%p197, %rd342, %rd39;
	min.s64 	%rd394, %rd342, %rd39;
	selp.f64 	%fd357, %fd306, %fd53, %p197;
$L__BB5_46:
	setp.ne.s32 	%p198, %r271, 0;
	@%p198 bra 	$L__BB5_48;
	shr.u32 	%r372, %r1, 1;
	and.b32  	%r373, %r372, 496;
	mov.u32 	%r374, _ZN6thrust24THRUST_300001_SM_1000_NS8cuda_cub4core6detail5shmemE;
	add.s32 	%r375, %r374, %r373;
	st.shared.f64 	[%r375+8], %fd357;
	st.shared.u64 	[%r375+16], %rd394;
$L__BB5_48:
	bar.sync 	0;
	setp.ne.s32 	%p199, %r1, 0;
	@%p199 bra 	$L__BB5_209;
	ld.shared.f64 	%fd58, [_ZN6thrust24THRUST_300001_SM_1000_NS8cuda_cub4core6detail5shmemE+24];
	ld.shared.u64 	%rd42, [_ZN6thrust24THRUST_300001_SM_1000_NS8cuda_cub4core6detail5shmemE+32];
	abs.f64 	%fd59, %fd357;
	abs.f64 	%fd60, %fd58;
	setp.lt.f64 	%p200, %fd59, %fd60;
	mov.u64 	%rd344, %rd42;
	mov.f64 	%fd308, %fd58;
	@%p200 bra 	$L__BB5_52;
	setp.lt.f64 	%p201, %fd60, %fd59;
	mov.u64 	%rd344, %rd394;
	mov.f64 	%fd308, %fd357;
	@%p201 bra 	$L__BB5_52;
	setp.lt.s64 	%p202, %rd394, %rd42;
	min.s64 	%rd344, %rd394, %rd42;
	selp.f64 	%fd308, %fd357, %fd58, %p202;
$L__BB5_52:
	ld.shared.f64 	%fd63, [_ZN6thrust24THRUST_300001_SM_1000_NS8cuda_cub4core6detail5shmemE+40];
	ld.shared.u64 	%rd45, [_ZN6thrust24THRUST_300001_SM_1000_NS8cuda_cub4core6detail5shmemE+48];
	abs.f64 	%fd64, %fd308;
	abs.f64 	%fd65, %fd63;
	setp.lt.f64 	%p203, %fd64, %fd65;
	mov.u64 	%rd345, %rd45;
	mov.f64 	%fd309, %fd63;
	@%p203 bra 	$L__BB5_55;
	setp.lt.f64 	%p204, %fd65, %fd64;
	mov.u64 	%rd345, %rd344;
	mov.f64 	%fd309, %fd308;
	@%p204 bra 	$L__BB5_55;
	setp.lt.s64 	%p205, %rd344, %rd45;
	min.s64 	%rd345, %rd344, %rd45;
	selp.f64 	%fd309, %fd308, %fd63, %p205;
$L__BB5_55:
	ld.shared.f64 	%fd68, [_ZN6thrust24THRUST_300001_SM_1000_NS8cuda_cub4core6detail5shmemE+56];
	ld.shared.u64 	%rd48, [_ZN6thrust24THRUST_300001_SM_1000_NS8cuda_cub4core6detail5shmemE+64];
	abs.f64 	%fd69, %fd309;
	abs.f64 	%fd70, %fd68;
	setp.lt.f64 	%p206, %fd69, %fd70;
	mov.u64 	%rd346, %rd48;
	mov.f64 	%fd310, %fd68;
	@%p206 bra 	$L__BB5_58;
	setp.lt.f64 	%p207, %fd70, %fd69;
	mov.u64 	%rd346, %rd345;
	mov.f64 	%fd310, %fd309;
	@%p207 bra 	$L__BB5_58;
	setp.lt.s64 	%p208, %rd345, %rd48;
	min.s64 	%rd346, %rd345, %rd48;
	selp.f64 	%fd310, %fd309, %fd68, %p208;
$L__BB5_58:
	ld.shared.f64 	%fd73, [_ZN6thrust24THRUST_300001_SM_1000_NS8cuda_cub4core6detail5shmemE+72];
	ld.shared.u64 	%rd51, [_ZN6thrust24THRUST_300001_SM_1000_NS8cuda_cub4core6detail5shmemE+80];
	abs.f64 	%fd74, %fd310;
	abs.f64 	%fd75, %fd73;
	setp.lt.f64 	%p209, %fd74, %fd75;
	mov.u64 	%rd347, %rd51;
	mov.f64 	%fd311, %fd73;
	@%p209 bra 	$L__BB5_61;
	setp.lt.f64 	%p210, %fd75, %fd74;
	mov.u64 	%rd347, %rd346;
	mov.f64 	%fd311, %fd310;
	@%p210 bra 	$L__BB5_61;
	setp.lt.s64 	%p211, %rd346, %rd51;
	min.s64 	%rd347, %rd346, %rd51;
	selp.f64 	%fd311, %fd310, %fd73, %p211;
$L__BB5_61:
	ld.shared.f64 	%fd78, [_ZN6thrust24THRUST_300001_SM_1000_NS8cuda_cub4core6detail5shmemE+88];
	ld.shared.u64 	%rd54, [_ZN6thrust24THRUST_300001_SM_1000_NS8cuda_cub4core6detail5shmemE+96];
	abs.f64 	%fd79, %fd311;
	abs.f64 	%fd80, %fd78;
	setp.lt.f64 	%p212, %fd79, %fd80;
	mov.u64 	%rd348, %rd54;
	mov.f64 	%fd312, %fd78;
	@%p212 bra 	$L__BB5_64;
	setp.lt.f64 	%p213, %fd80, %fd79;
	mov.u64 	%rd348, %rd347;
	mov.f64 	%fd312, %fd311;
	@%p213 bra 	$L__BB5_64;
	setp.lt.s64 	%p214, %rd347, %rd54;
	min.s64 	%rd348, %rd347, %rd54;
	selp.f64 	%fd312, %fd311, %fd78, %p214;
$L__BB5_64:
	ld.shared.f64 	%fd83, [_ZN6thrust24THRUST_300001_SM_1000_NS8cuda_cub4core6detail5shmemE+104];
	ld.shared.u64 	%rd57, [_ZN6thrust24THRUST_300001_SM_1000_NS8cuda_cub4core6detail5shmemE+112];
	abs.f64 	%fd84, %fd312;
	abs.f64 	%fd85, %fd83;
	setp.lt.f64 	%p215, %fd84, %fd85;
	mov.u64 	%rd349, %rd57;
	mov.f64 	%fd313, %fd83;
	@%p215 bra 	$L__BB5_67;
	setp.lt.f64 	%p216, %fd85, %fd84;
	mov.u64 	%rd349, %rd348;
	mov.f64 	%fd313, %fd312;
	@%p216 bra 	$L__BB5_67;
	setp.lt.s64 	%p217, %rd348, %rd57;
	min.s64 	%rd349, %rd348, %rd57;
	selp.f64 	%fd313, %fd312, %fd83, %p217;
$L__BB5_67:
	ld.shared.f64 	%fd88, [_ZN6thrust24THRUST_300001_SM_1000_NS8cuda_cub4core6detail5shmemE+120];
	ld.shared.u64 	%rd60, [_ZN6thrust24THRUST_300001_SM_1000_NS8cuda_cub4core6detail5shmemE+128];
	abs.f64 	%fd89, %fd313;
	abs.f64 	%fd90, %fd88;
	setp.lt.f64 	%p218, %fd89, %fd90;
	mov.u64 	%rd394, %rd60;
	mov.f64 	%fd357, %fd88;
	@%p218 bra 	$L__BB5_209;
	setp.lt.f64 	%p219, %fd90, %fd89;
	mov.u64 	%rd394, %rd349;
	mov.f64 	%fd357, %fd313;
	@%p219 bra 	$L__BB5_209;
	setp.lt.s64 	%p220, %rd349, %rd60;
	min.s64 	%rd394, %rd349, %rd60;
	selp.f64 	%fd357, %fd313, %fd88, %p220;
	bra.uni 	$L__BB5_209;
$L__BB5_70:
	// begin inline asm
	mov.u32 %r158, %laneid;
	// end inline asm
	and.b32  	%r179, %r1, 992;
	add.s32 	%r180, %r179, 32;
	setp.gt.s32 	%p127, %r180, %r37;
	not.b32 	%r181, %r179;
	add.s32 	%r182, %r37, %r181;
	selp.b32 	%r177, %r182, 31, %p127;
	mov.b64 	%rd297, %fd301;
	mov.b64 	{%r160, %r165}, %rd297;
	mov.b32 	%r176, 1;
	mov.b32 	%r178, -1;
	// begin inline asm
	shfl.sync.down.b32 %r159, %r160, %r176, %r177, %r178;
	// end inline asm
	// begin inline asm
	shfl.sync.down.b32 %r164, %r165, %r176, %r177, %r178;
	// end inline asm
	mov.b64 	%rd298, {%r159, %r164};
	mov.b64 	%fd92, %rd298;
	mov.b64 	{%r170, %r175}, %rd337;
	// begin inline asm
	shfl.sync.down.b32 %r169, %r170, %r176, %r177, %r178;
	// end inline asm
	// begin inline asm
	shfl.sync.down.b32 %r174, %r175, %r176, %r177, %r178;
	// end inline asm
	mov.b64 	%rd62, {%r169, %r174};
	setp.ge.s32 	%p128, %r158, %r177;
	mov.u64 	%rd350, %rd337;
	mov.f64 	%fd314, %fd301;
	@%p128 bra 	$L__BB5_74;
	abs.f64 	%fd93, %fd301;
	abs.f64 	%fd94, %fd92;
	setp.lt.f64 	%p129, %fd93, %fd94;
	mov.u64 	%rd350, %rd62;
	mov.f64 	%fd314, %fd92;
	@%p129 bra 	$L__BB5_74;
	setp.lt.f64 	%p130, %fd94, %fd93;
	mov.u64 	%rd350, %rd337;
	mov.f64 	%fd314, %fd301;
	@%p130 bra 	$L__BB5_74;
	setp.lt.s64 	%p131, %rd337, %rd62;
	min.s64 	%rd350, %rd337, %rd62;
	selp.f64 	%fd314, %fd301, %fd92, %p131;
$L__BB5_74:
	mov.b64 	%rd299, %fd314;
	mov.b64 	{%r184, %r189}, %rd299;
	mov.b32 	%r200, 2;
	mov.b32 	%r202, -1;
	// begin inline asm
	shfl.sync.down.b32 %r183, %r184, %r200, %r177, %r202;
	// end inline asm
	// begin inline asm
	shfl.sync.down.b32 %r188, %r189, %r200, %r177, %r202;
	// end inline asm
	mov.b64 	%rd300, {%r183, %r188};
	mov.b64 	%fd97, %rd300;
	mov.b64 	{%r194, %r199}, %rd350;
	// begin inline asm
	shfl.sync.down.b32 %r193, %r194, %r200, %r177, %r202;
	// end inline asm
	// begin inline asm
	shfl.sync.down.b32 %r198, %r199, %r200, %r177, %r202;
	// end inline asm
	mov.b64 	%rd65, {%r193, %r198};
	add.s32 	%r203, %r158, 2;
	setp.gt.s32 	%p132, %r203, %r177;
	mov.u64 	%rd351, %rd350;
	mov.f64 	%fd315, %fd314;
	@%p132 bra 	$L__BB5_78;
	abs.f64 	%fd98, %fd314;
	abs.f64 	%fd99, %fd97;
	setp.lt.f64 	%p133, %fd98, %fd99;
	mov.u64 	%rd351, %rd65;
	mov.f64 	%fd315, %fd97;
	@%p133 bra 	$L__BB5_78;
	setp.lt.f64 	%p134, %fd99, %fd98;
	mov.u64 	%rd351, %rd350;
	mov.f64 	%fd315, %fd314;
	@%p134 bra 	$L__BB5_78;
	setp.lt.s64 	%p135, %rd350, %rd65;
	min.s64 	%rd351, %rd350, %rd65;
	selp.f64 	%fd315, %fd314, %fd97, %p135;
$L__BB5_78:
	mov.b64 	%rd301, %fd315;
	mov.b64 	{%r205, %r210}, %rd301;
	mov.b32 	%r221, 4;
	mov.b32 	%r223, -1;
	// begin inline asm
	shfl.sync.down.b32 %r204, %r205, %r221, %r177, %r223;
	// end inline asm
	// begin inline asm
	shfl.sync.down.b32 %r209, %r210, %r221, %r177, %r223;
	// end inline asm
	mov.b64 	%rd302, {%r204, %r209};
	mov.b64 	%fd102, %rd302;
	mov.b64 	{%r215, %r220}, %rd351;
	// begin inline asm
	shfl.sync.down.b32 %r214, %r215, %r221, %r177, %r223;
	// end inline asm
	// begin inline asm
	shfl.sync.down.b32 %r219, %r220, %r221, %r177, %r223;
	// end inline asm
	mov.b64 	%rd68, {%r214, %r219};
	add.s32 	%r224, %r158, 4;
	setp.gt.s32 	%p136, %r224, %r177;
	mov.u64 	%rd352, %rd351;
	mov.f64 	%fd316, %fd315;
	@%p136 bra 	$L__BB5_82;
	abs.f64 	%fd103, %fd315;
	abs.f64 	%fd104, %fd102;
	setp.lt.f64 	%p137, %fd103, %fd104;
	mov.u64 	%rd352, %rd68;
	mov.f64 	%fd316, %fd102;
	@%p137 bra 	$L__BB5_82;
	setp.lt.f64 	%p138, %fd104, %fd103;
	mov.u64 	%rd352, %rd351;
	mov.f64 	%fd316, %fd315;
	@%p138 bra 	$L__BB5_82;
	setp.lt.s64 	%p139, %rd351, %rd68;
	min.s64 	%rd352, %rd351, %rd68;
	selp.f64 	%fd316, %fd315, %fd102, %p139;
$L__BB5_82:
	mov.b64 	%rd303, %fd316;
	mov.b64 	{%r226, %r231}, %rd303;
	mov.b32 	%r242, 8;
	mov.b32 	%r244, -1;
	// begin inline asm
	shfl.sync.down.b32 %r225, %r226, %r242, %r177, %r244;
	// end inline asm
	// begin inline asm
	shfl.sync.down.b32 %r230, %r231, %r242, %r177, %r244;
	// end inline asm
	mov.b64 	%rd304, {%r225, %r230};
	mov.b64 	%fd107, %rd304;
	mov.b64 	{%r236, %r241}, %rd352;
	// begin inline asm
	shfl.sync.down.b32 %r235, %r236, %r242, %r177, %r244;
	// end inline asm
	// begin inline asm
	shfl.sync.down.b32 %r240, %r241, %r242, %r177, %r244;
	// end inline asm
	mov.b64 	%rd71, {%r235, %r240};
	add.s32 	%r245, %r158, 8;
	setp.gt.s32 	%p140, %r245, %r177;
	mov.u64 	%rd353, %rd352;
	mov.f64 	%fd317, %fd316;
	@%p140 bra 	$L__BB5_86;
	abs.f64 	%fd108, %fd316;
	abs.f64 	%fd109, %fd107;
	setp.lt.f64 	%p141, %fd108, %fd109;
	mov.u64 	%rd353, %rd71;
	mov.f64 	%fd317, %fd107;
	@%p141 bra 	$L__BB5_86;
	setp.lt.f64 	%p142, %fd109, %fd108;
	mov.u64 	%rd353, %rd352;
	mov.f64 	%fd317, %fd316;
	@%p142 bra 	$L__BB5_86;
	setp.lt.s64 	%p143, %rd352, %rd71;
	min.s64 	%rd353, %rd352, %rd71;
	selp.f64 	%fd317, %fd316, %fd107, %p143;
$L__BB5_86:
	mov.b64 	%rd305, %fd317;
	mov.b64 	{%r247, %r252}, %rd305;
	mov.b32 	%r263, 16;
	mov.b32 	%r265, -1;
	// begin inline asm
	shfl.sync.down.b32 %r246, %r247, %r263, %r177, %r265;
	// end inline asm
	// begin inline asm
	shfl.sync.down.b32 %r251, %r252, %r263, %r177, %r265;
	// end inline asm
	mov.b64 	%rd306, {%r246, %r251};
	mov.b64 	%fd112, %rd306;
	mov.b64 	{%r257, %r262}, %rd353;
	// begin inline asm
	shfl.sync.down.b32 %r256, %r257, %r263, %r177, %r265;
	// end inline asm
	// begin inline asm
	shfl.sync.down.b32 %r261, %r262, %r263, %r177, %r265;
	// end inline asm
	mov.b64 	%rd74, {%r256, %r261};
	add.s32 	%r266, %r158, 16;
	setp.gt.s32 	%p144, %r266, %r177;
	mov.u64 	%rd394, %rd353;
	mov.f64 	%fd357, %fd317;
	@%p144 bra 	$L__BB5_90;
	abs.f64 	%fd113, %fd317;
	abs.f64 	%fd114, %fd112;
	setp.lt.f64 	%p145, %fd113, %fd114;
	mov.u64 	%rd394, %rd74;
	mov.f64 	%fd357, %fd112;
	@%p145 bra 	$L__BB5_90;
	setp.lt.f64 	%p146, %fd114, %fd113;
	mov.u64 	%rd394, %rd353;
	mov.f64 	%fd357, %fd317;
	@%p146 bra 	$L__BB5_90;
	setp.lt.s64 	%p147, %rd353, %rd74;
	min.s64 	%rd394, %rd353, %rd74;
	selp.f64 	%fd357, %fd317, %fd112, %p147;
$L__BB5_90:
	setp.ne.s32 	%p148, %r158, 0;
	@%p148 bra 	$L__BB5_92;
	shr.u32 	%r267, %r1, 1;
	and.b32  	%r268, %r267, 496;
	mov.u32 	%r269, _ZN6thrust24THRUST_300001_SM_1000_NS8cuda_cub4core6detail5shmemE;
	add.s32 	%r270, %r269, %r268;
	st.shared.f64 	[%r270+8], %fd357;
	st.shared.u64 	[%r270+16], %rd394;
$L__BB5_92:
	bar.sync 	0;
	setp.ne.s32 	%p149, %r1, 0;
	@%p149 bra 	$L__BB5_209;
	setp.lt.s32 	%p150, %r37, 33;
	mov.f64 	%fd319, %fd357;
	mov.u64 	%rd355, %rd394;
	@%p150 bra 	$L__BB5_97;
	ld.shared.f64 	%fd117, [_ZN6thrust24THRUST_300001_SM_1000_NS8cuda_cub4core6detail5shmemE+24];
	ld.shared.u64 	%rd77, [_ZN6thrust24THRUST_300001_SM_1000_NS8cuda_cub4core6detail5shmemE+32];
	abs.f64 	%fd118, %fd357;
	abs.f64 	%fd119, %fd117;
	setp.lt.f64 	%p151, %fd118, %fd119;
	mov.f64 	%fd319, %fd117;
	mov.u64 	%rd355, %rd77;
	@%p151 bra 	$L__BB5_97;
	setp.lt.f64 	%p152, %fd119, %fd118;
	mov.f64 	%fd319, %fd357;
	mov.u64 	%rd355, %rd394;
	@%p152 bra 	$L__BB5_97;
	setp.lt.s64 	%p153, %rd394, %rd77;
	min.s64 	%rd355, %rd394, %rd77;
	selp.f64 	%fd319, %fd357, %fd117, %p153;
$L__BB5_97:
	setp.lt.s32 	%p154, %r37, 65;
	mov.f64 	%fd320, %fd319;
	mov.u64 	%rd356, %rd355;
	@%p154 bra 	$L__BB5_101;
	ld.shared.f64 	%fd122, [_ZN6thrust24THRUST_300001_SM_1000_NS8cuda_cub4core6detail5shmemE+40];
	ld.shared.u64 	%rd80, [_ZN6thrust24THRUST_300001_SM_1000_NS8cuda_cub4core6detail5shmemE+48];
	abs.f64 	%fd123, %fd319;
	abs.f64 	%fd124, %fd122;
	setp.lt.f64 	%p155, %fd123, %fd124;
	mov.f64 	%fd320, %fd122;
	mov.u64 	%rd356, %rd80;
	@%p155 bra 	$L__BB5_101;
	setp.lt.f64 	%p156, %fd124, %fd123;
	mov.f64 	%fd320, %fd319;
	mov.u64 	%rd356, %rd355;
	@%p156 bra 	$L__BB5_101;
	setp.lt.s64 	%p157, %rd355, %rd80;
	min.s64 	%rd356, %rd355, %rd80;
	selp.f64 	%fd320, %fd319, %fd122, %p157;
$L__BB5_101:
	setp.lt.s32 	%p158, %r37, 97;
	mov.f64 	%fd321, %fd320;
	mov.u64 	%rd357, %rd356;
	@%p158 bra 	$L__BB5_105;
	ld.shared.f64 	%fd127, [_ZN6thrust24THRUST_300001_SM_1000_NS8cuda_cub4core6detail5shmemE+56];
	ld.shared.u64 	%rd83, [_ZN6thrust24THRUST_300001_SM_1000_NS8cuda_cub4core6detail5shmemE+64];
	abs.f64 	%fd128, %fd320;
	abs.f64 	%fd129, %fd127;
	setp.lt.f64 	%p159, %fd128, %fd129;
	mov.f64 	%fd321, %fd127;
	mov.u64 	%rd357, %rd83;
	@%p159 bra 	$L__BB5_105;
	setp.lt.f64 	%p160, %fd129, %fd128;
	mov.f64 	%fd321, %fd320;
	mov.u64 	%rd357, %rd356;
	@%p160 bra 	$L__BB5_105;
	setp.lt.s64 	%p161, %rd356, %rd83;
	min.s64 	%rd357, %rd356, %rd83;
	selp.f64 	%fd321, %fd320, %fd127, %p161;
$L__BB5_105:
	setp.lt.s32 	%p162, %r37, 129;
	mov.f64 	%fd322, %fd321;
	mov.u64 	%rd358, %rd357;
	@%p162 bra 	$L__BB5_109;
	ld.shared.f64 	%fd132, [_ZN6thrust24THRUST_300001_SM_1000_NS8cuda_cub4core6detail5shmemE+72];
	ld.shared.u64 	%rd86, [_ZN6thrust24THRUST_300001_SM_1000_NS8cuda_cub4core6detail5shmemE+80];
	abs.f64 	%fd133, %fd321;
	abs.f64 	%fd134, %fd132;
	setp.lt.f64 	%p163, %fd133, %fd134;
	mov.f64 	%fd322, %fd132;
	mov.u64 	%rd358, %rd86;
	@%p163 bra 	$L__BB5_109;
	setp.lt.f64 	%p164, %fd134, %fd133;
	mov.f64 	%fd322, %fd321;
	mov.u64 	%rd358, %rd357;
	@%p164 bra 	$L__BB5_109;
	setp.lt.s64 	%p165, %rd357, %rd86;
	min.s64 	%rd358, %rd357, %rd86;
	selp.f64 	%fd322, %fd321, %fd132, %p165;
$L__BB5_109:
	setp.lt.s32 	%p166, %r37, 161;
	mov.f64 	%fd323, %fd322;
	mov.u64 	%rd359, %rd358;
	@%p166 bra 	$L__BB5_113;
	ld.shared.f64 	%fd137, [_ZN6thrust24THRUST_300001_SM_1000_NS8cuda_cub4core6detail5shmemE+88];
	ld.shared.u64 	%rd89, [_ZN6thrust24THRUST_300001_SM_1000_NS8cuda_cub4core6detail5shmemE+96];
	abs.f64 	%fd138, %fd322;
	abs.f64 	%fd139, %fd137;
	setp.lt.f64 	%p167, %fd138, %fd139;
	mov.f64 	%fd323, %fd137;
	mov.u64 	%rd359, %rd89;
	@%p167 bra 	$L__BB5_113;
	setp.lt.f64 	%p168, %fd139, %fd138;
	mov.f64 	%fd323, %fd322;
	mov.u64 	%rd359, %rd358;
	@%p168 bra 	$L__BB5_113;
	setp.lt.s64 	%p169, %rd358, %rd89;
	min.s64 	%rd359, %rd358, %rd89;
	selp.f64 	%fd323, %fd322, %fd137, %p169;
$L__BB5_113:
	setp.lt.s32 	%p170, %r37, 193;
	mov.f64 	%fd324, %fd323;
	mov.u64 	%rd360, %rd359;
	@%p170 bra 	$L__BB5_117;
	ld.shared.f64 	%fd142, [_ZN6thrust24THRUST_300001_SM_1000_NS8cuda_cub4core6detail5shmemE+104];
	ld.shared.u64 	%rd92, [_ZN6thrust24THRUST_300001_SM_1000_NS8cuda_cub4core6detail5shmemE+112];
	abs.f64 	%fd143, %fd323;
	abs.f64 	%fd144, %fd142;
	setp.lt.f64 	%p171, %fd143, %fd144;
	mov.f64 	%fd324, %fd142;
	mov.u64 	%rd360, %rd92;
	@%p171 bra 	$L__BB5_117;
	setp.lt.f64 	%p172, %fd144, %fd143;
	mov.f64 	%fd324, %fd323;
	mov.u64 	%rd360, %rd359;
	@%p172 bra 	$L__BB5_117;
	setp.lt.s64 	%p173, %rd359, %rd92;
	min.s64 	%rd360, %rd359, %rd92;
	selp.f64 	%fd324, %fd323, %fd142, %p173;
$L__BB5_117:
	setp.lt.s32 	%p174, %r37, 225;
	mov.u64 	%rd394, %rd360;
	mov.f64 	%fd357, %fd324;
	@%p174 bra 	$L__BB5_209;
	ld.shared.f64 	%fd147, [_ZN6thrust24THRUST_300001_SM_1000_NS8cuda_cub4core6detail5shmemE+120];
	ld.shared.u64 	%rd95, [_ZN6thrust24THRUST_300001_SM_1000_NS8cuda_cub4core6detail5shmemE+128];
	abs.f64 	%fd148, %fd324;
	abs.f64 	%fd149, %fd147;
	setp.lt.f64 	%p175, %fd148, %fd149;
	mov.u64 	%rd394, %rd95;
	mov.f64 	%fd357, %fd147;
	@%p175 bra 	$L__BB5_209;
	setp.lt.f64 	%p176, %fd149, %fd148;
	mov.u64 	%rd394, %rd360;
	mov.f64 	%fd357, %fd324;
	@%p176 bra 	$L__BB5_209;
	setp.lt.s64 	%p177, %rd360, %rd95;
	min.s64 	%rd394, %rd360, %rd95;
	selp.f64 	%fd357, %fd324, %fd147, %p177;
	bra.uni 	$L__BB5_209;
$L__BB5_121:
	ld.param.u64 	%rd318, [_ZN6thrust24THRUST_300001_SM_1000_NS8cuda_cub4core6detail13_kernel_agentINS1_8__reduce11ReduceAgentIPN4cuda3std3__45tupleIJdlEEESC_SB_iNS1_9__extrema9arg_max_fIdl10comparatorEEEEJSC_SC_iSG_EEEvDpT0__param_0];
	mov.u32 	%r16, %tid.x;
	mul.wide.u32 	%rd208, %r16, 16;
	add.s64 	%rd189, %rd318, %rd208;
	// begin inline asm
	ld.global.nc.u64 %rd188, [%rd189];
	// end inline asm
	add.s64 	%rd191, %rd189, 8;
	// begin inline asm
	ld.global.nc.u64 %rd190, [%rd191];
	// end inline asm
	mov.b64 	%fd151, %rd188;
	add.s64 	%rd193, %rd189, 4096;
	// begin inline asm
	ld.global.nc.u64 %rd192, [%rd193];
	// end inline asm
	add.s64 	%rd195, %rd189, 4104;
	// begin inline asm
	ld.global.nc.u64 %rd361, [%rd195];
	// end inline asm
	mov.b64 	%fd325, %rd192;
	add.s64 	%rd197, %rd189, 8192;
	// begin inline asm
	ld.global.nc.u64 %rd196, [%rd197];
	// end inline asm
	add.s64 	%rd199, %rd189, 8200;
	// begin inline asm
	ld.global.nc.u64 %rd362, [%rd199];
	// end inline asm
	mov.b64 	%fd326, %rd196;
	add.s64 	%rd201, %rd189, 12288;
	// begin inline asm
	ld.global.nc.u64 %rd200, [%rd201];
	// end inline asm
	add.s64 	%rd203, %rd189, 12296;
	// begin inline asm
	ld.global.nc.u64 %rd363, [%rd203];
	// end inline asm
	mov.b64 	%fd327, %rd200;
	add.s64 	%rd205, %rd189, 16384;
	// begin inline asm
	ld.global.nc.u64 %rd204, [%rd205];
	// end inline asm
	add.s64 	%rd207, %rd189, 16392;
	// begin inline asm
	ld.global.nc.u64 %rd381, [%rd207];
	// end inline asm
	mov.b64 	%fd344, %rd204;
	abs.f64 	%fd156, %fd151;
	abs.f64 	%fd157, %fd325;
	setp.lt.f64 	%p3, %fd156, %fd157;
	@%p3 bra 	$L__BB5_123;
	setp.lt.f64 	%p4, %fd157, %fd156;
	setp.lt.s64 	%p5, %rd190, %rd361;
	or.pred  	%p6, %p4, %p5;
	selp.b64 	%rd361, %rd190, %rd361, %p6;
	selp.f64 	%fd325, %fd151, %fd325, %p6;
$L__BB5_123:
	abs.f64 	%fd160, %fd325;
	abs.f64 	%fd161, %fd326;
	setp.lt.f64 	%p7, %fd160, %fd161;
	@%p7 bra 	$L__BB5_125;
	setp.lt.f64 	%p8, %fd161, %fd160;
	setp.lt.s64 	%p9, %rd361, %rd362;
	or.pred  	%p10, %p8, %p9;
	selp.b64 	%rd362, %rd361, %rd362, %p10;
	selp.f64 	%fd326, %fd325, %fd326, %p10;
$L__BB5_125:
	abs.f64 	%fd164, %fd326;
	abs.f64 	%fd165, %fd327;
	setp.lt.f64 	%p11, %fd164, %fd165;
	@%p11 bra 	$L__BB5_127;
	setp.lt.f64 	%p12, %fd165, %fd164;
	setp.lt.s64 	%p13, %rd362, %rd363;
	or.pred  	%p14, %p12, %p13;
	selp.b64 	%rd363, %rd362, %rd363, %p14;
	selp.f64 	%fd327, %fd326, %fd327, %p14;
$L__BB5_127:
	abs.f64 	%fd168, %fd327;
	abs.f64 	%fd169, %fd344;
	setp.lt.f64 	%p15, %fd168, %fd169;
	@%p15 bra 	$L__BB5_129;
	setp.lt.f64 	%p16, %fd169, %fd168;
	setp.lt.s64 	%p17, %rd363, %rd381;
	or.pred  	%p18, %p16, %p17;
	selp.b64 	%rd381, %rd363, %rd381, %p18;
	selp.f64 	%fd344, %fd327, %fd344, %p18;
$L__BB5_129:
	setp.lt.u32 	%p19, %r37, 2560;
	mov.b32 	%r383, 1280;
	@%p19 bra 	$L__BB5_142;
	mov.b32 	%r382, 1280;
	mov.f64 	%fd329, %fd344;
	mov.u64 	%rd365, %rd381;
$L__BB5_131:
	ld.param.u64 	%rd319, [_ZN6thrust24THRUST_300001_SM_1000_NS8cuda_cub4core6detail13_kernel_agentINS1_8__reduce11ReduceAgentIPN4cuda3std3__45tupleIJdlEEESC_SB_iNS1_9__extrema9arg_max_fIdl10comparatorEEEEJSC_SC_iSG_EEEvDpT0__param_0];
	add.s32 	%r40, %r382, %r16;
	mul.wide.u32 	%rd229, %r40, 16;
	add.s64 	%rd210, %rd319, %rd229;
	// begin inline asm
	ld.global.nc.u64 %rd209, [%rd210];
	// end inline asm
	add.s64 	%rd212, %rd210, 8;
	// begin inline asm
	ld.global.nc.u64 %rd366, [%rd212];
	// end inline asm
	mov.b64 	%fd330, %rd209;
	add.s64 	%rd214, %rd210, 4096;
	// begin inline asm
	ld.global.nc.u64 %rd213, [%rd214];
	// end inline asm
	add.s64 	%rd216, %rd210, 4104;
	// begin inline asm
	ld.global.nc.u64 %rd367, [%rd216];
	// end inline asm
	mov.b64 	%fd331, %rd213;
	add.s64 	%rd218, %rd210, 8192;
	// begin inline asm
	ld.global.nc.u64 %rd217, [%rd218];
	// end inline asm
	add.s64 	%rd220, %rd210, 8200;
	// begin inline asm
	ld.global.nc.u64 %rd368, [%rd220];
	// end inline asm
	mov.b64 	%fd332, %rd217;
	add.s64 	%rd222, %rd210, 12288;
	// begin inline asm
	ld.global.nc.u64 %rd221, [%rd222];
	// end inline asm
	add.s64 	%rd224, %rd210, 12296;
	// begin inline asm
	ld.global.nc.u64 %rd369, [%rd224];
	// end inline asm
	mov.b64 	%fd333, %rd221;
	add.s64 	%rd226, %rd210, 16384;
	// begin inline asm
	ld.global.nc.u64 %rd225, [%rd226];
	// end inline asm
	add.s64 	%rd228, %rd210, 16392;
	// begin inline asm
	ld.global.nc.u64 %rd381, [%rd228];
	// end inline asm
	mov.b64 	%fd344, %rd225;
	abs.f64 	%fd178, %fd329;
	abs.f64 	%fd179, %fd330;
	setp.lt.f64 	%p20, %fd178, %fd179;
	@%p20 bra 	$L__BB5_133;
	setp.lt.f64 	%p21, %fd179, %fd178;
	setp.lt.s64 	%p22, %rd365, %rd366;
	or.pred  	%p23, %p21, %p22;
	selp.b64 	%rd366, %rd365, %rd366, %p23;
	selp.f64 	%fd330, %fd329, %fd330, %p23;
$L__BB5_133:
	abs.f64 	%fd182, %fd330;
	abs.f64 	%fd183, %fd331;
	setp.lt.f64 	%p24, %fd182, %fd183;
	@%p24 bra 	$L__BB5_135;
	setp.lt.f64 	%p25, %fd183, %fd182;
	setp.lt.s64 	%p26, %rd366, %rd367;
	or.pred  	%p27, %p25, %p26;
	selp.b64 	%rd367, %rd366, %rd367, %p27;
	selp.f64 	%fd331, %fd330, %fd331, %p27;
$L__BB5_135:
	abs.f64 	%fd186, %fd331;
	abs.f64 	%fd187, %fd332;
	setp.lt.f64 	%p28, %fd186, %fd187;
	@%p28 bra 	$L__BB5_137;
	setp.lt.f64 	%p29, %fd187, %fd186;
	setp.lt.s64 	%p30, %rd367, %rd368;
	or.pred  	%p31, %p29, %p30;
	selp.b64 	%rd368, %rd367, %rd368, %p31;
	selp.f64 	%fd332, %fd331, %fd332, %p31;
$L__BB5_137:
	abs.f64 	%fd190, %fd332;
	abs.f64 	%fd191, %fd333;
	setp.lt.f64 	%p32, %fd190, %fd191;
	@%p32 bra 	$L__BB5_139;
	setp.lt.f64 	%p33, %fd191, %fd190;
	setp.lt.s64 	%p34, %rd368, %rd369;
	or.pred  	%p35, %p33, %p34;
	selp.b64 	%rd369, %rd368, %rd369, %p35;
	selp.f64 	%fd333, %fd332, %fd333, %p35;
$L__BB5_139:
	abs.f64 	%fd194, %fd333;
	abs.f64 	%fd195, %fd344;
	setp.lt.f64 	%p36, %fd194, %fd195;
	@%p36 bra 	$L__BB5_141;
	setp.lt.f64 	%p37, %fd195, %fd194;
	setp.lt.s64 	%p38, %rd369, %rd381;
	or.pred  	%p39, %p37, %p38;
	selp.b64 	%rd381, %rd369, %rd381, %p39;
	selp.f64 	%fd344, %fd333, %fd344, %p39;
$L__BB5_141:
	add.s32 	%r383, %r382, 1280;
	add.s32 	%r41, %r382, 2560;
	setp.le.s32 	%p40, %r41, %r37;
	mov.u32 	%r382, %r383;
	mov.f64 	%fd329, %fd344;
	mov.u64 	%rd365, %rd381;
	@%p40 bra 	$L__BB5_131;
$L__BB5_142:
	setp.le.s32 	%p41, %r37, %r383;
	@%p41 bra 	$L__BB5_165;
	sub.s32 	%r20, %r37, %r383;
	setp.ge.s32 	%p42, %r16, %r20;
	@%p42 bra 	$L__BB5_165;
	not.b32 	%r42, %r16;
	add.s32 	%r43, %r37, %r42;
	sub.s32 	%r21, %r43, %r383;
	and.b32  	%r44, %r21, 768;
	setp.eq.s32 	%p43, %r44, 768;
	mov.u32 	%r387, %r16;
	@%p43 bra 	$L__BB5_150;
	add.s32 	%r385, %r16, %r383;
	shr.u32 	%r45, %r21, 8;
	add.s32 	%r46, %r45, 1;
	and.b32  	%r47, %r46, 3;
	neg.s32 	%r384, %r47;
	mov.u32 	%r387, %r16;
$L__BB5_146:
	.pragma "nounroll";
	mov.u64 	%rd127, %rd381;
	mov.f64 	%fd199, %fd344;
	ld.param.u64 	%rd320, [_ZN6thrust24THRUST_300001_SM_1000_NS8cuda_cub4core6detail13_kernel_agentINS1_8__reduce11ReduceAgentIPN4cuda3std3__45tupleIJdlEEESC_SB_iNS1_9__extrema9arg_max_fIdl10comparatorEEEEJSC_SC_iSG_EEEvDpT0__param_0];
	mul.wide.u32 	%rd235, %r385, 16;
	add.s64 	%rd232, %rd320, %rd235;
	// begin inline asm
	ld.global.nc.u64 %rd231, [%rd232];
	// end inline asm
	add.s64 	%rd234, %rd232, 8;
	// begin inline asm
	ld.global.nc.u64 %rd233, [%rd234];
	// end inline asm
	mov.b64 	%fd200, %rd231;
	abs.f64 	%fd201, %fd199;
	abs.f64 	%fd202, %fd200;
	setp.lt.f64 	%p44, %fd201, %fd202;
	mov.f64 	%fd344, %fd200;
	mov.u64 	%rd381, %rd233;
	@%p44 bra 	$L__BB5_149;
	setp.lt.f64 	%p45, %fd202, %fd201;
	mov.f64 	%fd344, %fd199;
	mov.u64 	%rd381, %rd127;
	@%p45 bra 	$L__BB5_149;
	setp.lt.s64 	%p46, %rd127, %rd233;
	selp.f64 	%fd344, %fd199, %fd200, %p46;
	min.s64 	%rd381, %rd127, %rd233;
$L__BB5_149:
	add.s32 	%r387, %r387, 256;
	add.s32 	%r385, %r385, 256;
	add.s32 	%r384, %r384, 1;
	setp.ne.s32 	%p47, %r384, 0;
	@%p47 bra 	$L__BB5_146;
$L__BB5_150:
	setp.lt.u32 	%p48, %r21, 768;
	@%p48 bra 	$L__BB5_165;
	ld.param.u64 	%rd321, [_ZN6thrust24THRUST_300001_SM_1000_NS8cuda_cub4core6detail13_kernel_agentINS1_8__reduce11ReduceAgentIPN4cuda3std3__45tupleIJdlEEESC_SB_iNS1_9__extrema9arg_max_fIdl10comparatorEEEEJSC_SC_iSG_EEEvDpT0__param_0];
	cvt.u64.u32 	%rd236, %r387;
	cvt.u64.u32 	%rd237, %r383;
	add.s64 	%rd238, %rd236, %rd237;
	shl.b64 	%rd239, %rd238, 4;
	add.s64 	%rd240, %rd239, %rd321;
	add.s64 	%rd376, %rd240, 12296;
	add.s32 	%r388, %r387, %r383;
$L__BB5_152:
	ld.param.u64 	%rd322, [_ZN6thrust24THRUST_300001_SM_1000_NS8cuda_cub4core6detail13_kernel_agentINS1_8__reduce11ReduceAgentIPN4cuda3std3__45tupleIJdlEEESC_SB_iNS1_9__extrema9arg_max_fIdl10comparatorEEEEJSC_SC_iSG_EEEvDpT0__param_0];
	mul.wide.u32 	%rd245, %r388, 16;
	add.s64 	%rd242, %rd322, %rd245;
	// begin inline asm
	ld.global.nc.u64 %rd241, [%rd242];
	// end inline asm
	add.s64 	%rd244, %rd242, 8;
	// begin inline asm
	ld.global.nc.u64 %rd243, [%rd244];
	// end inline asm
	mov.b64 	%fd208, %rd241;
	abs.f64 	%fd209, %fd344;
	abs.f64 	%fd210, %fd208;
	setp.lt.f64 	%p49, %fd209, %fd210;
	mov.f64 	%fd341, %fd208;
	mov.u64 	%rd378, %rd243;
	@%p49 bra 	$L__BB5_155;
	setp.lt.f64 	%p50, %fd210, %fd209;
	mov.f64 	%fd341, %fd344;
	mov.u64 	%rd378, %rd381;
	@%p50 bra 	$L__BB5_155;
	setp.lt.s64 	%p51, %rd381, %rd243;
	selp.f64 	%fd341, %fd344, %fd208, %p51;
	min.s64 	%rd378, %rd381, %rd243;
$L__BB5_155:
	add.s64 	%rd247, %rd376, -8200;
	// begin inline asm
	ld.global.nc.u64 %rd246, [%rd247];
	// end inline asm
	add.s64 	%rd249, %rd376, -8192;
	// begin inline asm
	ld.global.nc.u64 %rd248, [%rd249];
	// end inline asm
	mov.b64 	%fd213, %rd246;
	abs.f64 	%fd214, %fd341;
	abs.f64 	%fd215, %fd213;
	setp.lt.f64 	%p52, %fd214, %fd215;
	mov.f64 	%fd342, %fd213;
	mov.u64 	%rd379, %rd248;
	@%p52 bra 	$L__BB5_158;
	setp.lt.f64 	%p53, %fd215, %fd214;
	mov.f64 	%fd342, %fd341;
	mov.u64 	%rd379, %rd378;
	@%p53 bra 	$L__BB5_158;
	setp.lt.s64 	%p54, %rd378, %rd248;
	selp.f64 	%fd342, %fd341, %fd213, %p54;
	min.s64 	%rd379, %rd378, %rd248;
$L__BB5_158:
	add.s64 	%rd251, %rd376, -4104;
	// begin inline asm
	ld.global.nc.u64 %rd250, [%rd251];
	// end inline asm
	add.s64 	%rd253, %rd376, -4096;
	// begin inline asm
	ld.global.nc.u64 %rd252, [%rd253];
	// end inline asm
	mov.b64 	%fd218, %rd250;
	abs.f64 	%fd219, %fd342;
	abs.f64 	%fd220, %fd218;
	setp.lt.f64 	%p55, %fd219, %fd220;
	mov.f64 	%fd343, %fd218;
	mov.u64 	%rd380, %rd252;
	@%p55 bra 	$L__BB5_161;
	setp.lt.f64 	%p56, %fd220, %fd219;
	mov.f64 	%fd343, %fd342;
	mov.u64 	%rd380, %rd379;
	@%p56 bra 	$L__BB5_161;
	setp.lt.s64 	%p57, %rd379, %rd252;
	selp.f64 	%fd343, %fd342, %fd218, %p57;
	min.s64 	%rd380, %rd379, %rd252;
$L__BB5_161:
	add.s64 	%rd255, %rd376, -8;
	// begin inline asm
	ld.global.nc.u64 %rd254, [%rd255];
	// end inline asm
	// begin inline asm
	ld.global.nc.u64 %rd256, [%rd376];
	// end inline asm
	mov.b64 	%fd223, %rd254;
	abs.f64 	%fd224, %fd343;
	abs.f64 	%fd225, %fd223;
	setp.lt.f64 	%p58, %fd224, %fd225;
	mov.f64 	%fd344, %fd223;
	mov.u64 	%rd381, %rd256;
	@%p58 bra 	$L__BB5_164;
	setp.lt.f64 	%p59, %fd225, %fd224;
	mov.f64 	%fd344, %fd343;
	mov.u64 	%rd381, %rd380;
	@%p59 bra 	$L__BB5_164;
	setp.lt.s64 	%p60, %rd380, %rd256;
	selp.f64 	%fd344, %fd343, %fd223, %p60;
	min.s64 	%rd381, %rd380, %rd256;
$L__BB5_164:
	add.s32 	%r387, %r387, 1024;
	add.s64 	%rd376, %rd376, 16384;
	add.s32 	%r388, %r388, 1024;
	setp.lt.s32 	%p61, %r387, %r20;
	@%p61 bra 	$L__BB5_152;
$L__BB5_165:
	// begin inline asm
	mov.u32 %r48, %laneid;
	// end inline asm
	mov.b64 	%rd258, %fd344;
	mov.b64 	{%r50, %r55}, %rd258;
	mov.b32 	%r66, 1;
	mov.b32 	%r67, 31;
	mov.b32 	%r68, -1;
	// begin inline asm
	shfl.sync.down.b32 %r49, %r50, %r66, %r67, %r68;
	// end inline asm
	// begin inline asm
	shfl.sync.down.b32 %r54, %r55, %r66, %r67, %r68;
	// end inline asm
	mov.b64 	%rd259, {%r49, %r54};
	mov.b64 	%fd229, %rd259;
	mov.b64 	{%r60, %r65}, %rd381;
	// begin inline asm
	shfl.sync.down.b32 %r59, %r60, %r66, %r67, %r68;
	// end inline asm
	// begin inline asm
	shfl.sync.down.b32 %r64, %r65, %r66, %r67, %r68;
	// end inline asm
	mov.b64 	%rd150, {%r59, %r64};
	setp.gt.s32 	%p62, %r48, 30;
	mov.f64 	%fd346, %fd344;
	mov.u64 	%rd383, %rd381;
	@%p62 bra 	$L__BB5_169;
	abs.f64 	%fd230, %fd344;
	abs.f64 	%fd231, %fd229;
	setp.lt.f64 	%p63, %fd230, %fd231;
	mov.f64 	%fd346, %fd229;
	mov.u64 	%rd383, %rd150;
	@%p63 bra 	$L__BB5_169;
	setp.lt.f64 	%p64, %fd231, %fd230;
	mov.f64 	%fd346, %fd344;
	mov.u64 	%rd383, %rd381;
	@%p64 bra 	$L__BB5_169;
	setp.lt.s64 	%p65, %rd381, %rd150;
	selp.f64 	%fd346, %fd344, %fd229, %p65;
	min.s64 	%rd383, %rd381, %rd150;
$L__BB5_169:
	mov.b64 	%rd260, %fd346;
	mov.b64 	{%r70, %r75}, %rd260;
	mov.b32 	%r86, 2;
	mov.b32 	%r87, 31;
	mov.b32 	%r88, -1;
	// begin inline asm
	shfl.sync.down.b32 %r69, %r70, %r86, %r87, %r88;
	// end inline asm
	// begin inline asm
	shfl.sync.down.b32 %r74, %r75, %r86, %r87, %r88;
	// end inline asm
	mov.b64 	%rd261, {%r69, %r74};
	mov.b64 	%fd234, %rd261;
	mov.b64 	{%r80, %r85}, %rd383;
	// begin inline asm
	shfl.sync.down.b32 %r79, %r80, %r86, %r87, %r88;
	// end inline asm
	// begin inline asm
	shfl.sync.down.b32 %r84, %r85, %r86, %r87, %r88;
	// end inline asm
	mov.b64 	%rd153, {%r79, %r84};
	setp.gt.s32 	%p66, %r48, 29;
	mov.f64 	%fd347, %fd346;
	mov.u64 	%rd384, %rd383;
	@%p66 bra 	$L__BB5_173;
	abs.f64 	%fd235, %fd346;
	abs.f64 	%fd236, %fd234;
	setp.lt.f64 	%p67, %fd235, %fd236;
	mov.f64 	%fd347, %fd234;
	mov.u64 	%rd384, %rd153;
	@%p67 bra 	$L__BB5_173;
	setp.lt.f64 	%p68, %fd236, %fd235;
	mov.f64 	%fd347, %fd346;
	mov.u64 	%rd384, %rd383;
	@%p68 bra 	$L__BB5_173;
	setp.lt.s64 	%p69, %rd383, %rd153;
	selp.f64 	%fd347, %fd346, %fd234, %p69;
	min.s64 	%rd384, %rd383, %rd153;
$L__BB5_173:
	mov.b64 	%rd262, %fd347;
	mov.b64 	{%r90, %r95}, %rd262;
	mov.b32 	%r106, 4;
	mov.b32 	%r107, 31;
	mov.b32 	%r108, -1;
	// begin inline asm
	shfl.sync.down.b32 %r89, %r90, %r106, %r107, %r108;
	// end inline asm
	// begin inline asm
	shfl.sync.down.b32 %r94, %r95, %r106, %r107, %r108;
	// end inline asm
	mov.b64 	%rd263, {%r89, %r94};
	mov.b64 	%fd239, %rd263;
	mov.b64 	{%r100, %r105}, %rd384;
	// begin inline asm
	shfl.sync.down.b32 %r99, %r100, %r106, %r107, %r108;
	// end inline asm
	// begin inline asm
	shfl.sync.down.b32 %r104, %r105, %r106, %r107, %r108;
	// end inline asm
	mov.b64 	%rd156, {%r99, %r104};
	setp.gt.s32 	%p70, %r48, 27;
	mov.f64 	%fd348, %fd347;
	mov.u64 	%rd385, %rd384;
	@%p70 bra 	$L__BB5_177;
	abs.f64 	%fd240, %fd347;
	abs.f64 	%fd241, %fd239;
	setp.lt.f64 	%p71, %fd240, %fd241;
	mov.f64 	%fd348, %fd239;
	mov.u64 	%rd385, %rd156;
	@%p71 bra 	$L__BB5_177;
	setp.lt.f64 	%p72, %fd241, %fd240;
	mov.f64 	%fd348, %fd347;
	mov.u64 	%rd385, %rd384;
	@%p72 bra 	$L__BB5_177;
	setp.lt.s64 	%p73, %rd384, %rd156;
	selp.f64 	%fd348, %fd347, %fd239, %p73;
	min.s64 	%rd385, %rd384, %rd156;
$L__BB5_177:
	mov.b64 	%rd264, %fd348;
	mov.b64 	{%r110, %r115}, %rd264;
	mov.b32 	%r126, 8;
	mov.b32 	%r127, 31;
	mov.b32 	%r128, -1;
	// begin inline asm
	shfl.sync.down.b32 %r109, %r110, %r126, %r127, %r128;
	// end inline asm
	// begin inline asm
	shfl.sync.down.b32 %r114, %r115, %r126, %r127, %r128;
	// end inline asm
	mov.b64 	%rd265, {%r109, %r114};
	mov.b64 	%fd244, %rd265;
	mov.b64 	{%r120, %r125}, %rd385;
	// begin inline asm
	shfl.sync.down.b32 %r119, %r120, %r126, %r127, %r128;
	// end inline asm
	// begin inline asm
	shfl.sync.down.b32 %r124, %r125, %r126, %r127, %r128;
	// end inline asm
	mov.b64 	%rd159, {%r119, %r124};
	setp.gt.s32 	%p74, %r48, 23;
	mov.f64 	%fd349, %fd348;
	mov.u64 	%rd386, %rd385;
	@%p74 bra 	$L__BB5_181;
	abs.f64 	%fd245, %fd348;
	abs.f64 	%fd246, %fd244;
	setp.lt.f64 	%p75, %fd245, %fd246;
	mov.f64 	%fd349, %fd244;
	mov.u64 	%rd386, %rd159;
	@%p75 bra 	$L__BB5_181;
	setp.lt.f64 	%p76, %fd246, %fd245;
	mov.f64 	%fd349, %fd348;
	mov.u64 	%rd386, %rd385;
	@%p76 bra 	$L__BB5_181;
	setp.lt.s64 	%p77, %rd385, %rd159;
	selp.f64 	%fd349, %fd348, %fd244, %p77;
	min.s64 	%rd386, %rd385, %rd159;
$L__BB5_181:
	mov.b64 	%rd266, %fd349;
	mov.b64 	{%r130, %r135}, %rd266;
	mov.b32 	%r146, 16;
	mov.b32 	%r147, 31;
	mov.b32 	%r148, -1;
	// begin inline asm
	shfl.sync.down.b32 %r129, %r130, %r146, %r147, %r148;
	// end inline asm
	// begin inline asm
	shfl.sync.down.b32 %r134, %r135, %r146, %r147, %r148;
	// end inline asm
	mov.b64 	%rd267, {%r129, %r134};
	mov.b64 	%fd249, %rd267;
	mov.b64 	{%r140, %r145}, %rd386;
	// begin inline asm
	shfl.sync.down.b32 %r139, %r140, %r146, %r147, %r148;
	// end inline asm
	// begin inline asm
	shfl.sync.down.b32 %r144, %r145, %r146, %r147, %r148;
	// end inline asm
	mov.b64 	%rd162, {%r139, %r144};
	setp.gt.s32 	%p78, %r48, 15;
	mov.f64 	%fd357, %fd349;
	mov.u64 	%rd394, %rd386;
	@%p78 bra 	$L__BB5_185;
	abs.f64 	%fd250, %fd349;
	abs.f64 	%fd251, %fd249;
	setp.lt.f64 	%p79, %fd250, %fd251;
	mov.f64 	%fd357, %fd249;
	mov.u64 	%rd394, %rd162;
	@%p79 bra 	$L__BB5_185;
	setp.lt.f64 	%p80, %fd251, %fd250;
	mov.f64 	%fd357, %fd349;
	mov.u64 	%rd394, %rd386;
	@%p80 bra 	$L__BB5_185;
	setp.lt.s64 	%p81, %rd386, %rd162;
	selp.f64 	%fd357, %fd349, %fd249, %p81;
	min.s64 	%rd394, %rd386, %rd162;
$L__BB5_185:
	setp.ne.s32 	%p82, %r48, 0;
	@%p82 bra 	$L__BB5_187;
	shr.u32 	%r149, %r16, 1;
	and.b32  	%r150, %r149, 496;
	mov.u32 	%r151, _ZN6thrust24THRUST_300001_SM_1000_NS8cuda_cub4core6detail5shmemE;
	add.s32 	%r152, %r151, %r150;
	st.shared.f64 	[%r152+8], %fd357;
	st.shared.u64 	[%r152+16], %rd394;
$L__BB5_187:
	bar.sync 	0;
	setp.ne.s32 	%p83, %r16, 0;
	@%p83 bra 	$L__BB5_209;
	ld.shared.f64 	%fd254, [_ZN6thrust24THRUST_300001_SM_1000_NS8cuda_cub4core6detail5shmemE+24];
	ld.shared.u64 	%rd165, [_ZN6thrust24THRUST_300001_SM_1000_NS8cuda_cub4core6detail5shmemE+32];
	abs.f64 	%fd255, %fd357;
	abs.f64 	%fd256, %fd254;
	setp.lt.f64 	%p84, %fd255, %fd256;
	mov.f64 	%fd351, %fd254;
	mov.u64 	%rd388, %rd165;
	@%p84 bra 	$L__BB5_191;
	setp.lt.f64 	%p85, %fd256, %fd255;
	mov.f64 	%fd351, %fd357;
	mov.u64 	%rd388, %rd394;
	@%p85 bra 	$L__BB5_191;
	setp.lt.s64 	%p86, %rd394, %rd165;
	selp.f64 	%fd351, %fd357, %fd254, %p86;
	min.s64 	%rd388, %rd394, %rd165;
$L__BB5_191:
	ld.shared.f64 	%fd259, [_ZN6thrust24THRUST_300001_SM_1000_NS8cuda_cub4core6detail5shmemE+40];
	ld.shared.u64 	%rd168, [_ZN6thrust24THRUST_300001_SM_1000_NS8cuda_cub4core6detail5shmemE+48];
	abs.f64 	%fd260, %fd351;
	abs.f64 	%fd261, %fd259;
	setp.lt.f64 	%p87, %fd260, %fd261;
	mov.f64 	%fd352, %fd259;
	mov.u64 	%rd389, %rd168;
	@%p87 bra 	$L__BB5_194;
	setp.lt.f64 	%p88, %fd261, %fd260;
	mov.f64 	%fd352, %fd351;
	mov.u64 	%rd389, %rd388;
	@%p88 bra 	$L__BB5_194;
	setp.lt.s64 	%p89, %rd388, %rd168;
	selp.f64 	%fd352, %fd351, %fd259, %p89;
	min.s64 	%rd389, %rd388, %rd168;
$L__BB5_194:
	ld.shared.f64 	%fd264, [_ZN6thrust24THRUST_300001_SM_1000_NS8cuda_cub4core6detail5shmemE+56];
	ld.shared.u64 	%rd171, [_ZN6thrust24THRUST_300001_SM_1000_NS8cuda_cub4core6detail5shmemE+64];
	abs.f64 	%fd265, %fd352;
	abs.f64 	%fd266, %fd264;
	setp.lt.f64 	%p90, %fd265, %fd266;
	mov.f64 	%fd353, %fd264;
	mov.u64 	%rd390, %rd171;
	@%p90 bra 	$L__BB5_197;
	setp.lt.f64 	%p91, %fd266, %fd265;
	mov.f64 	%fd353, %fd352;
	mov.u64 	%rd390, %rd389;
	@%p91 bra 	$L__BB5_197;
	setp.lt.s64 	%p92, %rd389, %rd171;
	selp.f64 	%fd353, %fd352, %fd264, %p92;
	min.s64 	%rd390, %rd389, %rd171;
$L__BB5_197:
	ld.shared.f64 	%fd269, [_ZN6thrust24THRUST_300001_SM_1000_NS8cuda_cub4core6detail5shmemE+72];
	ld.shared.u64 	%rd174, [_ZN6thrust24THRUST_300001_SM_1000_NS8cuda_cub4core6detail5shmemE+80];
	abs.f64 	%fd270, %fd353;
	abs.f64 	%fd271, %fd269;
	setp.lt.f64 	%p93, %fd270, %fd271;
	mov.f64 	%fd354, %fd269;
	mov.u64 	%rd391, %rd174;
	@%p93 bra 	$L__BB5_200;
	setp.lt.f64 	%p94, %fd271, %fd270;
	mov.f64 	%fd354, %fd353;
	mov.u64 	%rd391, %rd390;
	@%p94 bra 	$L__BB5_200;
	setp.lt.s64 	%p95, %rd390, %rd174;
	selp.f64 	%fd354, %fd353, %fd269, %p95;
	min.s64 	%rd391, %rd390, %rd174;
$L__BB5_200:
	ld.shared.f64 	%fd274, [_ZN6thrust24THRUST_300001_SM_1000_NS8cuda_cub4core6detail5shmemE+88];
	ld.shared.u64 	%rd177, [_ZN6thrust24THRUST_300001_SM_1000_NS8cuda_cub4core6detail5shmemE+96];
	abs.f64 	%fd275, %fd354;
	abs.f64 	%fd276, %fd274;
	setp.lt.f64 	%p96, %fd275, %fd276;
	mov.f64 	%fd355, %fd274;
	mov.u64 	%rd392, %rd177;
	@%p96 bra 	$L__BB5_203;
	setp.lt.f64 	%p97, %fd276, %fd275;
	mov.f64 	%fd355, %fd354;
	mov.u64 	%rd392, %rd391;
	@%p97 bra 	$L__BB5_203;
	setp.lt.s64 	%p98, %rd391, %rd177;
	selp.f64 	%fd355, %fd354, %fd274, %p98;
	min.s64 	%rd392, %rd391, %rd177;
$L__BB5_203:
	ld.shared.f64 	%fd279, [_ZN6thrust24THRUST_300001_SM_1000_NS8cuda_cub4core6detail5shmemE+104];
	ld.shared.u64 	%rd180, [_ZN6thrust24THRUST_300001_SM_1000_NS8cuda_cub4core6detail5shmemE+112];
	abs.f64 	%fd280, %fd355;
	abs.f64 	%fd281, %fd279;
	setp.lt.f64 	%p99, %fd280, %fd281;
	mov.f64 	%fd356, %fd279;
	mov.u64 	%rd393, %rd180;
	@%p99 bra 	$L__BB5_206;
	setp.lt.f64 	%p100, %fd281, %fd280;
	mov.f64 	%fd356, %fd355;
	mov.u64 	%rd393, %rd392;
	@%p100 bra 	$L__BB5_206;
	setp.lt.s64 	%p101, %rd392, %rd180;
	selp.f64 	%fd356, %fd355, %fd279, %p101;
	min.s64 	%rd393, %rd392, %rd180;
$L__BB5_206:
	ld.shared.f64 	%fd284, [_ZN6thrust24THRUST_300001_SM_1000_NS8cuda_cub4core6detail5shmemE+120];
	ld.shared.u64 	%rd183, [_ZN6thrust24THRUST_300001_SM_1000_NS8cuda_cub4core6detail5shmemE+128];
	abs.f64 	%fd285, %fd356;
	abs.f64 	%fd286, %fd284;
	setp.lt.f64 	%p102, %fd285, %fd286;
	mov.u64 	%rd394, %rd183;
	mov.f64 	%fd357, %fd284;
	@%p102 bra 	$L__BB5_209;
	setp.lt.f64 	%p103, %fd286, %fd285;
	mov.u64 	%rd394, %rd393;
	mov.f64 	%fd357, %fd356;
	@%p103 bra 	$L__BB5_209;
	setp.lt.s64 	%p104, %rd393, %rd183;
	selp.f64 	%fd357, %fd356, %fd284, %p104;
	min.s64 	%rd394, %rd393, %rd183;
$L__BB5_209:
	mov.u32 	%r376, %tid.x;
	setp.ne.s32 	%p221, %r376, 0;
	@%p221 bra 	$L__BB5_211;
	ld.param.u64 	%rd326, [_ZN6thrust24THRUST_300001_SM_1000_NS8cuda_cub4core6detail13_kernel_agentINS1_8__reduce11ReduceAgentIPN4cuda3std3__45tupleIJdlEEESC_SB_iNS1_9__extrema9arg_max_fIdl10comparatorEEEEJSC_SC_iSG_EEEvDpT0__param_1];
	cvta.to.global.u64 	%rd317, %rd326;
	st.global.f64 	[%rd317], %fd357;
	st.global.u64 	[%rd317+8], %rd394;
$L__BB5_211:
	ret;

}
	// .globl	_ZN6thrust24THRUST_300001_SM_1000_NS8cuda_cub4core6detail13_kernel_agentINS1_8__reduce11ReduceAgentINS0_12zip_iteratorIN4cuda3std3__45tupleIJNS0_10device_ptrIdEENS0_17counting_iteratorIlNS0_11use_defaultESF_SF_EEEEEEEPNSB_IJdlEEESJ_lNS1_9__extrema9arg_max_fIdl10comparatorEEEEJSI_SK_lSO_EEEvDpT0_
.visible .entry _ZN6thrust24THRUST_300001_SM_1000_NS8cuda_cub4core6detail13_kernel_agentINS1_8__reduce11ReduceAgentINS0_12zip_iteratorIN4cuda3std3__45tupleIJNS0_10device_ptrIdEENS0_17counting_iteratorIlNS0_11use_defaultESF_SF_EEEEEEEPNSB_IJdlEEESJ_lNS1_9__extrema9arg_max_fIdl10comparatorEEEEJSI_SK_lSO_EEEvDpT0_(
	.param .align 8 .b8 _ZN6thrust24THRUST_300001_SM_1000_NS8cuda_cub4core6detail13_kernel_agentINS1_8__reduce11ReduceAgentINS0_12zip_iteratorIN4cuda3std3__45tupleIJNS0_10device_ptrIdEENS0_17counting_iteratorIlNS0_11use_defaultESF_SF_EEEEEEEPNSB_IJdlEEESJ_lNS1_9__extrema9arg_max_fIdl10comparatorEEEEJSI_SK_lSO_EEEvDpT0__param_0[16],
	.param .u64 .ptr .align 1 _ZN6thrust24THRUST_300001_SM_1000_NS8cuda_cub4core6detail13_kernel_agentINS1_8__reduce11ReduceAgentINS0_12zip_iteratorIN4cuda3std3__45tupleIJNS0_10device_ptrIdEENS0_17counting_iteratorIlNS0_11use_defaultESF_SF_EEEEEEEPNSB_IJdlEEESJ_lNS1_9__extrema9arg_max_fIdl10comparatorEEEEJSI_SK_lSO_EEEvDpT0__param_1,
	.param .u64 _ZN6thrust24THRUST_300001_SM_1000_NS8cuda_cub4core6detail13_kernel_agentINS1_8__reduce11ReduceAgentINS0_12zip_iteratorIN4cuda3std3__45tupleIJNS0_10device_ptrIdEENS0_17counting_iteratorIlNS0_11use_defaultESF_SF_EEEEEEEPNSB_IJdlEEESJ_lNS1_9__extrema9arg_max_fIdl10comparatorEEEEJSI_SK_lSO_EEEvDpT0__param_2,
	.param .align 1 .b8 _ZN6thrust24THRUST_300001_SM_1000_NS8cuda_cub4core6detail13_kernel_agentINS1_8__reduce11ReduceAgentINS0_12zip_iteratorIN4cuda3std3__45tupleIJNS0_10device_ptrIdEENS0_17counting_iteratorIlNS0_11use_defaultESF_SF_EEEEEEEPNSB_IJdlEEESJ_lNS1_9__extrema9arg_max_fIdl10comparatorEEEEJSI_SK_lSO_EEEvDpT0__param_3[1]
)
.maxntid 256
{
	.reg .pred 	%p<213>;
	.reg .b32 	%r<391>;
	.reg .b64 	%rd<341>;
	.reg .b64 	%fd<352>;

	ld.param.u64 	%rd192, [_ZN6thrust24THRUST_300001_SM_1000_NS8cuda_cub4core6detail13_kernel_agentINS1_8__reduce11ReduceAgentINS0_12zip_iteratorIN4cuda3std3__45tupleIJNS0_10device_ptrIdEENS0_17counting_iteratorIlNS0_11use_defaultESF_SF_EEEEEEEPNSB_IJdlEEESJ_lNS1_9__extrema9arg_max_fIdl10comparatorEEEEJSI_SK_lSO_EEEvDpT0__param_0+8];
	ld.param.u64 	%rd191, [_ZN6thrust24THRUST_300001_SM_1000_NS8cuda_cub4core6detail13_kernel_agentINS1_8__reduce11ReduceAgentINS0_12zip_iteratorIN4cuda3std3__45tupleIJNS0_10device_ptrIdEENS0_17counting_iteratorIlNS0_11use_defaultESF_SF_EEEEEEEPNSB_IJdlEEESJ_lNS1_9__extrema9arg_max_fIdl10comparatorEEEEJSI_SK_lSO_EEEvDpT0__param_0];
	ld.param.u64 	%rd194, [_ZN6thrust24THRUST_300001_SM_1000_NS8cuda_cub4core6detail13_kernel_agentINS1_8__reduce11ReduceAgentINS0_12zip_iteratorIN4cuda3std3__45tupleIJNS0_10device_ptrIdEENS0_17counting_iteratorIlNS0_11use_defaultESF_SF_EEEEEEEPNSB_IJdlEEESJ_lNS1_9__extrema9arg_max_fIdl10comparatorEEEEJSI_SK_lSO_EEEvDpT0__param_2];
	setp.eq.s64 	%p1, %rd194, 0;
	@%p1 bra 	$L__BB6_206;
	cvta.to.global.u64 	%rd1, %rd191;
	setp.gt.s64 	%p2, %rd194, 1279;
	@%p2 bra 	$L__BB6_122;
	cvt.u32.u64 	%r1, %rd194;
	mov.u32 	%r2, %tid.x;
	setp.ge.s32 	%p96, %r2, %r1;
	mov.f64 	%fd298, 0d0000000000000000;
	mov.b64 	%rd283, 0;
	mov.u32 	%r385, %r2;
	@%p96 bra 	$L__BB6_4;
	cvt.u64.u32 	%rd239, %r2;
	mul.wide.u32 	%rd240, %r2, 8;
	add.s64 	%rd241, %rd1, %rd240;
	add.s64 	%rd283, %rd192, %rd239;
	ld.global.f64 	%fd298, [%rd241];
	add.s32 	%r385, %r2, 256;
$L__BB6_4:
	setp.ge.s32 	%p97, %r385, %r1;
	@%p97 bra 	$L__BB6_26;
	not.b32 	%r154, %r385;
	add.s32 	%r5, %r154, %r1;
	and.b32  	%r155, %r5, 768;
	setp.eq.s32 	%p98, %r155, 768;
	@%p98 bra 	$L__BB6_11;
	cvt.u64.u32 	%rd243, %r385;
	add.s64 	%rd274, %rd192, %rd243;
	mul.wide.u32 	%rd244, %r385, 8;
	add.s64 	%rd273, %rd1, %rd244;
	shr.u32 	%r156, %r5, 8;
	add.s32 	%r157, %r156, 1;
	and.b32  	%r158, %r157, 3;
	neg.s32 	%r383, %r158;
$L__BB6_7:
	.pragma "nounroll";
	mov.u64 	%rd9, %rd283;
	mov.f64 	%fd3, %fd298;
	ld.global.f64 	%fd4, [%rd273];
	abs.f64 	%fd5, %fd3;
	abs.f64 	%fd6, %fd4;
	setp.lt.f64 	%p99, %fd5, %fd6;
	mov.u64 	%rd283, %rd274;
	mov.f64 	%fd298, %fd4;
	@%p99 bra 	$L__BB6_10;
	setp.lt.f64 	%p100, %fd6, %fd5;
	mov.u64 	%rd283, %rd9;
	mov.f64 	%fd298, %fd3;
	@%p100 bra 	$L__BB6_10;
	setp.lt.s64 	%p101, %rd9, %rd274;
	min.s64 	%rd283, %rd9, %rd274;
	selp.f64 	%fd298, %fd3, %fd4, %p101;
$L__BB6_10:
	add.s32 	%r385, %r385, 256;
	add.s64 	%rd274, %rd274, 256;
	add.s64 	%rd273, %rd273, 2048;
	add.s32 	%r383, %r383, 1;
	setp.ne.s32 	%p102, %r383, 0;
	@%p102 bra 	$L__BB6_7;
$L__BB6_11:
	setp.lt.u32 	%p103, %r5, 768;
	@%p103 bra 	$L__BB6_26;
	add.s32 	%r386, %r385, 512;
$L__BB6_13:
	mov.u32 	%r13, %r386;
	add.s32 	%r159, %r13, -512;
	cvt.s64.s32 	%rd245, %r159;
	mul.wide.s32 	%rd246, %r159, 8;
	add.s64 	%rd17, %rd1, %rd246;
	add.s64 	%rd18, %rd192, %rd245;
	ld.global.f64 	%fd12, [%rd17];
	abs.f64 	%fd13, %fd298;
	abs.f64 	%fd14, %fd12;
	setp.lt.f64 	%p104, %fd13, %fd14;
	mov.u64 	%rd280, %rd18;
	mov.f64 	%fd295, %fd12;
	@%p104 bra 	$L__BB6_16;
	setp.lt.f64 	%p105, %fd14, %fd13;
	mov.u64 	%rd280, %rd283;
	mov.f64 	%fd295, %fd298;
	@%p105 bra 	$L__BB6_16;
	setp.lt.s64 	%p106, %rd283, %rd18;
	min.s64 	%rd280, %rd283, %rd18;
	selp.f64 	%fd295, %fd298, %fd12, %p106;
$L__BB6_16:
	add.s32 	%r160, %r13, -256;
	cvt.s64.s32 	%rd247, %r160;
	add.s64 	%rd21, %rd192, %rd247;
	ld.global.f64 	%fd17, [%rd17+2048];
	abs.f64 	%fd18, %fd295;
	abs.f64 	%fd19, %fd17;
	setp.lt.f64 	%p107, %fd18, %fd19;
	mov.u64 	%rd281, %rd21;
	mov.f64 	%fd296, %fd17;
	@%p107 bra 	$L__BB6_19;
	setp.lt.f64 	%p108, %fd19, %fd18;
	mov.u64 	%rd281, %rd280;
	mov.f64 	%fd296, %fd295;
	@%p108 bra 	$L__BB6_19;
	setp.lt.s64 	%p109, %rd280, %rd21;
	min.s64 	%rd281, %rd280, %rd21;
	selp.f64 	%fd296, %fd295, %fd17, %p109;
$L__BB6_19:
	cvt.s64.s32 	%rd248, %r13;
	add.s64 	%rd24, %rd192, %rd248;
	ld.global.f64 	%fd22, [%rd17+4096];
	abs.f64 	%fd23, %fd296;
	abs.f64 	%fd24, %fd22;
	setp.lt.f64 	%p110, %fd23, %fd24;
	mov.u64 	%rd282, %rd24;
	mov.f64 	%fd297, %fd22;
	@%p110 bra 	$L__BB6_22;
	setp.lt.f64 	%p111, %fd24, %fd23;
	mov.u64 	%rd282, %rd281;
	mov.f64 	%fd297, %fd296;
	@%p111 bra 	$L__BB6_22;
	setp.lt.s64 	%p112, %rd281, %rd24;
	min.s64 	%rd282, %rd281, %rd24;
	selp.f64 	%fd297, %fd296, %fd22, %p112;
$L__BB6_22:
	add.s32 	%r161, %r13, 256;
	cvt.s64.s32 	%rd249, %r161;
	add.s64 	%rd27, %rd192, %rd249;
	ld.global.f64 	%fd27, [%rd17+6144];
	abs.f64 	%fd28, %fd297;
	abs.f64 	%fd29, %fd27;
	setp.lt.f64 	%p113, %fd28, %fd29;
	mov.u64 	%rd283, %rd27;
	mov.f64 	%fd298, %fd27;
	@%p113 bra 	$L__BB6_25;
	setp.lt.f64 	%p114, %fd29, %fd28;
	mov.u64 	%rd283, %rd282;
	mov.f64 	%fd298, %fd297;
	@%p114 bra 	$L__BB6_25;
	setp.lt.s64 	%p115, %rd282, %rd27;
	min.s64 	%rd283, %rd282, %rd27;
	selp.f64 	%fd298, %fd297, %fd27, %p115;
$L__BB6_25:
	add.s32 	%r386, %r13, 1024;
	add.s32 	%r162, %r13, 512;
	setp.lt.s32 	%p116, %r162, %r1;
	@%p116 bra 	$L__BB6_13;
$L__BB6_26:
	setp.lt.s32 	%p117, %r1, 256;
	@%p117 bra 	$L__BB6_71;
	// begin inline asm
	mov.u32 %r276, %laneid;
	// end inline asm
	mov.b64 	%rd260, %fd298;
	mov.b64 	{%r278, %r283}, %rd260;
	mov.b32 	%r294, 1;
	mov.b32 	%r295, 31;
	mov.b32 	%r296, -1;
	// begin inline asm
	shfl.sync.down.b32 %r277, %r278, %r294, %r295, %r296;
	// end inline asm
	// begin inline asm
	shfl.sync.down.b32 %r282, %r283, %r294, %r295, %r296;
	// end inline asm
	mov.b64 	%rd261, {%r277, %r282};
	mov.b64 	%fd33, %rd261;
	mov.b64 	{%r288, %r293}, %rd283;
	// begin inline asm
	shfl.sync.down.b32 %r287, %r288, %r294, %r295, %r296;
	// end inline asm
	// begin inline asm
	shfl.sync.down.b32 %r292, %r293, %r294, %r295, %r296;
	// end inline asm
	mov.b64 	%rd31, {%r287, %r292};
	setp.gt.s32 	%p169, %r276, 30;
	mov.u64 	%rd285, %rd283;
	mov.f64 	%fd300, %fd298;
	@%p169 bra 	$L__BB6_31;
	abs.f64 	%fd34, %fd298;
	abs.f64 	%fd35, %fd33;
	setp.lt.f64 	%p170, %fd34, %fd35;
	mov.u64 	%rd285, %rd31;
	mov.f64 	%fd300, %fd33;
	@%p170 bra 	$L__BB6_31;
	setp.lt.f64 	%p171, %fd35, %fd34;
	mov.u64 	%rd285, %rd283;
	mov.f64 	%fd300, %fd298;
	@%p171 bra 	$L__BB6_31;
	setp.lt.s64 	%p172, %rd283, %rd31;
	min.s64 	%rd285, %rd283, %rd31;
	selp.f64 	%fd300, %fd298, %fd33, %p172;
$L__BB6_31:
	mov.b64 	%rd262, %fd300;
	mov.b64 	{%r298, %r303}, %rd262;
	mov.b32 	%r314, 2;
	mov.b32 	%r315, 31;
	mov.b32 	%r316, -1;
	// begin inline asm
	shfl.sync.down.b32 %r297, %r298, %r314, %r315, %r316;
	// end inline asm
	// begin inline asm
	shfl.sync.down.b32 %r302, %r303, %r314, %r315, %r316;
	// end inline asm
	mov.b64 	%rd263, {%r297, %r302};
	mov.b64 	%fd38, %rd263;
	mov.b64 	{%r308, %r313}, %rd285;
	// begin inline asm
	shfl.sync.down.b32 %r307, %r308, %r314, %r315, %r316;
	// end inline asm
	// begin inline asm
	shfl.sync.down.b32 %r312, %r313, %r314, %r315, %r316;
	// end inline asm
	mov.b64 	%rd34, {%r307, %r312};
	setp.gt.s32 	%p173, %r276, 29;
	mov.u64 	%rd286, %rd285;
	mov.f64 	%fd301, %fd300;
	@%p173 bra 	$L__BB6_35;
	abs.f64 	%fd39, %fd300;
	abs.f64 	%fd40, %fd38;
	setp.lt.f64 	%p174, %fd39, %fd40;
	mov.u64 	%rd286, %rd34;
	mov.f64 	%fd301, %fd38;
	@%p174 bra 	$L__BB6_35;
	setp.lt.f64 	%p175, %fd40, %fd39;
	mov.u64 	%rd286, %rd285;
	mov.f64 	%fd301, %fd300;
	@%p175 bra 	$L__BB6_35;
	setp.lt.s64 	%p176, %rd285, %rd34;
	min.s64 	%rd286, %rd285, %rd34;
	selp.f64 	%fd301, %fd300, %fd38, %p176;
$L__BB6_35:
	mov.b64 	%rd264, %fd301;
	mov.b64 	{%r318, %r323}, %rd264;
	mov.b32 	%r334, 4;
	mov.b32 	%r335, 31;
	mov.b32 	%r336, -1;
	// begin inline asm
	shfl.sync.down.b32 %r317, %r318, %r334, %r335, %r336;
	// end inline asm
	// begin inline asm
	shfl.sync.down.b32 %r322, %r323, %r334, %r335, %r336;
	// end inline asm
	mov.b64 	%rd265, {%r317, %r322};
	mov.b64 	%fd43, %rd265;
	mov.b64 	{%r328, %r333}, %rd286;
	// begin inline asm
	shfl.sync.down.b32 %r327, %r328, %r334, %r335, %r336;
	// end inline asm
	// begin inline asm
	shfl.sync.down.b32 %r332, %r333, %r334, %r335, %r336;
	// end inline asm
	mov.b64 	%rd37, {%r327, %r332};
	setp.gt.s32 	%p177, %r276, 27;
	mov.u64 	%rd287, %rd286;
	mov.f64 	%fd302, %fd301;
	@%p177 bra 	$L__BB6_39;
	abs.f64 	%fd44, %fd301;
	abs.f64 	%fd45, %fd43;
	setp.lt.f64 	%p178, %fd44, %fd45;
	mov.u64 	%rd287, %rd37;
	mov.f64 	%fd302, %fd43;
	@%p178 bra 	$L__BB6_39;
	setp.lt.f64 	%p179, %fd45, %fd44;
	mov.u64 	%rd287, %rd286;
	mov.f64 	%fd302, %fd301;
	@%p179 bra 	$L__BB6_39;
	setp.lt.s64 	%p180, %rd286, %rd37;
	min.s64 	%rd287, %rd286, %rd37;
	selp.f64 	%fd302, %fd301, %fd43, %p180;
$L__BB6_39:
	mov.b64 	%rd266, %fd302;
	mov.b64 	{%r338, %r343}, %rd266;
	mov.b32 	%r354, 8;
	mov.b32 	%r355, 31;
	mov.b32 	%r356, -1;
	// begin inline asm
	shfl.sync.down.b32 %r337, %r338, %r354, %r355, %r356;
	// end inline asm
	// begin inline asm
	shfl.sync.down.b32 %r342, %r343, %r354, %r355, %r356;
	// end inline asm
	mov.b64 	%rd267, {%r337, %r342};
	mov.b64 	%fd48, %rd267;
	mov.b64 	{%r348, %r353}, %rd287;
	// begin inline asm
	shfl.sync.down.b32 %r347, %r348, %r354, %r355, %r356;
	// end inline asm
	// begin inline asm
	shfl.sync.down.b32 %r352, %r353, %r354, %r355, %r356;
	// end inline asm
	mov.b64 	%rd40, {%r347, %r352};
	setp.gt.s32 	%p181, %r276, 23;
	mov.u64 	%rd288, %rd287;
	mov.f64 	%fd303, %fd302;
	@%p181 bra 	$L__BB6_43;
	abs.f64 	%fd49, %fd302;
	abs.f64 	%fd50, %fd48;
	setp.lt.f64 	%p182, %fd49, %fd50;
	mov.u64 	%rd288, %rd40;
	mov.f64 	%fd303, %fd48;
	@%p182 bra 	$L__BB6_43;
	setp.lt.f64 	%p183, %fd50, %fd49;
	mov.u64 	%rd288, %rd287;
	mov.f64 	%fd303, %fd302;
	@%p183 bra 	$L__BB6_43;
	setp.lt.s64 	%p184, %rd287, %rd40;
	min.s64 	%rd288, %rd287, %rd40;
	selp.f64 	%fd303, %fd302, %fd48, %p184;
$L__BB6_43:
	mov.b64 	%rd268, %fd303;
	mov.b64 	{%r358, %r363}, %rd268;
	mov.b32 	%r374, 16;
	mov.b32 	%r375, 31;
	mov.b32 	%r376, -1;
	// begin inline asm
	shfl.sync.down.b32 %r357, %r358, %r374, %r375, %r376;
	// end inline asm
	// begin inline asm
	shfl.sync.down.b32 %r362, %r363, %r374, %r375, %r376;
	// end inline asm
	mov.b64 	%rd269, {%r357, %r362};
	mov.b64 	%fd53, %rd269;
	mov.b64 	{%r368, %r373}, %rd288;
	// begin inline asm
	shfl.sync.down.b32 %r367, %r368, %r374, %r375, %r376;
	// end inline asm
	// begin inline asm
	shfl.sync.down.b32 %r372, %r373, %r374, %r375, %r376;
	// end inline asm
	mov.b64 	%rd43, {%r367, %r372};
	setp.gt.s32 	%p185, %r276, 15;
	mov.u64 	%rd340, %rd288;
	mov.f64 	%fd351, %fd303;
	@%p185 bra 	$L__BB6_47;
	abs.f64 	%fd54, %fd303;
	abs.f64 	%fd55, %fd53;
	setp.lt.f64 	%p186, %fd54, %fd55;
	mov.u64 	%rd340, %rd43;
	mov.f64 	%fd351, %fd53;
	@%p186 bra 	$L__BB6_47;
	setp.lt.f64 	%p187, %fd55, %fd54;
	mov.u64 	%rd340, %rd288;
	mov.f64 	%fd351, %fd303;
	@%p187 bra 	$L__BB6_47;
	setp.lt.s64 	%p188, %rd288, %rd43;
	min.s64 	%rd340, %rd288, %rd43;
	selp.f64 	%fd351, %fd303, %fd53, %p188;
$L__BB6_47:
	setp.ne.s32 	%p189, %r276, 0;
	@%p189 bra 	$L__BB6_49;
	shr.u32 	%r377, %r2, 1;
	and.b32  	%r378, %r377, 496;
	mov.u32 	%r379, _ZN6thrust24THRUST_300001_SM_1000_NS8cuda_cub4core6detail5shmemE;
	add.s32 	%r380, %r379, %r378;
	st.shared.f64 	[%r380+8], %fd351;
	st.shared.u64 	[%r380+16], %rd340;
$L__BB6_49:
	bar.sync 	0;
	setp.ne.s32 	%p190, %r2, 0;
	@%p190 bra 	$L__BB6_204;
	ld.shared.f64 	%fd58, [_ZN6thrust24THRUST_300001_SM_1000_NS8cuda_cub4core6detail5shmemE+24];
	ld.shared.u64 	%rd46, [_ZN6thrust24THRUST_300001_SM_1000_NS8cuda_cub4core6detail5shmemE+32];
	abs.f64 	%fd59, %fd351;
	abs.f64 	%fd60, %fd58;
	setp.lt.f64 	%p191, %fd59, %fd60;
	mov.u64 	%rd290, %rd46;
	mov.f64 	%fd305, %fd58;
	@%p191 bra 	$L__BB6_53;
	setp.lt.f64 	%p192, %fd60, %fd59;
	mov.u64 	%rd290, %rd340;
	mov.f64 	%fd305, %fd351;
	@%p192 bra 	$L__BB6_53;
	setp.lt.s64 	%p193, %rd340, %rd46;
	min.s64 	%rd290, %rd340, %rd46;
	selp.f64 	%fd305, %fd351, %fd58, %p193;
$L__BB6_53:
	ld.shared.f64 	%fd63, [_ZN6thrust24THRUST_300001_SM_1000_NS8cuda_cub4core6detail5shmemE+40];
	ld.shared.u64 	%rd49, [_ZN6thrust24THRUST_300001_SM_1000_NS8cuda_cub4core6detail5shmemE+48];
	abs.f64 	%fd64, %fd305;
	abs.f64 	%fd65, %fd63;
	setp.lt.f64 	%p194, %fd64, %fd65;
	mov.u64 	%rd291, %rd49;
	mov.f64 	%fd306, %fd63;
	@%p194 bra 	$L__BB6_56;
	setp.lt.f64 	%p195, %fd65, %fd64;
	mov.u64 	%rd291, %rd290;
	mov.f64 	%fd306, %fd305;
	@%p195 bra 	$L__BB6_56;
	setp.lt.s64 	%p196, %rd290, %rd49;
	min.s64 	%rd291, %rd290, %rd49;
	selp.f64 	%fd306, %fd305, %fd63, %p196;
$L__BB6_56:
	ld.shared.f64 	%fd68, [_ZN6thrust24THRUST_300001_SM_1000_NS8cuda_cub4core6detail5shmemE+56];
	ld.shared.u64 	%rd52, [_ZN6thrust24THRUST_300001_SM_1000_NS8cuda_cub4core6detail5shmemE+64];
	abs.f64 	%fd69, %fd306;
	abs.f64 	%fd70, %fd68;
	setp.lt.f64 	%p197, %fd69, %fd70;
	mov.u64 	%rd292, %rd52;
	mov.f64 	%fd307, %fd68;
	@%p197 bra 	$L__BB6_59;
	setp.lt.f64 	%p198, %fd70, %fd69;
	mov.u64 	%rd292, %rd291;
	mov.f64 	%fd307, %fd306;
	@%p198 bra 	$L__BB6_59;
	setp.lt.s64 	%p199, %rd291, %rd52;
	min.s64 	%rd292, %rd291, %rd52;
	selp.f64 	%fd307, %fd306, %fd68, %p199;
$L__BB6_59:
	ld.shared.f64 	%fd73, [_ZN6thrust24THRUST_300001_SM_1000_NS8cuda_cub4core6detail5shmemE+72];
	ld.shared.u64 	%rd55, [_ZN6thrust24THRUST_300001_SM_1000_NS8cuda_cub4core6detail5shmemE+80];
	abs.f64 	%fd74, %fd307;
	abs.f64 	%fd75, %fd73;
	setp.lt.f64 	%p200, %fd74, %fd75;
	mov.u64 	%rd293, %rd55;
	mov.f64 	%fd308, %fd73;
	@%p200 bra 	$L__BB6_62;
	setp.lt.f64 	%p201, %fd75, %fd74;
	mov.u64 	%rd293, %rd292;
	mov.f64 	%fd308, %fd307;
	@%p201 bra 	$L__BB6_62;
	setp.lt.s64 	%p202, %rd292, %rd55;
	min.s64 	%rd293, %rd292, %rd55;
	selp.f64 	%fd308, %fd307, %fd73, %p202;
$L__BB6_62:
	ld.shared.f64 	%fd78, [_ZN6thrust24THRUST_300001_SM_1000_NS8cuda_cub4core6detail5shmemE+88];
	ld.shared.u64 	%rd58, [_ZN6thrust24THRUST_300001_SM_1000_NS8cuda_cub4core6detail5shmemE+96];
	abs.f64 	%fd79, %fd308;
	abs.f64 	%fd80, %fd78;
	setp.lt.f64 	%p203, %fd79, %fd80;
	mov.u64 	%rd294, %rd58;
	mov.f64 	%fd309, %fd78;
	@%p203 bra 	$L__BB6_65;
	setp.lt.f64 	%p204, %fd80, %fd79;
	mov.u64 	%rd294, %rd293;
	mov.f64 	%fd309, %fd308;
	@%p204 bra 	$L__BB6_65;
	setp.lt.s64 	%p205, %rd293, %rd58;
	min.s64 	%rd294, %rd293, %rd58;
	selp.f64 	%fd309, %fd308, %fd78, %p205;
$L__BB6_65:
	ld.shared.f64 	%fd83, [_ZN6thrust24THRUST_300001_SM_1000_NS8cuda_cub4core6detail5shmemE+104];
	ld.shared.u64 	%rd61, [_ZN6thrust24THRUST_300001_SM_1000_NS8cuda_cub4core6detail5shmemE+112];
	abs.f64 	%fd84, %fd309;
	abs.f64 	%fd85, %fd83;
	setp.lt.f64 	%p206, %fd84, %fd85;
	mov.u64 	%rd295, %rd61;
	mov.f64 	%fd310, %fd83;
	@%p206 bra 	$L__BB6_68;
	setp.lt.f64 	%p207, %fd85, %fd84;
	mov.u64 	%rd295, %rd294;
	mov.f64 	%fd310, %fd309;
	@%p207 bra 	$L__BB6_68;
	setp.lt.s64 	%p208, %rd294, %rd61;
	min.s64 	%rd295, %rd294, %rd61;
	selp.f64 	%fd310, %fd309, %fd83, %p208;
$L__BB6_68:
	ld.shared.f64 	%fd88, [_ZN6thrust24THRUST_300001_SM_1000_NS8cuda_cub4core6detail5shmemE+120];
	ld.shared.u64 	%rd64, [_ZN6thrust24THRUST_300001_SM_1000_NS8cuda_cub4core6detail5shmemE+128];
	abs.f64 	%fd89, %fd310;
	abs.f64 	%fd90, %fd88;
	setp.lt.f64 	%p209, %fd89, %fd90;
	mov.u64 	%rd340, %rd64;
	mov.f64 	%fd351, %fd88;
	@%p209 bra 	$L__BB6_204;
	setp.lt.f64 	%p210, %fd90, %fd89;
	mov.u64 	%rd340, %rd295;
	mov.f64 	%fd351, %fd310;
	@%p210 bra 	$L__BB6_204;
	setp.lt.s64 	%p211, %rd295, %rd64;
	min.s64 	%rd340, %rd295, %rd64;
	selp.f64 	%fd351, %fd310, %fd88, %p211;
	bra.uni 	$L__BB6_204;
$L__BB6_71:
	// begin inline asm
	mov.u32 %r163, %laneid;
	// end inline asm
	and.b32  	%r184, %r2, 992;
	add.s32 	%r185, %r184, 32;
	setp.gt.s32 	%p118, %r185, %r1;
	not.b32 	%r186, %r184;
	add.s32 	%r187, %r1, %r186;
	selp.b32 	%r182, %r187, 31, %p118;
	mov.b64 	%rd250, %fd298;
	mov.b64 	{%r165, %r170}, %rd250;
	mov.b32 	%r181, 1;
	mov.b32 	%r183, -1;
	// begin inline asm
	shfl.sync.down.b32 %r164, %r165, %r181, %r182, %r183;
	// end inline asm
	// begin inline asm
	shfl.sync.down.b32 %r169, %r170, %r181, %r182, %r183;
	// end inline asm
	mov.b64 	%rd251, {%r164, %r169};
	mov.b64 	%fd92, %rd251;
	mov.b64 	{%r175, %r180}, %rd283;
	// begin inline asm
	shfl.sync.down.b32 %r174, %r175, %r181, %r182, %r183;
	// end inline asm
	// begin inline asm
	shfl.sync.down.b32 %r179, %r180, %r181, %r182, %r183;
	// end inline asm
	mov.b64 	%rd66, {%r174, %r179};
	setp.ge.s32 	%p119, %r163, %r182;
	mov.u64 	%rd296, %rd283;
	mov.f64 	%fd311, %fd298;
	@%p119 bra 	$L__BB6_75;
	abs.f64 	%fd93, %fd298;
	abs.f64 	%fd94, %fd92;
	setp.lt.f64 	%p120, %fd93, %fd94;
	mov.u64 	%rd296, %rd66;
	mov.f64 	%fd311, %fd92;
	@%p120 bra 	$L__BB6_75;
	setp.lt.f64 	%p121, %fd94, %fd93;
	mov.u64 	%rd296, %rd283;
	mov.f64 	%fd311, %fd298;
	@%p121 bra 	$L__BB6_75;
	setp.lt.s64 	%p122, %rd283, %rd66;
	min.s64 	%rd296, %rd283, %rd66;
	selp.f64 	%fd311, %fd298, %fd92, %p122;
$L__BB6_75:
	mov.b64 	%rd252, %fd311;
	mov.b64 	{%r189, %r194}, %rd252;
	mov.b32 	%r205, 2;
	mov.b32 	%r207, -1;
	// begin inline asm
	shfl.sync.down.b32 %r188, %r189, %r205, %r182, %r207;
	// end inline asm
	// begin inline asm
	shfl.sync.down.b32 %r193, %r194, %r205, %r182, %r207;
	// end inline asm
	mov.b64 	%rd253, {%r188, %r193};
	mov.b64 	%fd97, %rd253;
	mov.b64 	{%r199, %r204}, %rd296;
	// begin inline asm
	shfl.sync.down.b32 %r198, %r199, %r205, %r182, %r207;
	// end inline asm
	// begin inline asm
	shfl.sync.down.b32 %r203, %r204, %r205, %r182, %r207;
	// end inline asm
	mov.b64 	%rd69, {%r198, %r203};
	add.s32 	%r208, %r163, 2;
	setp.gt.s32 	%p123, %r208, %r182;
	mov.u64 	%rd297, %rd296;
	mov.f64 	%fd312, %fd311;
	@%p123 bra 	$L__BB6_79;
	abs.f64 	%fd98, %fd311;
	abs.f64 	%fd99, %fd97;
	setp.lt.f64 	%p124, %fd98, %fd99;
	mov.u64 	%rd297, %rd69;
	mov.f64 	%fd312, %fd97;
	@%p124 bra 	$L__BB6_79;
	setp.lt.f64 	%p125, %fd99, %fd98;
	mov.u64 	%rd297, %rd296;
	mov.f64 	%fd312, %fd311;
	@%p125 bra 	$L__BB6_79;
	setp.lt.s64 	%p126, %rd296, %rd69;
	min.s64 	%rd297, %rd296, %rd69;
	selp.f64 	%fd312, %fd311, %fd97, %p126;
$L__BB6_79:
	mov.b64 	%rd254, %fd312;
	mov.b64 	{%r210, %r215}, %rd254;
	mov.b32 	%r226, 4;
	mov.b32 	%r228, -1;
	// begin inline asm
	shfl.sync.down.b32 %r209, %r210, %r226, %r182, %r228;
	// end inline asm
	// begin inline asm
	shfl.sync.down.b32 %r214, %r215, %r226, %r182, %r228;
	// end inline asm
	mov.b64 	%rd255, {%r209, %r214};
	mov.b64 	%fd102, %rd255;
	mov.b64 	{%r220, %r225}, %rd297;
	// begin inline asm
	shfl.sync.down.b32 %r219, %r220, %r226, %r182, %r228;
	// end inline asm
	// begin inline asm
	shfl.sync.down.b32 %r224, %r225, %r226, %r182, %r228;
	// end inline asm
	mov.b64 	%rd72, {%r219, %r224};
	add.s32 	%r229, %r163, 4;
	setp.gt.s32 	%p127, %r229, %r182;
	mov.u64 	%rd298, %rd297;
	mov.f64 	%fd313, %fd312;
	@%p127 bra 	$L__BB6_83;
	abs.f64 	%fd103, %fd312;
	abs.f64 	%fd104, %fd102;
	setp.lt.f64 	%p128, %fd103, %fd104;
	mov.u64 	%rd298, %rd72;
	mov.f64 	%fd313, %fd102;
	@%p128 bra 	$L__BB6_83;
	setp.lt.f64 	%p129, %fd104, %fd103;
	mov.u64 	%rd298, %rd297;
	mov.f64 	%fd313, %fd312;
	@%p129 bra 	$L__BB6_83;
	setp.lt.s64 	%p130, %rd297, %rd72;
	min.s64 	%rd298, %rd297, %rd72;
	selp.f64 	%fd313, %fd312, %fd102, %p130;
$L__BB6_83:
	mov.b64 	%rd256, %fd313;
	mov.b64 	{%r231, %r236}, %rd256;
	mov.b32 	%r247, 8;
	mov.b32 	%r249, -1;
	// begin inline asm
	shfl.sync.down.b32 %r230, %r231, %r247, %r182, %r249;
	// end inline asm
	// begin inline asm
	shfl.sync.down.b32 %r235, %r236, %r247, %r182, %r249;
	// end inline asm
	mov.b64 	%rd257, {%r230, %r235};
	mov.b64 	%fd107, %rd257;
	mov.b64 	{%r241, %r246}, %rd298;
	// begin inline asm
	shfl.sync.down.b32 %r240, %r241, %r247, %r182, %r249;
	// end inline asm
	// begin inline asm
	shfl.sync.down.b32 %r245, %r246, %r247, %r182, %r249;
	// end inline asm
	mov.b64 	%rd75, {%r240, %r245};
	add.s32 	%r250, %r163, 8;
	setp.gt.s32 	%p131, %r250, %r182;
	mov.u64 	%rd299, %rd298;
	mov.f64 	%fd314, %fd313;
	@%p131 bra 	$L__BB6_87;
	abs.f64 	%fd108, %fd313;
	abs.f64 	%fd109, %fd107;
	setp.lt.f64 	%p132, %fd108, %fd109;
	mov.u64 	%rd299, %rd75;
	mov.f64 	%fd314, %fd107;
	@%p132 bra 	$L__BB6_87;
	setp.lt.f64 	%p133, %fd109, %fd108;
	mov.u64 	%rd299, %rd298;
	mov.f64 	%fd314, %fd313;
	@%p133 bra 	$L__BB6_87;
	setp.lt.s64 	%p134, %rd298, %rd75;
	min.s64 	%rd299, %rd298, %rd75;
	selp.f64 	%fd314, %fd313, %fd107, %p134;
$L__BB6_87:
	mov.b64 	%rd258, %fd314;
	mov.b64 	{%r252, %r257}, %rd258;
	mov.b32 	%r268, 16;
	mov.b32 	%r270, -1;
	// begin inline asm
	shfl.sync.down.b32 %r251, %r252, %r268, %r182, %r270;
	// end inline asm
	// begin inline asm
	shfl.sync.down.b32 %r256, %r257, %r268, %r182, %r270;
	// end inline asm
	mov.b64 	%rd259, {%r251, %r256};
	mov.b64 	%fd112, %rd259;
	mov.b64 	{%r262, %r267}, %rd299;
	// begin inline asm
	shfl.sync.down.b32 %r261, %r262, %r268, %r182, %r270;
	// end inline asm
	// begin inline asm
	shfl.sync.down.b32 %r266, %r267, %r268, %r182, %r270;
	// end inline asm
	mov.b64 	%rd78, {%r261, %r266};
	add.s32 	%r271, %r163, 16;
	setp.gt.s32 	%p135, %r271, %r182;
	mov.u64 	%rd340, %rd299;
	mov.f64 	%fd351, %fd314;
	@%p135 bra 	$L__BB6_91;
	abs.f64 	%fd113, %fd314;
	abs.f64 	%fd114, %fd112;
	setp.lt.f64 	%p136, %fd113, %fd114;
	mov.u64 	%rd340, %rd78;
	mov.f64 	%fd351, %fd112;
	@%p136 bra 	$L__BB6_91;
	setp.lt.f64 	%p137, %fd114, %fd113;
	mov.u64 	%rd340, %rd299;
	mov.f64 	%fd351, %fd314;
	@%p137 bra 	$L__BB6_91;
	setp.lt.s64 	%p138, %rd299, %rd78;
	min.s64 	%rd340, %rd299, %rd78;
	selp.f64 	%fd351, %fd314, %fd112, %p138;
$L__BB6_91:
	setp.ne.s32 	%p139, %r163, 0;
	@%p139 bra 	$L__BB6_93;
	shr.u32 	%r272, %r2, 1;
	and.b32  	%r273, %r272, 496;
	mov.u32 	%r274, _ZN6thrust24THRUST_300001_SM_1000_NS8cuda_cub4core6detail5shmemE;
	add.s32 	%r275, %r274, %r273;
	st.shared.f64 	[%r275+8], %fd351;
	st.shared.u64 	[%r275+16], %rd340;
$L__BB6_93:
	bar.sync 	0;
	setp.ne.s32 	%p140, %r2, 0;
	@%p140 bra 	$L__BB6_204;
	setp.lt.s32 	%p141, %r1, 33;
	mov.f64 	%fd316, %fd351;
	mov.u64 	%rd301, %rd340;
	@%p141 bra 	$L__BB6_98;
	ld.shared.f64 	%fd117, [_ZN6thrust24THRUST_300001_SM_1000_NS8cuda_cub4core6detail5shmemE+24];
	ld.shared.u64 	%rd81, [_ZN6thrust24THRUST_300001_SM_1000_NS8cuda_cub4core6detail5shmemE+32];
	abs.f64 	%fd118, %fd351;
	abs.f64 	%fd119, %fd117;
	setp.lt.f64 	%p142, %fd118, %fd119;
	mov.f64 	%fd316, %fd117;
	mov.u64 	%rd301, %rd81;
	@%p142 bra 	$L__BB6_98;
	setp.lt.f64 	%p143, %fd119, %fd118;
	mov.f64 	%fd316, %fd351;
	mov.u64 	%rd301, %rd340;
	@%p143 bra 	$L__BB6_98;
	setp.lt.s64 	%p144, %rd340, %rd81;
	min.s64 	%rd301, %rd340, %rd81;
	selp.f64 	%fd316, %fd351, %fd117, %p144;
$L__BB6_98:
	setp.lt.s32 	%p145, %r1, 65;
	mov.f64 	%fd317, %fd316;
	mov.u64 	%rd302, %rd301;
	@%p145 bra 	$L__BB6_102;
	ld.shared.f64 	%fd122, [_ZN6thrust24THRUST_300001_SM_1000_NS8cuda_cub4core6detail5shmemE+40];
	ld.shared.u64 	%rd84, [_ZN6thrust24THRUST_300001_SM_1000_NS8cuda_cub4core6detail5shmemE+48];
	abs.f64 	%fd123, %fd316;
	abs.f64 	%fd124, %fd122;
	setp.lt.f64 	%p146, %fd123, %fd124;
	mov.f64 	%fd317, %fd122;
	mov.u64 	%rd302, %rd84;
	@%p146 bra 	$L__BB6_102;
	setp.lt.f64 	%p147, %fd124, %fd123;
	mov.f64 	%fd317, %fd316;
	mov.u64 	%rd302, %rd301;
	@%p147 bra 	$L__BB6_102;
	setp.lt.s64 	%p148, %rd301, %rd84;
	min.s64 	%rd302, %rd301, %rd84;
	selp.f64 	%fd317, %fd316, %fd122, %p148;
$L__BB6_102:
	setp.lt.s32 	%p149, %r1, 97;
	mov.f64 	%fd318, %fd317;
	mov.u64 	%rd303, %rd302;
	@%p149 bra 	$L__BB6_106;
	ld.shared.f64 	%fd127, [_ZN6thrust24THRUST_300001_SM_1000_NS8cuda_cub4core6detail5shmemE+56];
	ld.shared.u64 	%rd87, [_ZN6thrust24THRUST_300001_SM_1000_NS8cuda_cub4core6detail5shmemE+64];
	abs.f64 	%fd128, %fd317;
	abs.f64 	%fd129, %fd127;
	setp.lt.f64 	%p150, %fd128, %fd129;
	mov.f64 	%fd318, %fd127;
	mov.u64 	%rd303, %rd87;
	@%p150 bra 	$L__BB6_106;
	setp.lt.f64 	%p151, %fd129, %fd128;
	mov.f64 	%fd318, %fd317;
	mov.u64 	%rd303, %rd302;
	@%p151 bra 	$L__BB6_106;
	setp.lt.s64 	%p152, %rd302, %rd87;
	min.s64 	%rd303, %rd302, %rd87;
	selp.f64 	%fd318, %fd317, %fd127, %p152;
$L__BB6_106:
	setp.lt.s32 	%p153, %r1, 129;
	mov.f64 	%fd319, %fd318;
	mov.u64 	%rd304, %rd303;
	@%p153 bra 	$L__BB6_110;
	ld.shared.f64 	%fd132, [_ZN6thrust24THRUST_300001_SM_1000_NS8cuda_cub4core6detail5shmemE+72];
	ld.shared.u64 	%rd90, [_ZN6thrust24THRUST_300001_SM_1000_NS8cuda_cub4core6detail5shmemE+80];
	abs.f64 	%fd133, %fd318;
	abs.f64 	%fd134, %fd132;
	setp.lt.f64 	%p154, %fd133, %fd134;
	mov.f64 	%fd319, %fd132;
	mov.u64 	%rd304, %rd90;
	@%p154 bra 	$L__BB6_110;
	setp.lt.f64 	%p155, %fd134, %fd133;
	mov.f64 	%fd319, %fd318;
	mov.u64 	%rd304, %rd303;
	@%p155 bra 	$L__BB6_110;
	setp.lt.s64 	%p156, %rd303, %rd90;
	min.s64 	%rd304, %rd303, %rd90;
	selp.f64 	%fd319, %fd318, %fd132, %p156;
$L__BB6_110:
	setp.lt.s32 	%p157, %r1, 161;
	mov.f64 	%fd320, %fd319;
	mov.u64 	%rd305, %rd304;
	@%p157 bra 	$L__BB6_114;
	ld.shared.f64 	%fd137, [_ZN6thrust24THRUST_300001_SM_1000_NS8cuda_cub4core6detail5shmemE+88];
	ld.shared.u64 	%rd93, [_ZN6thrust24THRUST_300001_SM_1000_NS8cuda_cub4core6detail5shmemE+96];
	abs.f64 	%fd138, %fd319;
	abs.f64 	%fd139, %fd137;
	setp.lt.f64 	%p158, %fd138, %fd139;
	mov.f64 	%fd320, %fd137;
	mov.u64 	%rd305, %rd93;
	@%p158 bra 	$L__BB6_114;
	setp.lt.f64 	%p159, %fd139, %fd138;
	mov.f64 	%fd320, %fd319;
	mov.u64 	%rd305, %rd304;
	@%p159 bra 	$L__BB6_114;
	setp.lt.s64 	%p160, %rd304, %rd93;
	min.s64 	%rd305, %rd304, %rd93;
	selp.f64 	%fd320, %fd319, %fd137, %p160;
$L__BB6_114:
	setp.lt.s32 	%p161, %r1, 193;
	mov.f64 	%fd321, %fd320;
	mov.u64 	%rd306, %rd305;
	@%p161 bra 	$L__BB6_118;
	ld.shared.f64 	%fd142, [_ZN6thrust24THRUST_300001_SM_1000_NS8cuda_cub4core6detail5shmemE+104];
	ld.shared.u64 	%rd96, [_ZN6thrust24THRUST_300001_SM_1000_NS8cuda_cub4core6detail5shmemE+112];
	abs.f64 	%fd143, %fd320;
	abs.f64 	%fd144, %fd142;
	setp.lt.f64 	%p162, %fd143, %fd144;
	mov.f64 	%fd321, %fd142;
	mov.u64 	%rd306, %rd96;
	@%p162 bra 	$L__BB6_118;
	setp.lt.f64 	%p163, %fd144, %fd143;
	mov.f64 	%fd321, %fd320;
	mov.u64 	%rd306, %rd305;
	@%p163 bra 	$L__BB6_118;
	setp.lt.s64 	%p164, %rd305, %rd96;
	min.s64 	%rd306, %rd305, %rd96;
	selp.f64 	%fd321, %fd320, %fd142, %p164;
$L__BB6_118:
	setp.lt.s32 	%p165, %r1, 225;
	mov.u64 	%rd340, %rd306;
	mov.f64 	%fd351, %fd321;
	@%p165 bra 	$L__BB6_204;
	ld.shared.f64 	%fd147, [_ZN6thrust24THRUST_300001_SM_1000_NS8cuda_cub4core6detail5shmemE+120];
	ld.shared.u64 	%rd99, [_ZN6thrust24THRUST_300001_SM_1000_NS8cuda_cub4core6detail5shmemE+128];
	abs.f64 	%fd148, %fd321;
	abs.f64 	%fd149, %fd147;
	setp.lt.f64 	%p166, %fd148, %fd149;
	mov.u64 	%rd340, %rd99;
	mov.f64 	%fd351, %fd147;
	@%p166 bra 	$L__BB6_204;
	setp.lt.f64 	%p167, %fd149, %fd148;
	mov.u64 	%rd340, %rd306;
	mov.f64 	%fd351, %fd321;
	@%p167 bra 	$L__BB6_204;
	setp.lt.s64 	%p168, %rd306, %rd99;
	min.s64 	%rd340, %rd306, %rd99;
	selp.f64 	%fd351, %fd321, %fd147, %p168;
	bra.uni 	$L__BB6_204;
$L__BB6_122:
	mov.u32 	%r18, %tid.x;
	cvt.u64.u32 	%rd101, %r18;
	mul.wide.u32 	%rd195, %r18, 8;
	add.s64 	%rd102, %rd1, %rd195;
	ld.global.f64 	%fd274, [%rd102];
	add.s32 	%r31, %r18, 256;
	cvt.u64.u32 	%rd196, %r31;
	ld.global.f64 	%fd275, [%rd102+2048];
	add.s32 	%r32, %r18, 512;
	cvt.u64.u32 	%rd197, %r32;
	ld.global.f64 	%fd276, [%rd102+4096];
	add.s32 	%r33, %r18, 768;
	cvt.u64.u32 	%rd198, %r33;
	ld.global.f64 	%fd277, [%rd102+6144];
	or.b32  	%r34, %r18, 1024;
	cvt.u64.u32 	%rd103, %r34;
	add.s64 	%rd327, %rd192, %rd103;
	ld.global.f64 	%fd338, [%rd102+8192];
	abs.f64 	%fd278, %fd274;
	abs.f64 	%fd279, %fd275;
	setp.geu.f64 	%p3, %fd278, %fd279;
	selp.f64 	%fd280, %fd274, %fd275, %p3;
	selp.b64 	%rd199, %rd101, %rd196, %p3;
	abs.f64 	%fd281, %fd280;
	abs.f64 	%fd282, %fd276;
	setp.geu.f64 	%p4, %fd281, %fd282;
	selp.f64 	%fd283, %fd280, %fd276, %p4;
	selp.b64 	%rd200, %rd199, %rd197, %p4;
	abs.f64 	%fd284, %fd283;
	abs.f64 	%fd285, %fd277;
	setp.geu.f64 	%p5, %fd284, %fd285;
	selp.f64 	%fd152, %fd283, %fd277, %p5;
	selp.b64 	%rd105, %rd200, %rd198, %p5;
	abs.f64 	%fd153, %fd152;
	abs.f64 	%fd154, %fd338;
	setp.lt.f64 	%p6, %fd153, %fd154;
	@%p6 bra 	$L__BB6_124;
	setp.lt.f64 	%p7, %fd154, %fd153;
	setp.lt.u64 	%p8, %rd105, %rd103;
	or.pred  	%p9, %p7, %p8;
	selp.f64 	%fd338, %fd152, %fd338, %p9;
	add.s64 	%rd203, %rd192, %rd105;
	selp.b64 	%rd327, %rd203, %rd327, %p9;
$L__BB6_124:
	setp.lt.u64 	%p10, %rd194, 2560;
	mov.b64 	%rd316, 1280;
	@%p10 bra 	$L__BB6_137;
	mov.b64 	%rd308, 1280;
	mov.f64 	%fd323, %fd338;
$L__BB6_126:
	add.s64 	%rd206, %rd308, %rd101;
	shl.b64 	%rd207, %rd308, 3;
	add.s64 	%rd208, %rd102, %rd207;
	add.s64 	%rd310, %rd206, %rd192;
	ld.global.f64 	%fd324, [%rd208];
	ld.global.f64 	%fd325, [%rd208+2048];
	ld.global.f64 	%fd326, [%rd208+4096];
	add.s64 	%rd313, %rd310, 768;
	ld.global.f64 	%fd327, [%rd208+6144];
	ld.global.f64 	%fd338, [%rd208+8192];
	abs.f64 	%fd163, %fd323;
	abs.f64 	%fd164, %fd324;
	setp.lt.f64 	%p11, %fd163, %fd164;
	@%p11 bra 	$L__BB6_128;
	setp.lt.f64 	%p12, %fd164, %fd163;
	setp.lt.s64 	%p13, %rd327, %rd310;
	or.pred  	%p14, %p12, %p13;
	selp.f64 	%fd324, %fd323, %fd324, %p14;
	selp.b64 	%rd310, %rd327, %rd310, %p14;
$L__BB6_128:
	add.s64 	%rd209, %rd308, %rd101;
	add.s64 	%rd210, %rd209, %rd192;
	add.s64 	%rd311, %rd210, 256;
	abs.f64 	%fd167, %fd324;
	abs.f64 	%fd168, %fd325;
	setp.lt.f64 	%p15, %fd167, %fd168;
	@%p15 bra 	$L__BB6_130;
	setp.lt.f64 	%p16, %fd168, %fd167;
	setp.lt.s64 	%p17, %rd310, %rd311;
	or.pred  	%p18, %p16, %p17;
	selp.f64 	%fd325, %fd324, %fd325, %p18;
	selp.b64 	%rd311, %rd310, %rd311, %p18;
$L__BB6_130:
	add.s64 	%rd211, %rd308, %rd101;
	add.s64 	%rd212, %rd211, %rd192;
	add.s64 	%rd312, %rd212, 512;
	abs.f64 	%fd171, %fd325;
	abs.f64 	%fd172, %fd326;
	setp.lt.f64 	%p19, %fd171, %fd172;
	@%p19 bra 	$L__BB6_132;
	setp.lt.f64 	%p20, %fd172, %fd171;
	setp.lt.s64 	%p21, %rd311, %rd312;
	or.pred  	%p22, %p20, %p21;
	selp.f64 	%fd326, %fd325, %fd326, %p22;
	selp.b64 	%rd312, %rd311, %rd312, %p22;
$L__BB6_132:
	abs.f64 	%fd175, %fd326;
	abs.f64 	%fd176, %fd327;
	setp.lt.f64 	%p23, %fd175, %fd176;
	@%p23 bra 	$L__BB6_134;
	setp.lt.f64 	%p24, %fd176, %fd175;
	setp.lt.s64 	%p25, %rd312, %rd313;
	or.pred  	%p26, %p24, %p25;
	selp.f64 	%fd327, %fd326, %fd327, %p26;
	selp.b64 	%rd313, %rd312, %rd313, %p26;
$L__BB6_134:
	add.s64 	%rd213, %rd308, %rd101;
	add.s64 	%rd214, %rd213, %rd192;
	add.s64 	%rd327, %rd214, 1024;
	abs.f64 	%fd179, %fd327;
	abs.f64 	%fd180, %fd338;
	setp.lt.f64 	%p27, %fd179, %fd180;
	@%p27 bra 	$L__BB6_136;
	setp.lt.f64 	%p28, %fd180, %fd179;
	setp.lt.s64 	%p29, %rd313, %rd327;
	or.pred  	%p30, %p28, %p29;
	selp.f64 	%fd338, %fd327, %fd338, %p30;
	selp.b64 	%rd327, %rd313, %rd327, %p30;
$L__BB6_136:
	add.s64 	%rd316, %rd308, 1280;
	add.s64 	%rd215, %rd308, 2560;
	setp.le.s64 	%p31, %rd215, %rd194;
	mov.u64 	%rd308, %rd316;
	mov.f64 	%fd323, %fd338;
	@%p31 bra 	$L__BB6_126;
$L__BB6_137:
	setp.le.s64 	%p32, %rd194, %rd316;
	@%p32 bra 	$L__BB6_160;
	cvt.u32.u64 	%r35, %rd316;
	cvt.u32.u64 	%r36, %rd194;
	sub.s32 	%r19, %r36, %r35;
	setp.ge.s32 	%p33, %r18, %r19;
	@%p33 bra 	$L__BB6_160;
	cvta.to.global.u64 	%rd128, %rd191;
	not.b32 	%r38, %r18;
	add.s32 	%r39, %r38, %r36;
	sub.s32 	%r20, %r39, %r35;
	and.b32  	%r41, %r20, 768;
	setp.eq.s32 	%p34, %r41, 768;
	mov.u32 	%r389, %r18;
	@%p34 bra 	$L__BB6_145;
	add.s64 	%rd217, %rd316, %rd101;
	add.s64 	%rd318, %rd217, %rd192;
	shl.b64 	%rd218, %rd217, 3;
	add.s64 	%rd317, %rd128, %rd218;
	shr.u32 	%r42, %r20, 8;
	add.s32 	%r43, %r42, 1;
	and.b32  	%r44, %r43, 3;
	neg.s32 	%r387, %r44;
	mov.u32 	%r389, %r18;
$L__BB6_141:
	.pragma "nounroll";
	mov.u64 	%rd133, %rd327;
	mov.f64 	%fd184, %fd338;
	ld.global.f64 	%fd185, [%rd317];
	abs.f64 	%fd186, %fd184;
	abs.f64 	%fd187, %fd185;
	setp.lt.f64 	%p35, %fd186, %fd187;
	mov.f64 	%fd338, %fd185;
	mov.u64 	%rd327, %rd318;
	@%p35 bra 	$L__BB6_144;
	setp.lt.f64 	%p36, %fd187, %fd186;
	mov.f64 	%fd338, %fd184;
	mov.u64 	%rd327, %rd133;
	@%p36 bra 	$L__BB6_144;
	setp.lt.s64 	%p37, %rd133, %rd318;
	selp.f64 	%fd338, %fd184, %fd185, %p37;
	min.s64 	%rd327, %rd133, %rd318;
$L__BB6_144:
	add.s32 	%r389, %r389, 256;
	add.s64 	%rd318, %rd318, 256;
	add.s64 	%rd317, %rd317, 2048;
	add.s32 	%r387, %r387, 1;
	setp.ne.s32 	%p38, %r387, 0;
	@%p38 bra 	$L__BB6_141;
$L__BB6_145:
	setp.lt.u32 	%p39, %r20, 768;
	@%p39 bra 	$L__BB6_160;
	add.s32 	%r390, %r389, 512;
$L__BB6_147:
	mov.u32 	%r28, %r390;
	add.s32 	%r45, %r28, -512;
	cvt.u64.u32 	%rd219, %r45;
	add.s64 	%rd220, %rd316, %rd219;
	shl.b64 	%rd221, %rd220, 3;
	add.s64 	%rd141, %rd128, %rd221;
	add.s64 	%rd142, %rd220, %rd192;
	ld.global.f64 	%fd193, [%rd141];
	abs.f64 	%fd194, %fd338;
	abs.f64 	%fd195, %fd193;
	setp.lt.f64 	%p40, %fd194, %fd195;
	mov.f64 	%fd335, %fd193;
	mov.u64 	%rd324, %rd142;
	@%p40 bra 	$L__BB6_150;
	setp.lt.f64 	%p41, %fd195, %fd194;
	mov.f64 	%fd335, %fd338;
	mov.u64 	%rd324, %rd327;
	@%p41 bra 	$L__BB6_150;
	setp.lt.s64 	%p42, %rd327, %rd142;
	selp.f64 	%fd335, %fd338, %fd193, %p42;
	min.s64 	%rd324, %rd327, %rd142;
$L__BB6_150:
	add.s32 	%r46, %r28, -256;
	cvt.u64.u32 	%rd222, %r46;
	add.s64 	%rd223, %rd316, %rd222;
	add.s64 	%rd145, %rd223, %rd192;
	ld.global.f64 	%fd198, [%rd141+2048];
	abs.f64 	%fd199, %fd335;
	abs.f64 	%fd200, %fd198;
	setp.lt.f64 	%p43, %fd199, %fd200;
	mov.f64 	%fd336, %fd198;
	mov.u64 	%rd325, %rd145;
	@%p43 bra 	$L__BB6_153;
	setp.lt.f64 	%p44, %fd200, %fd199;
	mov.f64 	%fd336, %fd335;
	mov.u64 	%rd325, %rd324;
	@%p44 bra 	$L__BB6_153;
	setp.lt.s64 	%p45, %rd324, %rd145;
	selp.f64 	%fd336, %fd335, %fd198, %p45;
	min.s64 	%rd325, %rd324, %rd145;
$L__BB6_153:
	cvt.u64.u32 	%rd224, %r28;
	add.s64 	%rd225, %rd316, %rd224;
	add.s64 	%rd148, %rd225, %rd192;
	ld.global.f64 	%fd203, [%rd141+4096];
	abs.f64 	%fd204, %fd336;
	abs.f64 	%fd205, %fd203;
	setp.lt.f64 	%p46, %fd204, %fd205;
	mov.f64 	%fd337, %fd203;
	mov.u64 	%rd326, %rd148;
	@%p46 bra 	$L__BB6_156;
	setp.lt.f64 	%p47, %fd205, %fd204;
	mov.f64 	%fd337, %fd336;
	mov.u64 	%rd326, %rd325;
	@%p47 bra 	$L__BB6_156;
	setp.lt.s64 	%p48, %rd325, %rd148;
	selp.f64 	%fd337, %fd336, %fd203, %p48;
	min.s64 	%rd326, %rd325, %rd148;
$L__BB6_156:
	add.s32 	%r47, %r28, 256;
	cvt.u64.u32 	%rd226, %r47;
	add.s64 	%rd227, %rd316, %rd226;
	add.s64 	%rd151, %rd227, %rd192;
	ld.global.f64 	%fd208, [%rd141+6144];
	abs.f64 	%fd209, %fd337;
	abs.f64 	%fd210, %fd208;
	setp.lt.f64 	%p49, %fd209, %fd210;
	mov.f64 	%fd338, %fd208;
	mov.u64 	%rd327, %rd151;
	@%p49 bra 	$L__BB6_159;
	setp.lt.f64 	%p50, %fd210, %fd209;
	mov.f64 	%fd338, %fd337;
	mov.u64 	%rd327, %rd326;
	@%p50 bra 	$L__BB6_159;
	setp.lt.s64 	%p51, %rd326, %rd151;
	selp.f64 	%fd338, %fd337, %fd208, %p51;
	min.s64 	%rd327, %rd326, %rd151;
$L__BB6_159:
	add.s32 	%r390, %r28, 1024;
	add.s32 	%r48, %r28, 512;
	setp.lt.s32 	%p52, %r48, %r19;
	@%p52 bra 	$L__BB6_147;
$L__BB6_160:
	// begin inline asm
	mov.u32 %r49, %laneid;
	// end inline asm
	mov.b64 	%rd228, %fd338;
	mov.b64 	{%r51, %r56}, %rd228;
	mov.b32 	%r67, 1;
	mov.b32 	%r68, 31;
	mov.b32 	%r69, -1;
	// begin inline asm
	shfl.sync.down.b32 %r50, %r51, %r67, %r68, %r69;
	// end inline asm
	// begin inline asm
	shfl.sync.down.b32 %r55, %r56, %r67, %r68, %r69;
	// end inline asm
	mov.b64 	%rd229, {%r50, %r55};
	mov.b64 	%fd214, %rd229;
	mov.b64 	{%r61, %r66}, %rd327;
	// begin inline asm
	shfl.sync.down.b32 %r60, %r61, %r67, %r68, %r69;
	// end inline asm
	// begin inline asm
	shfl.sync.down.b32 %r65, %r66, %r67, %r68, %r69;
	// end inline asm
	mov.b64 	%rd155, {%r60, %r65};
	setp.gt.s32 	%p53, %r49, 30;
	mov.f64 	%fd340, %fd338;
	mov.u64 	%rd329, %rd327;
	@%p53 bra 	$L__BB6_164;
	abs.f64 	%fd215, %fd338;
	abs.f64 	%fd216, %fd214;
	setp.lt.f64 	%p54, %fd215, %fd216;
	mov.f64 	%fd340, %fd214;
	mov.u64 	%rd329, %rd155;
	@%p54 bra 	$L__BB6_164;
	setp.lt.f64 	%p55, %fd216, %fd215;
	mov.f64 	%fd340, %fd338;
	mov.u64 	%rd329, %rd327;
	@%p55 bra 	$L__BB6_164;
	setp.lt.s64 	%p56, %rd327, %rd155;
	selp.f64 	%fd340, %fd338, %fd214, %p56;
	min.s64 	%rd329, %rd327, %rd155;
$L__BB6_164:
	mov.b64 	%rd230, %fd340;
	mov.b64 	{%r71, %r76}, %rd230;
	mov.b32 	%r87, 2;
	mov.b32 	%r88, 31;
	mov.b32 	%r89, -1;
	// begin inline asm
	shfl.sync.down.b32 %r70, %r71, %r87, %r88, %r89;
	// end inline asm
	// begin inline asm
	shfl.sync.down.b32 %r75, %r76, %r87, %r88, %r89;
	// end inline asm
	mov.b64 	%rd231, {%r70, %r75};
	mov.b64 	%fd219, %rd231;
	mov.b64 	{%r81, %r86}, %rd329;
	// begin inline asm
	shfl.sync.down.b32 %r80, %r81, %r87, %r88, %r89;
	// end inline asm
	// begin inline asm
	shfl.sync.down.b32 %r85, %r86, %r87, %r88, %r89;
	// end inline asm
	mov.b64 	%rd158, {%r80, %r85};
	setp.gt.s32 	%p57, %r49, 29;
	mov.f64 	%fd341, %fd340;
	mov.u64 	%rd330, %rd329;
	@%p57 bra 	$L__BB6_168;
	abs.f64 	%fd220, %fd340;
	abs.f64 	%fd221, %fd219;
	setp.lt.f64 	%p58, %fd220, %fd221;
	mov.f64 	%fd341, %fd219;
	mov.u64 	%rd330, %rd158;
	@%p58 bra 	$L__BB6_168;
	setp.lt.f64 	%p59, %fd221, %fd220;
	mov.f64 	%fd341, %fd340;
	mov.u64 	%rd330, %rd329;
	@%p59 bra 	$L__BB6_168;
	setp.lt.s64 	%p60, %rd329, %rd158;
	selp.f64 	%fd341, %fd340, %fd219, %p60;
	min.s64 	%rd330, %rd329, %rd158;
$L__BB6_168:
	mov.b64 	%rd232, %fd341;
	mov.b64 	{%r91, %r96}, %rd232;
	mov.b32 	%r107, 4;
	mov.b32 	%r108, 31;
	mov.b32 	%r109, -1;
	// begin inline asm
	shfl.sync.down.b32 %r90, %r91, %r107, %r108, %r109;
	// end inline asm
	// begin inline asm
	shfl.sync.down.b32 %r95, %r96, %r107, %r108, %r109;
	// end inline asm
	mov.b64 	%rd233, {%r90, %r95};
	mov.b64 	%fd224, %rd233;
	mov.b64 	{%r101, %r106}, %rd330;
	// begin inline asm
	shfl.sync.down.b32 %r100, %r101, %r107, %r108, %r109;
	// end inline asm
	// begin inline asm
	shfl.sync.down.b32 %r105, %r106, %r107, %r108, %r109;
	// end inline asm
	mov.b64 	%rd161, {%r100, %r105};
	setp.gt.s32 	%p61, %r49, 27;
	mov.f64 	%fd342, %fd341;
	mov.u64 	%rd331, %rd330;
	@%p61 bra 	$L__BB6_172;
	abs.f64 	%fd225, %fd341;
	abs.f64 	%fd226, %fd224;
	setp.lt.f64 	%p62, %fd225, %fd226;
	mov.f64 	%fd342, %fd224;
	mov.u64 	%rd331, %rd161;
	@%p62 bra 	$L__BB6_172;
	setp.lt.f64 	%p63, %fd226, %fd225;
	mov.f64 	%fd342, %fd341;
	mov.u64 	%rd331, %rd330;
	@%p63 bra 	$L__BB6_172;
	setp.lt.s64 	%p64, %rd330, %rd161;
	selp.f64 	%fd342, %fd341, %fd224, %p64;
	min.s64 	%rd331, %rd330, %rd161;
$L__BB6_172:
	mov.b64 	%rd234, %fd342;
	mov.b64 	{%r111, %r116}, %rd234;
	mov.b32 	%r127, 8;
	mov.b32 	%r128, 31;
	mov.b32 	%r129, -1;
	// begin inline asm
	shfl.sync.down.b32 %r110, %r111, %r127, %r128, %r129;
	// end inline asm
	// begin inline asm
	shfl.sync.down.b32 %r115, %r116, %r127, %r128, %r129;
	// end inline asm
	mov.b64 	%rd235, {%r110, %r115};
	mov.b64 	%fd229, %rd235;
	mov.b64 	{%r121, %r126}, %rd331;
	// begin inline asm
	shfl.sync.down.b32 %r120, %r121, %r127, %r128, %r129;
	// end inline asm
	// begin inline asm
	shfl.sync.down.b32 %r125, %r126, %r127, %r128, %r129;
	// end inline asm
	mov.b64 	%rd164, {%r120, %r125};
	setp.gt.s32 	%p65, %r49, 23;
	mov.f64 	%fd343, %fd342;
	mov.u64 	%rd332, %rd331;
	@%p65 bra 	$L__BB6_176;
	abs.f64 	%fd230, %fd342;
	abs.f64 	%fd231, %fd229;
	setp.lt.f64 	%p66, %fd230, %fd231;
	mov.f64 	%fd343, %fd229;
	mov.u64 	%rd332, %rd164;
	@%p66 bra 	$L__BB6_176;
	setp.lt.f64 	%p67, %fd231, %fd230;
	mov.f64 	%fd343, %fd342;
	mov.u64 	%rd332, %rd331;
	@%p67 bra 	$L__BB6_176;
	setp.lt.s64 	%p68, %rd331, %rd164;
	selp.f64 	%fd343, %fd342, %fd229, %p68;
	min.s64 	%rd332, %rd331, %rd164;
$L__BB6_176:
	mov.b64 	%rd236, %fd343;
	mov.b64 	{%r131, %r136}, %rd236;
	mov.b32 	%r147, 16;
	mov.b32 	%r148, 31;
	mov.b32 	%r149, -1;
	// begin inline asm
	shfl.sync.down.b32 %r130, %r131, %r147, %r148, %r149;
	// end inline asm
	// begin inline asm
	shfl.sync.down.b32 %r135, %r136, %r147, %r148, %r149;
	// end inline asm
	mov.b64 	%rd237, {%r130, %r135};
	mov.b64 	%fd234, %rd237;
	mov.b64 	{%r141, %r146}, %rd332;
	// begin inline asm
	shfl.sync.down.b32 %r140, %r141, %r147, %r148, %r149;
	// end inline asm
	// begin inline asm
	shfl.sync.down.b32 %r145, %r146, %r147, %r148, %r149;
	// end inline asm
	mov.b64 	%rd167, {%r140, %r145};
	setp.gt.s32 	%p69, %r49, 15;
	mov.f64 	%fd351, %fd343;
	mov.u64 	%rd340, %rd332;
	@%p69 bra 	$L__BB6_180;
	abs.f64 	%fd235, %fd343;
	abs.f64 	%fd236, %fd234;
	setp.lt.f64 	%p70, %fd235, %fd236;
	mov.f64 	%fd351, %fd234;
	mov.u64 	%rd340, %rd167;
	@%p70 bra 	$L__BB6_180;
	setp.lt.f64 	%p71, %fd236, %fd235;
	mov.f64 	%fd351, %fd343;
	mov.u64 	%rd340, %rd332;
	@%p71 bra 	$L__BB6_180;
	setp.lt.s64 	%p72, %rd332, %rd167;
	selp.f64 	%fd351, %fd343, %fd234, %p72;
	min.s64 	%rd340, %rd332, %rd167;
$L__BB6_180:
	setp.ne.s32 	%p73, %r49, 0;
	@%p73 bra 	$L__BB6_182;
	shr.u32 	%r150, %r18, 1;
	and.b32  	%r151, %r150, 496;
	mov.u32 	%r152, _ZN6thrust24THRUST_300001_SM_1000_NS8cuda_cub4core6detail5shmemE;
	add.s32 	%r153, %r152, %r151;
	st.shared.f64 	[%r153+8], %fd351;
	st.shared.u64 	[%r153+16], %rd340;
$L__BB6_182:
	bar.sync 	0;
	setp.ne.s32 	%p74, %r18, 0;
	@%p74 bra 	$L__BB6_204;
	ld.shared.f64 	%fd239, [_ZN6thrust24THRUST_300001_SM_1000_NS8cuda_cub4core6detail5shmemE+24];
	ld.shared.u64 	%rd170, [_ZN6thrust24THRUST_300001_SM_1000_NS8cuda_cub4core6detail5shmemE+32];
	abs.f64 	%fd240, %fd351;
	abs.f64 	%fd241, %fd239;
	setp.lt.f64 	%p75, %fd240, %fd241;
	mov.f64 	%fd345, %fd239;
	mov.u64 	%rd334, %rd170;
	@%p75 bra 	$L__BB6_186;
	setp.lt.f64 	%p76, %fd241, %fd240;
	mov.f64 	%fd345, %fd351;
	mov.u64 	%rd334, %rd340;
	@%p76 bra 	$L__BB6_186;
	setp.lt.s64 	%p77, %rd340, %rd170;
	selp.f64 	%fd345, %fd351, %fd239, %p77;
	min.s64 	%rd334, %rd340, %rd170;
$L__BB6_186:
	ld.shared.f64 	%fd244, [_ZN6thrust24THRUST_300001_SM_1000_NS8cuda_cub4core6detail5shmemE+40];
	ld.shared.u64 	%rd173, [_ZN6thrust24THRUST_300001_SM_1000_NS8cuda_cub4core6detail5shmemE+48];
	abs.f64 	%fd245, %fd345;
	abs.f64 	%fd246, %fd244;
	setp.lt.f64 	%p78, %fd245, %fd246;
	mov.f64 	%fd346, %fd244;
	mov.u64 	%rd335, %rd173;
	@%p78 bra 	$L__BB6_189;
	setp.lt.f64 	%p79, %fd246, %fd245;
	mov.f64 	%fd346, %fd345;
	mov.u64 	%rd335, %rd334;
	@%p79 bra 	$L__BB6_189;
	setp.lt.s64 	%p80, %rd334, %rd173;
	selp.f64 	%fd346, %fd345, %fd244, %p80;
	min.s64 	%rd335, %rd334, %rd173;
$L__BB6_189:
	ld.shared.f64 	%fd249, [_ZN6thrust24THRUST_300001_SM_1000_NS8cuda_cub4core6detail5shmemE+56];
	ld.shared.u64 	%rd176, [_ZN6thrust24THRUST_300001_SM_1000_NS8cuda_cub4core6detail5shmemE+64];
	abs.f64 	%fd250, %fd346;
	abs.f64 	%fd251, %fd249;
	setp.lt.f64 	%p81, %fd250, %fd251;
	mov.f64 	%fd347, %fd249;
	mov.u64 	%rd336, %rd176;
	@%p81 bra 	$L__BB6_192;
	setp.lt.f64 	%p82, %fd251, %fd250;
	mov.f64 	%fd347, %fd346;
	mov.u64 	%rd336, %rd335;
	@%p82 bra 	$L__BB6_192;
	setp.lt.s64 	%p83, %rd335, %rd176;
	selp.f64 	%fd347, %fd346, %fd249, %p83;
	min.s64 	%rd336, %rd335, %rd176;
$L__BB6_192:
	ld.shared.f64 	%fd254, [_ZN6thrust24THRUST_300001_SM_1000_NS8cuda_cub4core6detail5shmemE+72];
	ld.shared.u64 	%rd179, [_ZN6thrust24THRUST_300001_SM_1000_NS8cuda_cub4core6detail5shmemE+80];
	abs.f64 	%fd255, %fd347;
	abs.f64 	%fd256, %fd254;
	setp.lt.f64 	%p84, %fd255, %fd256;
	mov.f64 	%fd348, %fd254;
	mov.u64 	%rd337, %rd179;
	@%p84 bra 	$L__BB6_195;
	setp.lt.f64 	%p85, %fd256, %fd255;
	mov.f64 	%fd348, %fd347;
	mov.u64 	%rd337, %rd336;
	@%p85 bra 	$L__BB6_195;
	setp.lt.s64 	%p86, %rd336, %rd179;
	selp.f64 	%fd348, %fd347, %fd254, %p86;
	min.s64 	%rd337, %rd336, %rd179;
$L__BB6_195:
	ld.shared.f64 	%fd259, [_ZN6thrust24THRUST_300001_SM_1000_NS8cuda_cub4core6detail5shmemE+88];
	ld.shared.u64 	%rd182, [_ZN6thrust24THRUST_300001_SM_1000_NS8cuda_cub4core6detail5shmemE+96];
	abs.f64 	%fd260, %fd348;
	abs.f64 	%fd261, %fd259;
	setp.lt.f64 	%p87, %fd260, %fd261;
	mov.f64 	%fd349, %fd259;
	mov.u64 	%rd338, %rd182;
	@%p87 bra 	$L__BB6_198;
	setp.lt.f64 	%p88, %fd261, %fd260;
	mov.f64 	%fd349, %fd348;
	mov.u64 	%rd338, %rd337;
	@%p88 bra 	$L__BB6_198;
	setp.lt.s64 	%p89, %rd337, %rd182;
	selp.f64 	%fd349, %fd348, %fd259, %p89;
	min.s64 	%rd338, %rd337, %rd182;
$L__BB6_198:
	ld.shared.f64 	%fd264, [_ZN6thrust24THRUST_300001_SM_1000_NS8cuda_cub4core6detail5shmemE+104];
	ld.shared.u64 	%rd185, [_ZN6thrust24THRUST_300001_SM_1000_NS8cuda_cub4core6detail5shmemE+112];
	abs.f64 	%fd265, %fd349;
	abs.f64 	%fd266, %fd264;
	setp.lt.f64 	%p90, %fd265, %fd266;
	mov.f64 	%fd350, %fd264;
	mov.u64 	%rd339, %rd185;
	@%p90 bra 	$L__BB6_201;
	setp.lt.f64 	%p91, %fd266, %fd265;
	mov.f64 	%fd350, %fd349;
	mov.u64 	%rd339, %rd338;
	@%p91 bra 	$L__BB6_201;
	setp.lt.s64 	%p92, %rd338, %rd185;
	selp.f64 	%fd350, %fd349, %fd264, %p92;
	min.s64 	%rd339, %rd338, %rd185;
$L__BB6_201:
	ld.shared.f64 	%fd269, [_ZN6thrust24THRUST_300001_SM_1000_NS8cuda_cub4core6detail5shmemE+120];
	ld.shared.u64 	%rd188, [_ZN6thrust24THRUST_300001_SM_1000_NS8cuda_cub4core6detail5shmemE+128];
	abs.f64 	%fd270, %fd350;
	abs.f64 	%fd271, %fd269;
	setp.lt.f64 	%p93, %fd270, %fd271;
	mov.u64 	%rd340, %rd188;
	mov.f64 	%fd351, %fd269;
	@%p93 bra 	$L__BB6_204;
	setp.lt.f64 	%p94, %fd271, %fd270;
	mov.u64 	%rd340, %rd339;
	mov.f64 	%fd351, %fd350;
	@%p94 bra 	$L__BB6_204;
	setp.lt.s64 	%p95, %rd339, %rd188;
	selp.f64 	%fd351, %fd350, %fd269, %p95;
	min.s64 	%rd340, %rd339, %rd188;
$L__BB6_204:
	mov.u32 	%r381, %tid.x;
	setp.ne.s32 	%p212, %r381, 0;
	@%p212 bra 	$L__BB6_206;
	ld.param.u64 	%rd271, [_ZN6thrust24THRUST_300001_SM_1000_NS8cuda_cub4core6detail13_kernel_agentINS1_8__reduce11ReduceAgentINS0_12zip_iteratorIN4cuda3std3__45tupleIJNS0_10device_ptrIdEENS0_17counting_iteratorIlNS0_11use_defaultESF_SF_EEEEEEEPNSB_IJdlEEESJ_lNS1_9__extrema9arg_max_fIdl10comparatorEEEEJSI_SK_lSO_EEEvDpT0__param_1];
	cvta.to.global.u64 	%rd270, %rd271;
	st.global.f64 	[%rd270], %fd351;
	st.global.u64 	[%rd270+8], %rd340;
$L__BB6_206:
	ret;

}
	// .globl	_ZN6thrust24THRUST_300001_SM_1000_NS8cuda_cub4core6detail13_kernel_agentINS1_8__reduce11ReduceAgentINS0_12zip_iteratorIN4cuda3std3__45tupleIJNS0_10device_ptrIdEENS0_17counting_iteratorIlNS0_11use_defaultESF_SF_EEEEEEEPNSB_IJdlEEESJ_lNS1_9__extrema9arg_max_fIdl10comparatorEEEEJSI_SK_lN3cub18CUB_300001_SM_100013GridEvenShareIlEENSR_9GridQueueIyEESO_EEEvDpT0_
.visible .entry _ZN6thrust24THRUST_300001_SM_1000_NS8cuda_cub4core6detail13_kernel_agentINS1_8__reduce11ReduceAgentINS0_12zip_iteratorIN4cuda3std3__45tupleIJNS0_10device_ptrIdEENS0_17counting_iteratorIlNS0_11use_defaultESF_SF_EEEEEEEPNSB_IJdlEEESJ_lNS1_9__extrema9arg_max_fIdl10comparatorEEEEJSI_SK_lN3cub18CUB_300001_SM_100013GridEvenShareIlEENSR_9GridQueueIyEESO_EEEvDpT0_(
	.param .align 8 .b8 _ZN6thrust24THRUST_300001_SM_1000_NS8cuda_cub4core6detail13_kernel_agentINS1_8__reduce11ReduceAgentINS0_12zip_iteratorIN4cuda3std3__45tupleIJNS0_10device_ptrIdEENS0_17counting_iteratorIlNS0_11use_defaultESF_SF_EEEEEEEPNSB_IJdlEEESJ_lNS1_9__extrema9arg_max_fIdl10comparatorEEEEJSI_SK_lN3cub18CUB_300001_SM_100013GridEvenShareIlEENSR_9GridQueueIyEESO_EEEvDpT0__param_0[16],
	.param .u64 .ptr .align 1 _ZN6thrust24THRUST_300001_SM_1000_NS8cuda_cub4core6detail13_kernel_agentINS1_8__reduce11ReduceAgentINS0_12zip_iteratorIN4cuda3std3__45tupleIJNS0_10device_ptrIdEENS0_17counting_iteratorIlNS0_11use_defaultESF_SF_EEEEEEEPNSB_IJdlEEESJ_lNS1_9__extrema9arg_max_fIdl10comparatorEEEEJSI_SK_lN3cub18CUB_300001_SM_100013GridEvenShareIlEENSR_9GridQueueIyEESO_EEEvDpT0__param_1,
	.param .u64 _ZN6thrust24THRUST_300001_SM_1000_NS8cuda_cub4core6detail13_kernel_agentINS1_8__reduce11ReduceAgentINS0_12zip_iteratorIN4cuda3std3__45tupleIJNS0_10device_ptrIdEENS0_17counting_iteratorIlNS0_11use_defaultESF_SF_EEEEEEEPNSB_IJdlEEESJ_lNS1_9__extrema9arg_max_fIdl10comparatorEEEEJSI_SK_lN3cub18CUB_300001_SM_100013GridEvenShareIlEENSR_9GridQueueIyEESO_EEEvDpT0__param_2,
	.param .align 8 .b8 _ZN6thrust24THRUST_300001_SM_1000_NS8cuda_cub4core6detail13_kernel_agentINS1_8__reduce11ReduceAgentINS0_12zip_iteratorIN4cuda3std3__45tupleIJNS0_10device_ptrIdEENS0_17counting_iteratorIlNS0_11use_defaultESF_SF_EEEEEEEPNSB_IJdlEEESJ_lNS1_9__extrema9arg_max_fIdl10comparatorEEEEJSI_SK_lN3cub18CUB_300001_SM_100013GridEvenShareIlEENSR_9GridQueueIyEESO_EEEvDpT0__param_3[72],
	.param .align 8 .b8 _ZN6thrust24THRUST_300001_SM_1000_NS8cuda_cub4core6detail13_kernel_agentINS1_8__reduce11ReduceAgentINS0_12zip_iteratorIN4cuda3std3__45tupleIJNS0_10device_ptrIdEENS0_17counting_iteratorIlNS0_11use_defaultESF_SF_EEEEEEEPNSB_IJdlEEESJ_lNS1_9__extrema9arg_max_fIdl10comparatorEEEEJSI_SK_lN3cub18CUB_300001_SM_100013GridEvenShareIlEENSR_9GridQueueIyEESO_EEEvDpT0__param_4[8],
	.param .align 1 .b8 _ZN6thrust24THRUST_300001_SM_1000_NS8cuda_cub4core6detail13_kernel_agentINS1_8__reduce11ReduceAgentINS0_12zip_iteratorIN4cuda3std3__45tupleIJNS0_10device_ptrIdEENS0_17counting_iteratorIlNS0_11use_defaultESF_SF_EEEEEEEPNSB_IJdlEEESJ_lNS1_9__extrema9arg_max_fIdl10comparatorEEEEJSI_SK_lN3cub18CUB_300001_SM_100013GridEvenShareIlEENSR_9GridQueueIyEESO_EEEvDpT0__param_5[1]
)
.maxntid 256
{
	.reg .pred 	%p<215>;
	.reg .b32 	%r<399>;
	.reg .b64 	%rd<356>;
	.reg .b64 	%fd<352>;

	ld.param.u64 	%rd196, [_ZN6thrust24THRUST_300001_SM_1000_NS8cuda_cub4core6detail13_kernel_agentINS1_8__reduce11ReduceAgentINS0_12zip_iteratorIN4cuda3std3__45tupleIJNS0_10device_ptrIdEENS0_17counting_iteratorIlNS0_11use_defaultESF_SF_EEEEEEEPNSB_IJdlEEESJ_lNS1_9__extrema9arg_max_fIdl10comparatorEEEEJSI_SK_lN3cub18CUB_300001_SM_100013GridEvenShareIlEENSR_9GridQueueIyEESO_EEEvDpT0__param_0+8];
	ld.param.u64 	%rd195, [_ZN6thrust24THRUST_300001_SM_1000_NS8cuda_cub4core6detail13_kernel_agentINS1_8__reduce11ReduceAgentINS0_12zip_iteratorIN4cuda3std3__45tupleIJNS0_10device_ptrIdEENS0_17counting_iteratorIlNS0_11use_defaultESF_SF_EEEEEEEPNSB_IJdlEEESJ_lNS1_9__extrema9arg_max_fIdl10comparatorEEEEJSI_SK_lN3cub18CUB_300001_SM_100013GridEvenShareIlEENSR_9GridQueueIyEESO_EEEvDpT0__param_0];
	ld.param.u64 	%rd199, [_ZN6thrust24THRUST_300001_SM_1000_NS8cuda_cub4core6detail13_kernel_agentINS1_8__reduce11ReduceAgentINS0_12zip_iteratorIN4cuda3std3__45tupleIJNS0_10device_ptrIdEENS0_17counting_iteratorIlNS0_11use_defaultESF_SF_EEEEEEEPNSB_IJdlEEESJ_lNS1_9__extrema9arg_max_fIdl10comparatorEEEEJSI_SK_lN3cub18CUB_300001_SM_100013GridEvenShareIlEENSR_9GridQueueIyEESO_EEEvDpT0__param_4];
	ld.param.u64 	%rd198, [_ZN6thrust24THRUST_300001_SM_1000_NS8cuda_cub4core6detail13_kernel_agentINS1_8__reduce11ReduceAgentINS0_12zip_iteratorIN4cuda3std3__45tupleIJNS0_10device_ptrIdEENS0_17counting_iteratorIlNS0_11use_defaultESF_SF_EEEEEEEPNSB_IJdlEEESJ_lNS1_9__extrema9arg_max_fIdl10comparatorEEEEJSI_SK_lN3cub18CUB_300001_SM_100013GridEvenShareIlEENSR_9GridQueueIyEESO_EEEvDpT0__param_2];
	cvta.to.global.u64 	%rd1, %rd199;
	cvta.to.global.u64 	%rd2, %rd195;
	mov.u32 	%r1, %ctaid.x;
	mul.lo.s32 	%r33, %r1, 1280;
	cvt.u64.u32 	%rd4, %r33;
	mov.u32 	%r34, %nctaid.x;
	mul.lo.s32 	%r35, %r34, 1280;
	cvt.u64.u32 	%rd5, %r35;
	add.s64 	%rd200, %rd4, 1280;
	setp.le.s64 	%p1, %rd200, %rd198;
	@%p1 bra 	$L__BB7_121;
	cvt.u32.u64 	%r159, %rd4;
	cvt.u32.u64 	%r2, %rd198;
	sub.s32 	%r3, %r2, %r159;
	mov.u32 	%r4, %tid.x;
	setp.ge.s32 	%p98, %r4, %r3;
	mov.f64 	%fd298, 0d0000000000000000;
	mov.b64 	%rd298, 0;
	mov.u32 	%r393, %r4;
	@%p98 bra 	$L__BB7_3;
	cvt.u64.u32 	%rd246, %r4;
	add.s64 	%rd247, %rd4, %rd246;
	shl.b64 	%rd248, %rd247, 3;
	add.s64 	%rd249, %rd2, %rd248;
	add.s64 	%rd298, %rd196, %rd247;
	ld.global.f64 	%fd298, [%rd249];
	add.s32 	%r393, %r4, 256;
$L__BB7_3:
	setp.ge.s32 	%p99, %r393, %r3;
	@%p99 bra 	$L__BB7_25;
	not.b32 	%r161, %r393;
	add.s32 	%r162, %r161, %r2;
	sub.s32 	%r7, %r162, %r159;
	and.b32  	%r163, %r7, 768;
	setp.eq.s32 	%p100, %r163, 768;
	@%p100 bra 	$L__BB7_10;
	cvt.u64.u32 	%rd251, %r393;
	add.s64 	%rd252, %rd251, %rd4;
	add.s64 	%rd289, %rd252, %rd196;
	shl.b64 	%rd253, %rd252, 3;
	add.s64 	%rd288, %rd2, %rd253;
	shr.u32 	%r164, %r7, 8;
	add.s32 	%r165, %r164, 1;
	and.b32  	%r166, %r165, 3;
	neg.s32 	%r391, %r166;
$L__BB7_6:
	.pragma "nounroll";
	mov.u64 	%rd12, %rd298;
	mov.f64 	%fd3, %fd298;
	ld.global.f64 	%fd4, [%rd288];
	abs.f64 	%fd5, %fd3;
	abs.f64 	%fd6, %fd4;
	setp.lt.f64 	%p101, %fd5, %fd6;
	mov.u64 	%rd298, %rd289;
	mov.f64 	%fd298, %fd4;
	@%p101 bra 	$L__BB7_9;
	setp.lt.f64 	%p102, %fd6, %fd5;
	mov.u64 	%rd298, %rd12;
	mov.f64 	%fd298, %fd3;
	@%p102 bra 	$L__BB7_9;
	setp.lt.s64 	%p103, %rd12, %rd289;
	min.s64 	%rd298, %rd12, %rd289;
	selp.f64 	%fd298, %fd3, %fd4, %p103;
$L__BB7_9:
	add.s32 	%r393, %r393, 256;
	add.s64 	%rd289, %rd289, 256;
	add.s64 	%rd288, %rd288, 2048;
	add.s32 	%r391, %r391, 1;
	setp.ne.s32 	%p104, %r391, 0;
	@%p104 bra 	$L__BB7_6;
$L__BB7_10:
	setp.lt.u32 	%p105, %r7, 768;
	@%p105 bra 	$L__BB7_25;
	add.s32 	%r394, %r393, 512;
$L__BB7_12:
	mov.u32 	%r15, %r394;
	add.s32 	%r167, %r15, -512;
	cvt.s64.s32 	%rd254, %r167;
	add.s64 	%rd255, %rd254, %rd4;
	shl.b64 	%rd256, %rd255, 3;
	add.s64 	%rd20, %rd2, %rd256;
	add.s64 	%rd21, %rd255, %rd196;
	ld.global.f64 	%fd12, [%rd20];
	abs.f64 	%fd13, %fd298;
	abs.f64 	%fd14, %fd12;
	setp.lt.f64 	%p106, %fd13, %fd14;
	mov.u64 	%rd295, %rd21;
	mov.f64 	%fd295, %fd12;
	@%p106 bra 	$L__BB7_15;
	setp.lt.f64 	%p107, %fd14, %fd13;
	mov.u64 	%rd295, %rd298;
	mov.f64 	%fd295, %fd298;
	@%p107 bra 	$L__BB7_15;
	setp.lt.s64 	%p108, %rd298, %rd21;
	min.s64 	%rd295, %rd298, %rd21;
	selp.f64 	%fd295, %fd298, %fd12, %p108;
$L__BB7_15:
	add.s32 	%r168, %r15, -256;
	cvt.s64.s32 	%rd257, %r168;
	add.s64 	%rd258, %rd257, %rd4;
	add.s64 	%rd24, %rd258, %rd196;
	ld.global.f64 	%fd17, [%rd20+2048];
	abs.f64 	%fd18, %fd295;
	abs.f64 	%fd19, %fd17;
	setp.lt.f64 	%p109, %fd18, %fd19;
	mov.u64 	%rd296, %rd24;
	mov.f64 	%fd296, %fd17;
	@%p109 bra 	$L__BB7_18;
	setp.lt.f64 	%p110, %fd19, %fd18;
	mov.u64 	%rd296, %rd295;
	mov.f64 	%fd296, %fd295;
	@%p110 bra 	$L__BB7_18;
	setp.lt.s64 	%p111, %rd295, %rd24;
	min.s64 	%rd296, %rd295, %rd24;
	selp.f64 	%fd296, %fd295, %fd17, %p111;
$L__BB7_18:
	cvt.s64.s32 	%rd259, %r15;
	add.s64 	%rd260, %rd259, %rd4;
	add.s64 	%rd27, %rd260, %rd196;
	ld.global.f64 	%fd22, [%rd20+4096];
	abs.f64 	%fd23, %fd296;
	abs.f64 	%fd24, %fd22;
	setp.lt.f64 	%p112, %fd23, %fd24;
	mov.u64 	%rd297, %rd27;
	mov.f64 	%fd297, %fd22;
	@%p112 bra 	$L__BB7_21;
	setp.lt.f64 	%p113, %fd24, %fd23;
	mov.u64 	%rd297, %rd296;
	mov.f64 	%fd297, %fd296;
	@%p113 bra 	$L__BB7_21;
	setp.lt.s64 	%p114, %rd296, %rd27;
	min.s64 	%rd297, %rd296, %rd27;
	selp.f64 	%fd297, %fd296, %fd22, %p114;
$L__BB7_21:
	add.s32 	%r169, %r15, 256;
	cvt.s64.s32 	%rd261, %r169;
	add.s64 	%rd262, %rd261, %rd4;
	add.s64 	%rd30, %rd262, %rd196;
	ld.global.f64 	%fd27, [%rd20+6144];
	abs.f64 	%fd28, %fd297;
	abs.f64 	%fd29, %fd27;
	setp.lt.f64 	%p115, %fd28, %fd29;
	mov.u64 	%rd298, %rd30;
	mov.f64 	%fd298, %fd27;
	@%p115 bra 	$L__BB7_24;
	setp.lt.f64 	%p116, %fd29, %fd28;
	mov.u64 	%rd298, %rd297;
	mov.f64 	%fd298, %fd297;
	@%p116 bra 	$L__BB7_24;
	setp.lt.s64 	%p117, %rd297, %rd30;
	min.s64 	%rd298, %rd297, %rd30;
	selp.f64 	%fd298, %fd297, %fd27, %p117;
$L__BB7_24:
	add.s32 	%r394, %r15, 1024;
	add.s32 	%r170, %r15, 512;
	setp.lt.s32 	%p118, %r170, %r3;
	@%p118 bra 	$L__BB7_12;
$L__BB7_25:
	setp.lt.s32 	%p119, %r3, 256;
	@%p119 bra 	$L__BB7_70;
	// begin inline asm
	mov.u32 %r284, %laneid;
	// end inline asm
	mov.b64 	%rd273, %fd298;
	mov.b64 	{%r286, %r291}, %rd273;
	mov.b32 	%r302, 1;
	mov.b32 	%r303, 31;
	mov.b32 	%r304, -1;
	// begin inline asm
	shfl.sync.down.b32 %r285, %r286, %r302, %r303, %r304;
	// end inline asm
	// begin inline asm
	shfl.sync.down.b32 %r290, %r291, %r302, %r303, %r304;
	// end inline asm
	mov.b64 	%rd274, {%r285, %r290};
	mov.b64 	%fd33, %rd274;
	mov.b64 	{%r296, %r301}, %rd298;
	// begin inline asm
	shfl.sync.down.b32 %r295, %r296, %r302, %r303, %r304;
	// end inline asm
	// begin inline asm
	shfl.sync.down.b32 %r300, %r301, %r302, %r303, %r304;
	// end inline asm
	mov.b64 	%rd34, {%r295, %r300};
	setp.gt.s32 	%p171, %r284, 30;
	mov.u64 	%rd300, %rd298;
	mov.f64 	%fd300, %fd298;
	@%p171 bra 	$L__BB7_30;
	abs.f64 	%fd34, %fd298;
	abs.f64 	%fd35, %fd33;
	setp.lt.f64 	%p172, %fd34, %fd35;
	mov.u64 	%rd300, %rd34;
	mov.f64 	%fd300, %fd33;
	@%p172 bra 	$L__BB7_30;
	setp.lt.f64 	%p173, %fd35, %fd34;
	mov.u64 	%rd300, %rd298;
	mov.f64 	%fd300, %fd298;
	@%p173 bra 	$L__BB7_30;
	setp.lt.s64 	%p174, %rd298, %rd34;
	min.s64 	%rd300, %rd298, %rd34;
	selp.f64 	%fd300, %fd298, %fd33, %p174;
$L__BB7_30:
	mov.b64 	%rd275, %fd300;
	mov.b64 	{%r306, %r311}, %rd275;
	mov.b32 	%r322, 2;
	mov.b32 	%r323, 31;
	mov.b32 	%r324, -1;
	// begin inline asm
	shfl.sync.down.b32 %r305, %r306, %r322, %r323, %r324;
	// end inline asm
	// begin inline asm
	shfl.sync.down.b32 %r310, %r311, %r322, %r323, %r324;
	// end inline asm
	mov.b64 	%rd276, {%r305, %r310};
	mov.b64 	%fd38, %rd276;
	mov.b64 	{%r316, %r321}, %rd300;
	// begin inline asm
	shfl.sync.down.b32 %r315, %r316, %r322, %r323, %r324;
	// end inline asm
	// begin inline asm
	shfl.sync.down.b32 %r320, %r321, %r322, %r323, %r324;
	// end inline asm
	mov.b64 	%rd37, {%r315, %r320};
	setp.gt.s32 	%p175, %r284, 29;
	mov.u64 	%rd301, %rd300;
	mov.f64 	%fd301, %fd300;
	@%p175 bra 	$L__BB7_34;
	abs.f64 	%fd39, %fd300;
	abs.f64 	%fd40, %fd38;
	setp.lt.f64 	%p176, %fd39, %fd40;
	mov.u64 	%rd301, %rd37;
	mov.f64 	%fd301, %fd38;
	@%p176 bra 	$L__BB7_34;
	setp.lt.f64 	%p177, %fd40, %fd39;
	mov.u64 	%rd301, %rd300;
	mov.f64 	%fd301, %fd300;
	@%p177 bra 	$L__BB7_34;
	setp.lt.s64 	%p178, %rd300, %rd37;
	min.s64 	%rd301, %rd300, %rd37;
	selp.f64 	%fd301, %fd300, %fd38, %p178;
$L__BB7_34:
	mov.b64 	%rd277, %fd301;
	mov.b64 	{%r326, %r331}, %rd277;
	mov.b32 	%r342, 4;
	mov.b32 	%r343, 31;
	mov.b32 	%r344, -1;
	// begin inline asm
	shfl.sync.down.b32 %r325, %r326, %r342, %r343, %r344;
	// end inline asm
	// begin inline asm
	shfl.sync.down.b32 %r330, %r331, %r342, %r343, %r344;
	// end inline asm
	mov.b64 	%rd278, {%r325, %r330};
	mov.b64 	%fd43, %rd278;
	mov.b64 	{%r336, %r341}, %rd301;
	// begin inline asm
	shfl.sync.down.b32 %r335, %r336, %r342, %r343, %r344;
	// end inline asm
	// begin inline asm
	shfl.sync.down.b32 %r340, %r341, %r342, %r343, %r344;
	// end inline asm
	mov.b64 	%rd40, {%r335, %r340};
	setp.gt.s32 	%p179, %r284, 27;
	mov.u64 	%rd302, %rd301;
	mov.f64 	%fd302, %fd301;
	@%p179 bra 	$L__BB7_38;
	abs.f64 	%fd44, %fd301;
	abs.f64 	%fd45, %fd43;
	setp.lt.f64 	%p180, %fd44, %fd45;
	mov.u64 	%rd302, %rd40;
	mov.f64 	%fd302, %fd43;
	@%p180 bra 	$L__BB7_38;
	setp.lt.f64 	%p181, %fd45, %fd44;
	mov.u64 	%rd302, %rd301;
	mov.f64 	%fd302, %fd301;
	@%p181 bra 	$L__BB7_38;
	setp.lt.s64 	%p182, %rd301, %rd40;
	min.s64 	%rd302, %rd301, %rd40;
	selp.f64 	%fd302, %fd301, %fd43, %p182;
$L__BB7_38:
	mov.b64 	%rd279, %fd302;
	mov.b64 	{%r346, %r351}, %rd279;
	mov.b32 	%r362, 8;
	mov.b32 	%r363, 31;
	mov.b32 	%r364, -1;
	// begin inline asm
	shfl.sync.down.b32 %r345, %r346, %r362, %r363, %r364;
	// end inline asm
	// begin inline asm
	shfl.sync.down.b32 %r350, %r351, %r362, %r363, %r364;
	// end inline asm
	mov.b64 	%rd280, {%r345, %r350};
	mov.b64 	%fd48, %rd280;
	mov.b64 	{%r356, %r361}, %rd302;
	// begin inline asm
	shfl.sync.down.b32 %r355, %r356, %r362, %r363, %r364;
	// end inline asm
	// begin inline asm
	shfl.sync.down.b32 %r360, %r361, %r362, %r363, %r364;
	// end inline asm
	mov.b64 	%rd43, {%r355, %r360};
	setp.gt.s32 	%p183, %r284, 23;
	mov.u64 	%rd303, %rd302;
	mov.f64 	%fd303, %fd302;
	@%p183 bra 	$L__BB7_42;
	abs.f64 	%fd49, %fd302;
	abs.f64 	%fd50, %fd48;
	setp.lt.f64 	%p184, %fd49, %fd50;
	mov.u64 	%rd303, %rd43;
	mov.f64 	%fd303, %fd48;
	@%p184 bra 	$L__BB7_42;
	setp.lt.f64 	%p185, %fd50, %fd49;
	mov.u64 	%rd303, %rd302;
	mov.f64 	%fd303, %fd302;
	@%p185 bra 	$L__BB7_42;
	setp.lt.s64 	%p186, %rd302, %rd43;
	min.s64 	%rd303, %rd302, %rd43;
	selp.f64 	%fd303, %fd302, %fd48, %p186;
$L__BB7_42:
	mov.b64 	%rd281, %fd303;
	mov.b64 	{%r366, %r371}, %rd281;
	mov.b32 	%r382, 16;
	mov.b32 	%r383, 31;
	mov.b32 	%r384, -1;
	// begin inline asm
	shfl.sync.down.b32 %r365, %r366, %r382, %r383, %r384;
	// end inline asm
	// begin inline asm
	shfl.sync.down.b32 %r370, %r371, %r382, %r383, %r384;
	// end inline asm
	mov.b64 	%rd282, {%r365, %r370};
	mov.b64 	%fd53, %rd282;
	mov.b64 	{%r376, %r381}, %rd303;
	// begin inline asm
	shfl.sync.down.b32 %r375, %r376, %r382, %r383, %r384;
	// end inline asm
	// begin inline asm
	shfl.sync.down.b32 %r380, %r381, %r382, %r383, %r384;
	// end inline asm
	mov.b64 	%rd46, {%r375, %r380};
	setp.gt.s32 	%p187, %r284, 15;
	mov.u64 	%rd355, %rd303;
	mov.f64 	%fd351, %fd303;
	@%p187 bra 	$L__BB7_46;
	abs.f64 	%fd54, %fd303;
	abs.f64 	%fd55, %fd53;
	setp.lt.f64 	%p188, %fd54, %fd55;
	mov.u64 	%rd355, %rd46;
	mov.f64 	%fd351, %fd53;
	@%p188 bra 	$L__BB7_46;
	setp.lt.f64 	%p189, %fd55, %fd54;
	mov.u64 	%rd355, %rd303;
	mov.f64 	%fd351, %fd303;
	@%p189 bra 	$L__BB7_46;
	setp.lt.s64 	%p190, %rd303, %rd46;
	min.s64 	%rd355, %rd303, %rd46;
	selp.f64 	%fd351, %fd303, %fd53, %p190;
$L__BB7_46:
	setp.ne.s32 	%p191, %r284, 0;
	@%p191 bra 	$L__BB7_48;
	shr.u32 	%r385, %r4, 1;
	and.b32  	%r386, %r385, 496;
	mov.u32 	%r387, _ZN6thrust24THRUST_300001_SM_1000_NS8cuda_cub4core6detail5shmemE;
	add.s32 	%r388, %r387, %r386;
	st.shared.f64 	[%r388+8], %fd351;
	st.shared.u64 	[%r388+16], %rd355;
$L__BB7_48:
	bar.sync 	0;
	setp.ne.s32 	%p192, %r4, 0;
	@%p192 bra 	$L__BB7_208;
	ld.shared.f64 	%fd58, [_ZN6thrust24THRUST_300001_SM_1000_NS8cuda_cub4core6detail5shmemE+24];
	ld.shared.u64 	%rd49, [_ZN6thrust24THRUST_300001_SM_1000_NS8cuda_cub4core6detail5shmemE+32];
	abs.f64 	%fd59, %fd351;
	abs.f64 	%fd60, %fd58;
	setp.lt.f64 	%p193, %fd59, %fd60;
	mov.u64 	%rd305, %rd49;
	mov.f64 	%fd305, %fd58;
	@%p193 bra 	$L__BB7_52;
	setp.lt.f64 	%p194, %fd60, %fd59;
	mov.u64 	%rd305, %rd355;
	mov.f64 	%fd305, %fd351;
	@%p194 bra 	$L__BB7_52;
	setp.lt.s64 	%p195, %rd355, %rd49;
	min.s64 	%rd305, %rd355, %rd49;
	selp.f64 	%fd305, %fd351, %fd58, %p195;
$L__BB7_52:
	ld.shared.f64 	%fd63, [_ZN6thrust24THRUST_300001_SM_1000_NS8cuda_cub4core6detail5shmemE+40];
	ld.shared.u64 	%rd52, [_ZN6thrust24THRUST_300001_SM_1000_NS8cuda_cub4core6detail5shmemE+48];
	abs.f64 	%fd64, %fd305;
	abs.f64 	%fd65, %fd63;
	setp.lt.f64 	%p196, %fd64, %fd65;
	mov.u64 	%rd306, %rd52;
	mov.f64 	%fd306, %fd63;
	@%p196 bra 	$L__BB7_55;
	setp.lt.f64 	%p197, %fd65, %fd64;
	mov.u64 	%rd306, %rd305;
	mov.f64 	%fd306, %fd305;
	@%p197 bra 	$L__BB7_55;
	setp.lt.s64 	%p198, %rd305, %rd52;
	min.s64 	%rd306, %rd305, %rd52;
	selp.f64 	%fd306, %fd305, %fd63, %p198;
$L__BB7_55:
	ld.shared.f64 	%fd68, [_ZN6thrust24THRUST_300001_SM_1000_NS8cuda_cub4core6detail5shmemE+56];
	ld.shared.u64 	%rd55, [_ZN6thrust24THRUST_300001_SM_1000_NS8cuda_cub4core6detail5shmemE+64];
	abs.f64 	%fd69, %fd306;
	abs.f64 	%fd70, %fd68;
	setp.lt.f64 	%p199, %fd69, %fd70;
	mov.u64 	%rd307, %rd55;
	mov.f64 	%fd307, %fd68;
	@%p199 bra 	$L__BB7_58;
	setp.lt.f64 	%p200, %fd70, %fd69;
	mov.u64 	%rd307, %rd306;
	mov.f64 	%fd307, %fd306;
	@%p200 bra 	$L__BB7_58;
	setp.lt.s64 	%p201, %rd306, %rd55;
	min.s64 	%rd307, %rd306, %rd55;
	selp.f64 	%fd307, %fd306, %fd68, %p201;
$L__BB7_58:
	ld.shared.f64 	%fd73, [_ZN6thrust24THRUST_300001_SM_1000_NS8cuda_cub4core6detail5shmemE+72];
	ld.shared.u64 	%rd58, [_ZN6thrust24THRUST_300001_SM_1000_NS8cuda_cub4core6detail5shmemE+80];
	abs.f64 	%fd74, %fd307;
	abs.f64 	%fd75, %fd73;
	setp.lt.f64 	%p202, %fd74, %fd75;
	mov.u64 	%rd308, %rd58;
	mov.f64 	%fd308, %fd73;
	@%p202 bra 	$L__BB7_61;
	setp.lt.f64 	%p203, %fd75, %fd74;
	mov.u64 	%rd308, %rd307;
	mov.f64 	%fd308, %fd307;
	@%p203 bra 	$L__BB7_61;
	setp.lt.s64 	%p204, %rd307, %rd58;
	min.s64 	%rd308, %rd307, %rd58;
	selp.f64 	%fd308, %fd307, %fd73, %p204;
$L__BB7_61:
	ld.shared.f64 	%fd78, [_ZN6thrust24THRUST_300001_SM_1000_NS8cuda_cub4core6detail5shmemE+88];
	ld.shared.u64 	%rd61, [_ZN6thrust24THRUST_300001_SM_1000_NS8cuda_cub4core6detail5shmemE+96];
	abs.f64 	%fd79, %fd308;
	abs.f64 	%fd80, %fd78;
	setp.lt.f64 	%p205, %fd79, %fd80;
	mov.u64 	%rd309, %rd61;
	mov.f64 	%fd309, %fd78;
	@%p205 bra 	$L__BB7_64;
	setp.lt.f64 	%p206, %fd80, %fd79;
	mov.u64 	%rd309, %rd308;
	mov.f64 	%fd309, %fd308;
	@%p206 bra 	$L__BB7_64;
	setp.lt.s64 	%p207, %rd308, %rd61;
	min.s64 	%rd309, %rd308, %rd61;
	selp.f64 	%fd309, %fd308, %fd78, %p207;
$L__BB7_64:
	ld.shared.f64 	%fd83, [_ZN6thrust24THRUST_300001_SM_1000_NS8cuda_cub4core6detail5shmemE+104];
	ld.shared.u64 	%rd64, [_ZN6thrust24THRUST_300001_SM_1000_NS8cuda_cub4core6detail5shmemE+112];
	abs.f64 	%fd84, %fd309;
	abs.f64 	%fd85, %fd83;
	setp.lt.f64 	%p208, %fd84, %fd85;
	mov.u64 	%rd310, %rd64;
	mov.f64 	%fd310, %fd83;
	@%p208 bra 	$L__BB7_67;
	setp.lt.f64 	%p209, %fd85, %fd84;
	mov.u64 	%rd310, %rd309;
	mov.f64 	%fd310, %fd309;
	@%p209 bra 	$L__BB7_67;
	setp.lt.s64 	%p210, %rd309, %rd64;
	min.s64 	%rd310, %rd309, %rd64;
	selp.f64 	%fd310, %fd309, %fd83, %p210;
$L__BB7_67:
	ld.shared.f64 	%fd88, [_ZN6thrust24THRUST_300001_SM_1000_NS8cuda_cub4core6detail5shmemE+120];
	ld.shared.u64 	%rd67, [_ZN6thrust24THRUST_300001_SM_1000_NS8cuda_cub4core6detail5shmemE+128];
	abs.f64 	%fd89, %fd310;
	abs.f64 	%fd90, %fd88;
	setp.lt.f64 	%p211, %fd89, %fd90;
	mov.u64 	%rd355, %rd67;
	mov.f64 	%fd351, %fd88;
	@%p211 bra 	$L__BB7_208;
	setp.lt.f64 	%p212, %fd90, %fd89;
	mov.u64 	%rd355, %rd310;
	mov.f64 	%fd351, %fd310;
	@%p212 bra 	$L__BB7_208;
	setp.lt.s64 	%p213, %rd310, %rd67;
	min.s64 	%rd355, %rd310, %rd67;
	selp.f64 	%fd351, %fd310, %fd88, %p213;
	bra.uni 	$L__BB7_208;
$L__BB7_70:
	// begin inline asm
	mov.u32 %r171, %laneid;
	// end inline asm
	and.b32  	%r192, %r4, 992;
	add.s32 	%r193, %r192, 32;
	setp.gt.s32 	%p120, %r193, %r3;
	not.b32 	%r194, %r192;
	add.s32 	%r195, %r3, %r194;
	selp.b32 	%r190, %r195, 31, %p120;
	mov.b64 	%rd263, %fd298;
	mov.b64 	{%r173, %r178}, %rd263;
	mov.b32 	%r189, 1;
	mov.b32 	%r191, -1;
	// begin inline asm
	shfl.sync.down.b32 %r172, %r173, %r189, %r190, %r191;
	// end inline asm
	// begin inline asm
	shfl.sync.down.b32 %r177, %r178, %r189, %r190, %r191;
	// end inline asm
	mov.b64 	%rd264, {%r172, %r177};
	mov.b64 	%fd92, %rd264;
	mov.b64 	{%r183, %r188}, %rd298;
	// begin inline asm
	shfl.sync.down.b32 %r182, %r183, %r189, %r190, %r191;
	// end inline asm
	// begin inline asm
	shfl.sync.down.b32 %r187, %r188, %r189, %r190, %r191;
	// end inline asm
	mov.b64 	%rd69, {%r182, %r187};
	setp.ge.s32 	%p121, %r171, %r190;
	mov.u64 	%rd311, %rd298;
	mov.f64 	%fd311, %fd298;
	@%p121 bra 	$L__BB7_74;
	abs.f64 	%fd93, %fd298;
	abs.f64 	%fd94, %fd92;
	setp.lt.f64 	%p122, %fd93, %fd94;
	mov.u64 	%rd311, %rd69;
	mov.f64 	%fd311, %fd92;
	@%p122 bra 	$L__BB7_74;
	setp.lt.f64 	%p123, %fd94, %fd93;
	mov.u64 	%rd311, %rd298;
	mov.f64 	%fd311, %fd298;
	@%p123 bra 	$L__BB7_74;
	setp.lt.s64 	%p124, %rd298, %rd69;
	min.s64 	%rd311, %rd298, %rd69;
	selp.f64 	%fd311, %fd298, %fd92, %p124;
$L__BB7_74:
	mov.b64 	%rd265, %fd311;
	mov.b64 	{%r197, %r202}, %rd265;
	mov.b32 	%r213, 2;
	mov.b32 	%r215, -1;
	// begin inline asm
	shfl.sync.down.b32 %r196, %r197, %r213, %r190, %r215;
	// end inline asm
	// begin inline asm
	shfl.sync.down.b32 %r201, %r202, %r213, %r190, %r215;
	// end inline asm
	mov.b64 	%rd266, {%r196, %r201};
	mov.b64 	%fd97, %rd266;
	mov.b64 	{%r207, %r212}, %rd311;
	// begin inline asm
	shfl.sync.down.b32 %r206, %r207, %r213, %r190, %r215;
	// end inline asm
	// begin inline asm
	shfl.sync.down.b32 %r211, %r212, %r213, %r190, %r215;
	// end inline asm
	mov.b64 	%rd72, {%r206, %r211};
	add.s32 	%r216, %r171, 2;
	setp.gt.s32 	%p125, %r216, %r190;
	mov.u64 	%rd312, %rd311;
	mov.f64 	%fd312, %fd311;
	@%p125 bra 	$L__BB7_78;
	abs.f64 	%fd98, %fd311;
	abs.f64 	%fd99, %fd97;
	setp.lt.f64 	%p126, %fd98, %fd99;
	mov.u64 	%rd312, %rd72;
	mov.f64 	%fd312, %fd97;
	@%p126 bra 	$L__BB7_78;
	setp.lt.f64 	%p127, %fd99, %fd98;
	mov.u64 	%rd312, %rd311;
	mov.f64 	%fd312, %fd311;
	@%p127 bra 	$L__BB7_78;
	setp.lt.s64 	%p128, %rd311, %rd72;
	min.s64 	%rd312, %rd311, %rd72;
	selp.f64 	%fd312, %fd311, %fd97, %p128;
$L__BB7_78:
	mov.b64 	%rd267, %fd312;
	mov.b64 	{%r218, %r223}, %rd267;
	mov.b32 	%r234, 4;
	mov.b32 	%r236, -1;
	// begin inline asm
	shfl.sync.down.b32 %r217, %r218, %r234, %r190, %r236;
	// end inline asm
	// begin inline asm
	shfl.sync.down.b32 %r222, %r223, %r234, %r190, %r236;
	// end inline asm
	mov.b64 	%rd268, {%r217, %r222};
	mov.b64 	%fd102, %rd268;
	mov.b64 	{%r228, %r233}, %rd312;
	// begin inline asm
	shfl.sync.down.b32 %r227, %r228, %r234, %r190, %r236;
	// end inline asm
	// begin inline asm
	shfl.sync.down.b32 %r232, %r233, %r234, %r190, %r236;
	// end inline asm
	mov.b64 	%rd75, {%r227, %r232};
	add.s32 	%r237, %r171, 4;
	setp.gt.s32 	%p129, %r237, %r190;
	mov.u64 	%rd313, %rd312;
	mov.f64 	%fd313, %fd312;
	@%p129 bra 	$L__BB7_82;
	abs.f64 	%fd103, %fd312;
	abs.f64 	%fd104, %fd102;
	setp.lt.f64 	%p130, %fd103, %fd104;
	mov.u64 	%rd313, %rd75;
	mov.f64 	%fd313, %fd102;
	@%p130 bra 	$L__BB7_82;
	setp.lt.f64 	%p131, %fd104, %fd103;
	mov.u64 	%rd313, %rd312;
	mov.f64 	%fd313, %fd312;
	@%p131 bra 	$L__BB7_82;
	setp.lt.s64 	%p132, %rd312, %rd75;
	min.s64 	%rd313, %rd312, %rd75;
	selp.f64 	%fd313, %fd312, %fd102, %p132;
$L__BB7_82:
	mov.b64 	%rd269, %fd313;
	mov.b64 	{%r239, %r244}, %rd269;
	mov.b32 	%r255, 8;
	mov.b32 	%r257, -1;
	// begin inline asm
	shfl.sync.down.b32 %r238, %r239, %r255, %r190, %r257;
	// end inline asm
	// begin inline asm
	shfl.sync.down.b32 %r243, %r244, %r255, %r190, %r257;
	// end inline asm
	mov.b64 	%rd270, {%r238, %r243};
	mov.b64 	%fd107, %rd270;
	mov.b64 	{%r249, %r254}, %rd313;
	// begin inline asm
	shfl.sync.down.b32 %r248, %r249, %r255, %r190, %r257;
	// end inline asm
	// begin inline asm
	shfl.sync.down.b32 %r253, %r254, %r255, %r190, %r257;
	// end inline asm
	mov.b64 	%rd78, {%r248, %r253};
	add.s32 	%r258, %r171, 8;
	setp.gt.s32 	%p133, %r258, %r190;
	mov.u64 	%rd314, %rd313;
	mov.f64 	%fd314, %fd313;
	@%p133 bra 	$L__BB7_86;
	abs.f64 	%fd108, %fd313;
	abs.f64 	%fd109, %fd107;
	setp.lt.f64 	%p134, %fd108, %fd109;
	mov.u64 	%rd314, %rd78;
	mov.f64 	%fd314, %fd107;
	@%p134 bra 	$L__BB7_86;
	setp.lt.f64 	%p135, %fd109, %fd108;
	mov.u64 	%rd314, %rd313;
	mov.f64 	%fd314, %fd313;
	@%p135 bra 	$L__BB7_86;
	setp.lt.s64 	%p136, %rd313, %rd78;
	min.s64 	%rd314, %rd313, %rd78;
	selp.f64 	%fd314, %fd313, %fd107, %p136;
$L__BB7_86:
	mov.b64 	%rd271, %fd314;
	mov.b64 	{%r260, %r265}, %rd271;
	mov.b32 	%r276, 16;
	mov.b32 	%r278, -1;
	// begin inline asm
	shfl.sync.down.b32 %r259, %r260, %r276, %r190, %r278;
	// end inline asm
	// begin inline asm
	shfl.sync.down.b32 %r264, %r265, %r276, %r190, %r278;
	// end inline asm
	mov.b64 	%rd272, {%r259, %r264};
	mov.b64 	%fd112, %rd272;
	mov.b64 	{%r270, %r275}, %rd314;
	// begin inline asm
	shfl.sync.down.b32 %r269, %r270, %r276, %r190, %r278;
	// end inline asm
	// begin inline asm
	shfl.sync.down.b32 %r274, %r275, %r276, %r190, %r278;
	// end inline asm
	mov.b64 	%rd81, {%r269, %r274};
	add.s32 	%r279, %r171, 16;
	setp.gt.s32 	%p137, %r279, %r190;
	mov.u64 	%rd355, %rd314;
	mov.f64 	%fd351, %fd314;
	@%p137 bra 	$L__BB7_90;
	abs.f64 	%fd113, %fd314;
	abs.f64 	%fd114, %fd112;
	setp.lt.f64 	%p138, %fd113, %fd114;
	mov.u64 	%rd355, %rd81;
	mov.f64 	%fd351, %fd112;
	@%p138 bra 	$L__BB7_90;
	setp.lt.f64 	%p139, %fd114, %fd113;
	mov.u64 	%rd355, %rd314;
	mov.f64 	%fd351, %fd314;
	@%p139 bra 	$L__BB7_90;
	setp.lt.s64 	%p140, %rd314, %rd81;
	min.s64 	%rd355, %rd314, %rd81;
	selp.f64 	%fd351, %fd314, %fd112, %p140;
$L__BB7_90:
	setp.ne.s32 	%p141, %r171, 0;
	@%p141 bra 	$L__BB7_92;
	shr.u32 	%r280, %r4, 1;
	and.b32  	%r281, %r280, 496;
	mov.u32 	%r282, _ZN6thrust24THRUST_300001_SM_1000_NS8cuda_cub4core6detail5shmemE;
	add.s32 	%r283, %r282, %r281;
	st.shared.f64 	[%r283+8], %fd351;
	st.shared.u64 	[%r283+16], %rd355;
$L__BB7_92:
	bar.sync 	0;
	setp.ne.s32 	%p142, %r4, 0;
	@%p142 bra 	$L__BB7_208;
	setp.lt.s32 	%p143, %r3, 33;
	mov.f64 	%fd316, %fd351;
	mov.u64 	%rd316, %rd355;
	@%p143 bra 	$L__BB7_97;
	ld.shared.f64 	%fd117, [_ZN6thrust24THRUST_300001_SM_1000_NS8cuda_cub4core6detail5shmemE+24];
	ld.shared.u64 	%rd84, [_ZN6thrust24THRUST_300001_SM_1000_NS8cuda_cub4core6detail5shmemE+32];
	abs.f64 	%fd118, %fd351;
	abs.f64 	%fd119, %fd117;
	setp.lt.f64 	%p144, %fd118, %fd119;
	mov.f64 	%fd316, %fd117;
	mov.u64 	%rd316, %rd84;
	@%p144 bra 	$L__BB7_97;
	setp.lt.f64 	%p145, %fd119, %fd118;
	mov.f64 	%fd316, %fd351;
	mov.u64 	%rd316, %rd355;
	@%p145 bra 	$L__BB7_97;
	setp.lt.s64 	%p146, %rd355, %rd84;
	selp.f64 	%fd316, %fd351, %fd117, %p146;
	min.s64 	%rd316, %rd355, %rd84;
$L__BB7_97:
	setp.lt.s32 	%p147, %r3, 65;
	mov.f64 	%fd317, %fd316;
	mov.u64 	%rd317, %rd316;
	@%p147 bra 	$L__BB7_101;
	ld.shared.f64 	%fd122, [_ZN6thrust24THRUST_300001_SM_1000_NS8cuda_cub4core6detail5shmemE+40];
	ld.shared.u64 	%rd87, [_ZN6thrust24THRUST_300001_SM_1000_NS8cuda_cub4core6detail5shmemE+48];
	abs.f64 	%fd123, %fd316;
	abs.f64 	%fd124, %fd122;
	setp.lt.f64 	%p148, %fd123, %fd124;
	mov.f64 	%fd317, %fd122;
	mov.u64 	%rd317, %rd87;
	@%p148 bra 	$L__BB7_101;
	setp.lt.f64 	%p149, %fd124, %fd123;
	mov.f64 	%fd317, %fd316;
	mov.u64 	%rd317, %rd316;
	@%p149 bra 	$L__BB7_101;
	setp.lt.s64 	%p150, %rd316, %rd87;
	selp.f64 	%fd317, %fd316, %fd122, %p150;
	min.s64 	%rd317, %rd316, %rd87;
$L__BB7_101:
	setp.lt.s32 	%p151, %r3, 97;
	mov.f64 	%fd318, %fd317;
	mov.u64 	%rd318, %rd317;
	@%p151 bra 	$L__BB7_105;
	ld.shared.f64 	%fd127, [_ZN6thrust24THRUST_300001_SM_1000_NS8cuda_cub4core6detail5shmemE+56];
	ld.shared.u64 	%rd90, [_ZN6thrust24THRUST_300001_SM_1000_NS8cuda_cub4core6detail5shmemE+64];
	abs.f64 	%fd128, %fd317;
	abs.f64 	%fd129, %fd127;
	setp.lt.f64 	%p152, %fd128, %fd129;
	mov.f64 	%fd318, %fd127;
	mov.u64 	%rd318, %rd90;
	@%p152 bra 	$L__BB7_105;
	setp.lt.f64 	%p153, %fd129, %fd128;
	mov.f64 	%fd318, %fd317;
	mov.u64 	%rd318, %rd317;
	@%p153 bra 	$L__BB7_105;
	setp.lt.s64 	%p154, %rd317, %rd90;
	selp.f64 	%fd318, %fd317, %fd127, %p154;
	min.s64 	%rd318, %rd317, %rd90;
$L__BB7_105:
	setp.lt.s32 	%p155, %r3, 129;
	mov.f64 	%fd319, %fd318;
	mov.u64 	%rd319, %rd318;
	@%p155 bra 	$L__BB7_109;
	ld.shared.f64 	%fd132, [_ZN6thrust24THRUST_300001_SM_1000_NS8cuda_cub4core6detail5shmemE+72];
	ld.shared.u64 	%rd93, [_ZN6thrust24THRUST_300001_SM_1000_NS8cuda_cub4core6detail5shmemE+80];
	abs.f64 	%fd133, %fd318;
	abs.f64 	%fd134, %fd132;
	setp.lt.f64 	%p156, %fd133, %fd134;
	mov.f64 	%fd319, %fd132;
	mov.u64 	%rd319, %rd93;
	@%p156 bra 	$L__BB7_109;
	setp.lt.f64 	%p157, %fd134, %fd133;
	mov.f64 	%fd319, %fd318;
	mov.u64 	%rd319, %rd318;
	@%p157 bra 	$L__BB7_109;
	setp.lt.s64 	%p158, %rd318, %rd93;
	selp.f64 	%fd319, %fd318, %fd132, %p158;
	min.s64 	%rd319, %rd318, %rd93;
$L__BB7_109:
	setp.lt.s32 	%p159, %r3, 161;
	mov.f64 	%fd320, %fd319;
	mov.u64 	%rd320, %rd319;
	@%p159 bra 	$L__BB7_113;
	ld.shared.f64 	%fd137, [_ZN6thrust24THRUST_300001_SM_1000_NS8cuda_cub4core6detail5shmemE+88];
	ld.shared.u64 	%rd96, [_ZN6thrust24THRUST_300001_SM_1000_NS8cuda_cub4core6detail5shmemE+96];
	abs.f64 	%fd138, %fd319;
	abs.f64 	%fd139, %fd137;
	setp.lt.f64 	%p160, %fd138, %fd139;
	mov.f64 	%fd320, %fd137;
	mov.u64 	%rd320, %rd96;
	@%p160 bra 	$L__BB7_113;
	setp.lt.f64 	%p161, %fd139, %fd138;
	mov.f64 	%fd320, %fd319;
	mov.u64 	%rd320, %rd319;
	@%p161 bra 	$L__BB7_113;
	setp.lt.s64 	%p162, %rd319, %rd96;
	selp.f64 	%fd320, %fd319, %fd137, %p162;
	min.s64 	%rd320, %rd319, %rd96;
$L__BB7_113:
	setp.lt.s32 	%p163, %r3, 193;
	mov.f64 	%fd321, %fd320;
	mov.u64 	%rd321, %rd320;
	@%p163 bra 	$L__BB7_117;
	ld.shared.f64 	%fd142, [_ZN6thrust24THRUST_300001_SM_1000_NS8cuda_cub4core6detail5shmemE+104];
	ld.shared.u64 	%rd99, [_ZN6thrust24THRUST_300001_SM_1000_NS8cuda_cub4core6detail5shmemE+112];
	abs.f64 	%fd143, %fd320;
	abs.f64 	%fd144, %fd142;
	setp.lt.f64 	%p164, %fd143, %fd144;
	mov.f64 	%fd321, %fd142;
	mov.u64 	%rd321, %rd99;
	@%p164 bra 	$L__BB7_117;
	setp.lt.f64 	%p165, %fd144, %fd143;
	mov.f64 	%fd321, %fd320;
	mov.u64 	%rd321, %rd320;
	@%p165 bra 	$L__BB7_117;
	setp.lt.s64 	%p166, %rd320, %rd99;
	selp.f64 	%fd321, %fd320, %fd142, %p166;
	min.s64 	%rd321, %rd320, %rd99;
$L__BB7_117:
	setp.lt.s32 	%p167, %r3, 225;
	mov.u64 	%rd355, %rd321;
	mov.f64 	%fd351, %fd321;
	@%p167 bra 	$L__BB7_208;
	ld.shared.f64 	%fd147, [_ZN6thrust24THRUST_300001_SM_1000_NS8cuda_cub4core6detail5shmemE+120];
	ld.shared.u64 	%rd102, [_ZN6thrust24THRUST_300001_SM_1000_NS8cuda_cub4core6detail5shmemE+128];
	abs.f64 	%fd148, %fd321;
	abs.f64 	%fd149, %fd147;
	setp.lt.f64 	%p168, %fd148, %fd149;
	mov.u64 	%rd355, %rd102;
	mov.f64 	%fd351, %fd147;
	@%p168 bra 	$L__BB7_208;
	setp.lt.f64 	%p169, %fd149, %fd148;
	mov.u64 	%rd355, %rd321;
	mov.f64 	%fd351, %fd321;
	@%p169 bra 	$L__BB7_208;
	setp.lt.s64 	%p170, %rd321, %rd102;
	selp.f64 	%fd351, %fd321, %fd147, %p170;
	min.s64 	%rd355, %rd321, %rd102;
	bra.uni 	$L__BB7_208;
$L__BB7_121:
	mov.u32 	%r20, %tid.x;
	add.s64 	%rd104, %rd196, %rd4;
	cvt.u64.u32 	%rd105, %r20;
	add.s64 	%rd201, %rd105, %rd4;
	cvta.to.global.u64 	%rd202, %rd195;
	shl.b64 	%rd203, %rd201, 3;
	add.s64 	%rd204, %rd202, %rd203;
	ld.global.f64 	%fd274, [%rd204];
	add.s32 	%r36, %r20, 256;
	cvt.u64.u32 	%rd205, %r36;
	ld.global.f64 	%fd275, [%rd204+2048];
	add.s32 	%r37, %r20, 512;
	cvt.u64.u32 	%rd206, %r37;
	ld.global.f64 	%fd276, [%rd204+4096];
	add.s32 	%r38, %r20, 768;
	cvt.u64.u32 	%rd207, %r38;
	ld.global.f64 	%fd277, [%rd204+6144];
	or.b32  	%r39, %r20, 1024;
	cvt.u64.u32 	%rd106, %r39;
	add.s64 	%rd343, %rd104, %rd106;
	ld.global.f64 	%fd339, [%rd204+8192];
	abs.f64 	%fd278, %fd274;
	abs.f64 	%fd279, %fd275;
	setp.geu.f64 	%p2, %fd278, %fd279;
	selp.f64 	%fd280, %fd274, %fd275, %p2;
	selp.b64 	%rd208, %rd105, %rd205, %p2;
	abs.f64 	%fd281, %fd280;
	abs.f64 	%fd282, %fd276;
	setp.geu.f64 	%p3, %fd281, %fd282;
	selp.f64 	%fd283, %fd280, %fd276, %p3;
	selp.b64 	%rd209, %rd208, %rd206, %p3;
	abs.f64 	%fd284, %fd283;
	abs.f64 	%fd285, %fd277;
	setp.geu.f64 	%p4, %fd284, %fd285;
	selp.f64 	%fd152, %fd283, %fd277, %p4;
	selp.b64 	%rd108, %rd209, %rd207, %p4;
	abs.f64 	%fd153, %fd152;
	abs.f64 	%fd154, %fd339;
	setp.lt.f64 	%p5, %fd153, %fd154;
	@%p5 bra 	$L__BB7_123;
	setp.lt.f64 	%p6, %fd154, %fd153;
	setp.lt.u64 	%p7, %rd108, %rd106;
	or.pred  	%p8, %p6, %p7;
	selp.f64 	%fd339, %fd152, %fd339, %p8;
	add.s64 	%rd212, %rd104, %rd108;
	selp.b64 	%rd343, %rd212, %rd343, %p8;
$L__BB7_123:
	setp.le.u64 	%p9, %rd198, %rd5;
	@%p9 bra 	$L__BB7_164;
	setp.ne.s32 	%p10, %r20, 0;
	@%p10 bra 	$L__BB7_126;
	atom.global.add.u64 	%rd213, [%rd1+8], 1280;
	add.s64 	%rd214, %rd213, %rd5;
	st.shared.u64 	[_ZN6thrust24THRUST_300001_SM_1000_NS8cuda_cub4core6detail5shmemE+152], %rd214;
$L__BB7_126:
	bar.sync 	0;
	ld.shared.u64 	%rd331, [_ZN6thrust24THRUST_300001_SM_1000_NS8cuda_cub4core6detail5shmemE+152];
	add.s64 	%rd215, %rd331, 1280;
	setp.gt.s64 	%p11, %rd215, %rd198;
	@%p11 bra 	$L__BB7_141;
	mov.f64 	%fd323, %fd339;
	mov.u64 	%rd324, %rd343;
$L__BB7_128:
	add.s64 	%rd216, %rd331, %rd105;
	cvta.to.global.u64 	%rd217, %rd195;
	shl.b64 	%rd218, %rd216, 3;
	add.s64 	%rd219, %rd217, %rd218;
	add.s64 	%rd325, %rd216, %rd196;
	ld.global.f64 	%fd324, [%rd219];
	add.s64 	%rd326, %rd325, 256;
	ld.global.f64 	%fd325, [%rd219+2048];
	add.s64 	%rd327, %rd325, 512;
	ld.global.f64 	%fd326, [%rd219+4096];
	add.s64 	%rd328, %rd325, 768;
	ld.global.f64 	%fd327, [%rd219+6144];
	add.s64 	%rd343, %rd325, 1024;
	ld.global.f64 	%fd339, [%rd219+8192];
	abs.f64 	%fd163, %fd323;
	abs.f64 	%fd164, %fd324;
	setp.lt.f64 	%p12, %fd163, %fd164;
	@%p12 bra 	$L__BB7_130;
	setp.lt.f64 	%p13, %fd164, %fd163;
	setp.lt.s64 	%p14, %rd324, %rd325;
	or.pred  	%p15, %p13, %p14;
	selp.f64 	%fd324, %fd323, %fd324, %p15;
	selp.b64 	%rd325, %rd324, %rd325, %p15;
$L__BB7_130:
	abs.f64 	%fd167, %fd324;
	abs.f64 	%fd168, %fd325;
	setp.lt.f64 	%p16, %fd167, %fd168;
	@%p16 bra 	$L__BB7_132;
	setp.lt.f64 	%p17, %fd168, %fd167;
	setp.lt.s64 	%p18, %rd325, %rd326;
	or.pred  	%p19, %p17, %p18;
	selp.f64 	%fd325, %fd324, %fd325, %p19;
	selp.b64 	%rd326, %rd325, %rd326, %p19;
$L__BB7_132:
	abs.f64 	%fd171, %fd325;
	abs.f64 	%fd172, %fd326;
	setp.lt.f64 	%p20, %fd171, %fd172;
	@%p20 bra 	$L__BB7_134;
	setp.lt.f64 	%p21, %fd172, %fd171;
	setp.lt.s64 	%p22, %rd326, %rd327;
	or.pred  	%p23, %p21, %p22;
	selp.f64 	%fd326, %fd325, %fd326, %p23;
	selp.b64 	%rd327, %rd326, %rd327, %p23;
$L__BB7_134:
	abs.f64 	%fd175, %fd326;
	abs.f64 	%fd176, %fd327;
	setp.lt.f64 	%p24, %fd175, %fd176;
	@%p24 bra 	$L__BB7_136;
	setp.lt.f64 	%p25, %fd176, %fd175;
	setp.lt.s64 	%p26, %rd327, %rd328;
	or.pred  	%p27, %p25, %p26;
	selp.f64 	%fd327, %fd326, %fd327, %p27;
	selp.b64 	%rd328, %rd327, %rd328, %p27;
$L__BB7_136:
	abs.f64 	%fd179, %fd327;
	abs.f64 	%fd180, %fd339;
	setp.lt.f64 	%p28, %fd179, %fd180;
	@%p28 bra 	$L__BB7_138;
	setp.lt.f64 	%p29, %fd180, %fd179;
	setp.lt.s64 	%p30, %rd328, %rd343;
	or.pred  	%p31, %p29, %p30;
	selp.f64 	%fd339, %fd327, %fd339, %p31;
	selp.b64 	%rd343, %rd328, %rd343, %p31;
$L__BB7_138:
	setp.ne.s32 	%p32, %r20, 0;
	bar.sync 	0;
	@%p32 bra 	$L__BB7_140;
	atom.global.add.u64 	%rd220, [%rd1+8], 1280;
	add.s64 	%rd221, %rd220, %rd5;
	st.shared.u64 	[_ZN6thrust24THRUST_300001_SM_1000_NS8cuda_cub4core6detail5shmemE+152], %rd221;
$L__BB7_140:
	bar.sync 	0;
	ld.shared.u64 	%rd331, [_ZN6thrust24THRUST_300001_SM_1000_NS8cuda_cub4core6detail5shmemE+152];
	add.s64 	%rd222, %rd331, 1280;
	setp.le.s64 	%p33, %rd222, %rd198;
	mov.f64 	%fd323, %fd339;
	mov.u64 	%rd324, %rd343;
	@%p33 bra 	$L__BB7_128;
$L__BB7_141:
	setp.le.s64 	%p34, %rd198, %rd331;
	@%p34 bra 	$L__BB7_164;
	cvt.u32.u64 	%r40, %rd331;
	cvt.u32.u64 	%r41, %rd198;
	sub.s32 	%r21, %r41, %r40;
	setp.ge.s32 	%p35, %r20, %r21;
	@%p35 bra 	$L__BB7_164;
	cvta.to.global.u64 	%rd132, %rd195;
	not.b32 	%r43, %r20;
	add.s32 	%r44, %r43, %r41;
	sub.s32 	%r22, %r44, %r40;
	and.b32  	%r46, %r22, 768;
	setp.eq.s32 	%p36, %r46, 768;
	mov.u32 	%r397, %r20;
	@%p36 bra 	$L__BB7_149;
	add.s64 	%rd224, %rd331, %rd105;
	add.s64 	%rd333, %rd224, %rd196;
	shl.b64 	%rd225, %rd224, 3;
	add.s64 	%rd332, %rd132, %rd225;
	shr.u32 	%r47, %r22, 8;
	add.s32 	%r48, %r47, 1;
	and.b32  	%r49, %r48, 3;
	neg.s32 	%r395, %r49;
	mov.u32 	%r397, %r20;
$L__BB7_145:
	.pragma "nounroll";
	mov.u64 	%rd137, %rd343;
	mov.f64 	%fd184, %fd339;
	ld.global.f64 	%fd185, [%rd332];
	abs.f64 	%fd186, %fd184;
	abs.f64 	%fd187, %fd185;
	setp.lt.f64 	%p37, %fd186, %fd187;
	mov.f64 	%fd339, %fd185;
	mov.u64 	%rd343, %rd333;
	@%p37 bra 	$L__BB7_148;
	setp.lt.f64 	%p38, %fd187, %fd186;
	mov.f64 	%fd339, %fd184;
	mov.u64 	%rd343, %rd137;
	@%p38 bra 	$L__BB7_148;
	setp.lt.s64 	%p39, %rd137, %rd333;
	selp.f64 	%fd339, %fd184, %fd185, %p39;
	min.s64 	%rd343, %rd137, %rd333;
$L__BB7_148:
	add.s32 	%r397, %r397, 256;
	add.s64 	%rd333, %rd333, 256;
	add.s64 	%rd332, %rd332, 2048;
	add.s32 	%r395, %r395, 1;
	setp.ne.s32 	%p40, %r395, 0;
	@%p40 bra 	$L__BB7_145;
$L__BB7_149:
	setp.lt.u32 	%p41, %r22, 768;
	@%p41 bra 	$L__BB7_164;
	add.s32 	%r398, %r397, 512;
$L__BB7_151:
	mov.u32 	%r30, %r398;
	add.s32 	%r50, %r30, -512;
	cvt.u64.u32 	%rd226, %r50;
	add.s64 	%rd227, %rd331, %rd226;
	shl.b64 	%rd228, %rd227, 3;
	add.s64 	%rd145, %rd132, %rd228;
	add.s64 	%rd146, %rd227, %rd196;
	ld.global.f64 	%fd193, [%rd145];
	abs.f64 	%fd194, %fd339;
	abs.f64 	%fd195, %fd193;
	setp.lt.f64 	%p42, %fd194, %fd195;
	mov.f64 	%fd335, %fd193;
	mov.u64 	%rd339, %rd146;
	@%p42 bra 	$L__BB7_154;
	setp.lt.f64 	%p43, %fd195, %fd194;
	mov.f64 	%fd335, %fd339;
	mov.u64 	%rd339, %rd343;
	@%p43 bra 	$L__BB7_154;
	setp.lt.s64 	%p44, %rd343, %rd146;
	selp.f64 	%fd335, %fd339, %fd193, %p44;
	min.s64 	%rd339, %rd343, %rd146;
$L__BB7_154:
	add.s32 	%r51, %r30, -256;
	cvt.u64.u32 	%rd229, %r51;
	add.s64 	%rd230, %rd331, %rd229;
	add.s64 	%rd149, %rd230, %rd196;
	ld.global.f64 	%fd198, [%rd145+2048];
	abs.f64 	%fd199, %fd335;
	abs.f64 	%fd200, %fd198;
	setp.lt.f64 	%p45, %fd199, %fd200;
	mov.f64 	%fd336, %fd198;
	mov.u64 	%rd340, %rd149;
	@%p45 bra 	$L__BB7_157;
	setp.lt.f64 	%p46, %fd200, %fd199;
	mov.f64 	%fd336, %fd335;
	mov.u64 	%rd340, %rd339;
	@%p46 bra 	$L__BB7_157;
	setp.lt.s64 	%p47, %rd339, %rd149;
	selp.f64 	%fd336, %fd335, %fd198, %p47;
	min.s64 	%rd340, %rd339, %rd149;
$L__BB7_157:
	cvt.u64.u32 	%rd231, %r30;
	add.s64 	%rd232, %rd331, %rd231;
	add.s64 	%rd152, %rd232, %rd196;
	ld.global.f64 	%fd203, [%rd145+4096];
	abs.f64 	%fd204, %fd336;
	abs.f64 	%fd205, %fd203;
	setp.lt.f64 	%p48, %fd204, %fd205;
	mov.f64 	%fd337, %fd203;
	mov.u64 	%rd341, %rd152;
	@%p48 bra 	$L__BB7_160;
	setp.lt.f64 	%p49, %fd205, %fd204;
	mov.f64 	%fd337, %fd336;
	mov.u64 	%rd341, %rd340;
	@%p49 bra 	$L__BB7_160;
	setp.lt.s64 	%p50, %rd340, %rd152;
	selp.f64 	%fd337, %fd336, %fd203, %p50;
	min.s64 	%rd341, %rd340, %rd152;
$L__BB7_160:
	add.s32 	%r52, %r30, 256;
	cvt.u64.u32 	%rd233, %r52;
	add.s64 	%rd234, %rd331, %rd233;
	add.s64 	%rd155, %rd234, %rd196;
	ld.global.f64 	%fd208, [%rd145+6144];
	abs.f64 	%fd209, %fd337;
	abs.f64 	%fd210, %fd208;
	setp.lt.f64 	%p51, %fd209, %fd210;
	mov.f64 	%fd339, %fd208;
	mov.u64 	%rd343, %rd155;
	@%p51 bra 	$L__BB7_163;
	setp.lt.f64 	%p52, %fd210, %fd209;
	mov.f64 	%fd339, %fd337;
	mov.u64 	%rd343, %rd341;
	@%p52 bra 	$L__BB7_163;
	setp.lt.s64 	%p53, %rd341, %rd155;
	selp.f64 	%fd339, %fd337, %fd208, %p53;
	min.s64 	%rd343, %rd341, %rd155;
$L__BB7_163:
	add.s32 	%r398, %r30, 1024;
	add.s32 	%r53, %r30, 512;
	setp.lt.s32 	%p54, %r53, %r21;
	@%p54 bra 	$L__BB7_151;
$L__BB7_164:
	// begin inline asm
	mov.u32 %r54, %laneid;
	// end inline asm
	mov.b64 	%rd235, %fd339;
	mov.b64 	{%r56, %r61}, %rd235;
	mov.b32 	%r72, 1;
	mov.b32 	%r73, 31;
	mov.b32 	%r74, -1;
	// begin inline asm
	shfl.sync.down.b32 %r55, %r56, %r72, %r73, %r74;
	// end inline asm
	// begin inline asm
	shfl.sync.down.b32 %r60, %r61, %r72, %r73, %r74;
	// end inline asm
	mov.b64 	%rd236, {%r55, %r60};
	mov.b64 	%fd214, %rd236;
	mov.b64 	{%r66, %r71}, %rd343;
	// begin inline asm
	shfl.sync.down.b32 %r65, %r66, %r72, %r73, %r74;
	// end inline asm
	// begin inline asm
	shfl.sync.down.b32 %r70, %r71, %r72, %r73, %r74;
	// end inline asm
	mov.b64 	%rd159, {%r65, %r70};
	setp.gt.s32 	%p55, %r54, 30;
	mov.f64 	%fd340, %fd339;
	mov.u64 	%rd344, %rd343;
	@%p55 bra 	$L__BB7_168;
	abs.f64 	%fd215, %fd339;
	abs.f64 	%fd216, %fd214;
	setp.lt.f64 	%p56, %fd215, %fd216;
	mov.f64 	%fd340, %fd214;
	mov.u64 	%rd344, %rd159;
	@%p56 bra 	$L__BB7_168;
	setp.lt.f64 	%p57, %fd216, %fd215;
	mov.f64 	%fd340, %fd339;
	mov.u64 	%rd344, %rd343;
	@%p57 bra 	$L__BB7_168;
	setp.lt.s64 	%p58, %rd343, %rd159;
	selp.f64 	%fd340, %fd339, %fd214, %p58;
	min.s64 	%rd344, %rd343, %rd159;
$L__BB7_168:
	mov.b64 	%rd237, %fd340;
	mov.b64 	{%r76, %r81}, %rd237;
	mov.b32 	%r92, 2;
	mov.b32 	%r93, 31;
	mov.b32 	%r94, -1;
	// begin inline asm
	shfl.sync.down.b32 %r75, %r76, %r92, %r93, %r94;
	// end inline asm
	// begin inline asm
	shfl.sync.down.b32 %r80, %r81, %r92, %r93, %r94;
	// end inline asm
	mov.b64 	%rd238, {%r75, %r80};
	mov.b64 	%fd219, %rd238;
	mov.b64 	{%r86, %r91}, %rd344;
	// begin inline asm
	shfl.sync.down.b32 %r85, %r86, %r92, %r93, %r94;
	// end inline asm
	// begin inline asm
	shfl.sync.down.b32 %r90, %r91, %r92, %r93, %r94;
	// end inline asm
	mov.b64 	%rd162, {%r85, %r90};
	setp.gt.s32 	%p59, %r54, 29;
	mov.f64 	%fd341, %fd340;
	mov.u64 	%rd345, %rd344;
	@%p59 bra 	$L__BB7_172;
	abs.f64 	%fd220, %fd340;
	abs.f64 	%fd221, %fd219;
	setp.lt.f64 	%p60, %fd220, %fd221;
	mov.f64 	%fd341, %fd219;
	mov.u64 	%rd345, %rd162;
	@%p60 bra 	$L__BB7_172;
	setp.lt.f64 	%p61, %fd221, %fd220;
	mov.f64 	%fd341, %fd340;
	mov.u64 	%rd345, %rd344;
	@%p61 bra 	$L__BB7_172;
	setp.lt.s64 	%p62, %rd344, %rd162;
	selp.f64 	%fd341, %fd340, %fd219, %p62;
	min.s64 	%rd345, %rd344, %rd162;
$L__BB7_172:
	mov.b64 	%rd239, %fd341;
	mov.b64 	{%r96, %r101}, %rd239;
	mov.b32 	%r112, 4;
	mov.b32 	%r113, 31;
	mov.b32 	%r114, -1;
	// begin inline asm
	shfl.sync.down.b32 %r95, %r96, %r112, %r113, %r114;
	// end inline asm
	// begin inline asm
	shfl.sync.down.b32 %r100, %r101, %r112, %r113, %r114;
	// end inline asm
	mov.b64 	%rd240, {%r95, %r100};
	mov.b64 	%fd224, %rd240;
	mov.b64 	{%r106, %r111}, %rd345;
	// begin inline asm
	shfl.sync.down.b32 %r105, %r106, %r112, %r113, %r114;
	// end inline asm
	// begin inline asm
	shfl.sync.down.b32 %r110, %r111, %r112, %r113, %r114;
	// end inline asm
	mov.b64 	%rd165, {%r105, %r110};
	setp.gt.s32 	%p63, %r54, 27;
	mov.f64 	%fd342, %fd341;
	mov.u64 	%rd346, %rd345;
	@%p63 bra 	$L__BB7_176;
	abs.f64 	%fd225, %fd341;
	abs.f64 	%fd226, %fd224;
	setp.lt.f64 	%p64, %fd225, %fd226;
	mov.f64 	%fd342, %fd224;
	mov.u64 	%rd346, %rd165;
	@%p64 bra 	$L__BB7_176;
	setp.lt.f64 	%p65, %fd226, %fd225;
	mov.f64 	%fd342, %fd341;
	mov.u64 	%rd346, %rd345;
	@%p65 bra 	$L__BB7_176;
	setp.lt.s64 	%p66, %rd345, %rd165;
	selp.f64 	%fd342, %fd341, %fd224, %p66;
	min.s64 	%rd346, %rd345, %rd165;
$L__BB7_176:
	mov.b64 	%rd241, %fd342;
	mov.b64 	{%r116, %r121}, %rd241;
	mov.b32 	%r132, 8;
	mov.b32 	%r133, 31;
	mov.b32 	%r134, -1;
	// begin inline asm
	shfl.sync.down.b32 %r115, %r116, %r132, %r133, %r134;
	// end inline asm
	// begin inline asm
	shfl.sync.down.b32 %r120, %r121, %r132, %r133, %r134;
	// end inline asm
	mov.b64 	%rd242, {%r115, %r120};
	mov.b64 	%fd229, %rd242;
	mov.b64 	{%r126, %r131}, %rd346;
	// begin inline asm
	shfl.sync.down.b32 %r125, %r126, %r132, %r133, %r134;
	// end inline asm
	// begin inline asm
	shfl.sync.down.b32 %r130, %r131, %r132, %r133, %r134;
	// end inline asm
	mov.b64 	%rd168, {%r125, %r130};
	setp.gt.s32 	%p67, %r54, 23;
	mov.f64 	%fd343, %fd342;
	mov.u64 	%rd347, %rd346;
	@%p67 bra 	$L__BB7_180;
	abs.f64 	%fd230, %fd342;
	abs.f64 	%fd231, %fd229;
	setp.lt.f64 	%p68, %fd230, %fd231;
	mov.f64 	%fd343, %fd229;
	mov.u64 	%rd347, %rd168;
	@%p68 bra 	$L__BB7_180;
	setp.lt.f64 	%p69, %fd231, %fd230;
	mov.f64 	%fd343, %fd342;
	mov.u64 	%rd347, %rd346;
	@%p69 bra 	$L__BB7_180;
	setp.lt.s64 	%p70, %rd346, %rd168;
	selp.f64 	%fd343, %fd342, %fd229, %p70;
	min.s64 	%rd347, %rd346, %rd168;
$L__BB7_180:
	mov.b64 	%rd243, %fd343;
	mov.b64 	{%r136, %r141}, %rd243;
	mov.b32 	%r152, 16;
	mov.b32 	%r153, 31;
	mov.b32 	%r154, -1;
	// begin inline asm
	shfl.sync.down.b32 %r135, %r136, %r152, %r153, %r154;
	// end inline asm
	// begin inline asm
	shfl.sync.down.b32 %r140, %r141, %r152, %r153, %r154;
	// end inline asm
	mov.b64 	%rd244, {%r135, %r140};
	mov.b64 	%fd234, %rd244;
	mov.b64 	{%r146, %r151}, %rd347;
	// begin inline asm
	shfl.sync.down.b32 %r145, %r146, %r152, %r153, %r154;
	// end inline asm
	// begin inline asm
	shfl.sync.down.b32 %r150, %r151, %r152, %r153, %r154;
	// end inline asm
	mov.b64 	%rd171, {%r145, %r150};
	setp.gt.s32 	%p71, %r54, 15;
	mov.f64 	%fd351, %fd343;
	mov.u64 	%rd355, %rd347;
	@%p71 bra 	$L__BB7_184;
	abs.f64 	%fd235, %fd343;
	abs.f64 	%fd236, %fd234;
	setp.lt.f64 	%p72, %fd235, %fd236;
	mov.f64 	%fd351, %fd234;
	mov.u64 	%rd355, %rd171;
	@%p72 bra 	$L__BB7_184;
	setp.lt.f64 	%p73, %fd236, %fd235;
	mov.f64 	%fd351, %fd343;
	mov.u64 	%rd355, %rd347;
	@%p73 bra 	$L__BB7_184;
	setp.lt.s64 	%p74, %rd347, %rd171;
	selp.f64 	%fd351, %fd343, %fd234, %p74;
	min.s64 	%rd355, %rd347, %rd171;
$L__BB7_184:
	setp.ne.s32 	%p75, %r54, 0;
	@%p75 bra 	$L__BB7_186;
	shr.u32 	%r155, %r20, 1;
	and.b32  	%r156, %r155, 496;
	mov.u32 	%r157, _ZN6thrust24THRUST_300001_SM_1000_NS8cuda_cub4core6detail5shmemE;
	add.s32 	%r158, %r157, %r156;
	st.shared.f64 	[%r158+8], %fd351;
	st.shared.u64 	[%r158+16], %rd355;
$L__BB7_186:
	bar.sync 	0;
	setp.ne.s32 	%p76, %r20, 0;
	@%p76 bra 	$L__BB7_208;
	ld.shared.f64 	%fd239, [_ZN6thrust24THRUST_300001_SM_1000_NS8cuda_cub4core6detail5shmemE+24];
	ld.shared.u64 	%rd174, [_ZN6thrust24THRUST_300001_SM_1000_NS8cuda_cub4core6detail5shmemE+32];
	abs.f64 	%fd240, %fd351;
	abs.f64 	%fd241, %fd239;
	setp.lt.f64 	%p77, %fd240, %fd241;
	mov.f64 	%fd345, %fd239;
	mov.u64 	%rd349, %rd174;
	@%p77 bra 	$L__BB7_190;
	setp.lt.f64 	%p78, %fd241, %fd240;
	mov.f64 	%fd345, %fd351;
	mov.u64 	%rd349, %rd355;
	@%p78 bra 	$L__BB7_190;
	setp.lt.s64 	%p79, %rd355, %rd174;
	selp.f64 	%fd345, %fd351, %fd239, %p79;
	min.s64 	%rd349, %rd355, %rd174;
$L__BB7_190:
	ld.shared.f64 	%fd244, [_ZN6thrust24THRUST_300001_SM_1000_NS8cuda_cub4core6detail5shmemE+40];
	ld.shared.u64 	%rd177, [_ZN6thrust24THRUST_300001_SM_1000_NS8cuda_cub4core6detail5shmemE+48];
	abs.f64 	%fd245, %fd345;
	abs.f64 	%fd246, %fd244;
	setp.lt.f64 	%p80, %fd245, %fd246;
	mov.f64 	%fd346, %fd244;
	mov.u64 	%rd350, %rd177;
	@%p80 bra 	$L__BB7_193;
	setp.lt.f64 	%p81, %fd246, %fd245;
	mov.f64 	%fd346, %fd345;
	mov.u64 	%rd350, %rd349;
	@%p81 bra 	$L__BB7_193;
	setp.lt.s64 	%p82, %rd349, %rd177;
	selp.f64 	%fd346, %fd345, %fd244, %p82;
	min.s64 	%rd350, %rd349, %rd177;
$L__BB7_193:
	ld.shared.f64 	%fd249, [_ZN6thrust24THRUST_300001_SM_1000_NS8cuda_cub4core6detail5shmemE+56];
	ld.shared.u64 	%rd180, [_ZN6thrust24THRUST_300001_SM_1000_NS8cuda_cub4core6detail5shmemE+64];
	abs.f64 	%fd250, %fd346;
	abs.f64 	%fd251, %fd249;
	setp.lt.f64 	%p83, %fd250, %fd251;
	mov.f64 	%fd347, %fd249;
	mov.u64 	%rd351, %rd180;
	@%p83 bra 	$L__BB7_196;
	setp.lt.f64 	%p84, %fd251, %fd250;
	mov.f64 	%fd347, %fd346;
	mov.u64 	%rd351, %rd350;
	@%p84 bra 	$L__BB7_196;
	setp.lt.s64 	%p85, %rd350, %rd180;
	selp.f64 	%fd347, %fd346, %fd249, %p85;
	min.s64 	%rd351, %rd350, %rd180;
$L__BB7_196:
	ld.shared.f64 	%fd254, [_ZN6thrust24THRUST_300001_SM_1000_NS8cuda_cub4core6detail5shmemE+72];
	ld.shared.u64 	%rd183, [_ZN6thrust24THRUST_300001_SM_1000_NS8cuda_cub4core6detail5shmemE+80];
	abs.f64 	%fd255, %fd347;
	abs.f64 	%fd256, %fd254;
	setp.lt.f64 	%p86, %fd255, %fd256;
	mov.f64 	%fd348, %fd254;
	mov.u64 	%rd352, %rd183;
	@%p86 bra 	$L__BB7_199;
	setp.lt.f64 	%p87, %fd256, %fd255;
	mov.f64 	%fd348, %fd347;
	mov.u64 	%rd352, %rd351;
	@%p87 bra 	$L__BB7_199;
	setp.lt.s64 	%p88, %rd351, %rd183;
	selp.f64 	%fd348, %fd347, %fd254, %p88;
	min.s64 	%rd352, %rd351, %rd183;
$L__BB7_199:
	ld.shared.f64 	%fd259, [_ZN6thrust24THRUST_300001_SM_1000_NS8cuda_cub4core6detail5shmemE+88];
	ld.shared.u64 	%rd186, [_ZN6thrust24THRUST_300001_SM_1000_NS8cuda_cub4core6detail5shmemE+96];
	abs.f64 	%fd260, %fd348;
	abs.f64 	%fd261, %fd259;
	setp.lt.f64 	%p89, %fd260, %fd261;
	mov.f64 	%fd349, %fd259;
	mov.u64 	%rd353, %rd186;
	@%p89 bra 	$L__BB7_202;
	setp.lt.f64 	%p90, %fd261, %fd260;
	mov.f64 	%fd349, %fd348;
	mov.u64 	%rd353, %rd352;
	@%p90 bra 	$L__BB7_202;
	setp.lt.s64 	%p91, %rd352, %rd186;
	selp.f64 	%fd349, %fd348, %fd259, %p91;
	min.s64 	%rd353, %rd352, %rd186;
$L__BB7_202:
	ld.shared.f64 	%fd264, [_ZN6thrust24THRUST_300001_SM_1000_NS8cuda_cub4core6detail5shmemE+104];
	ld.shared.u64 	%rd189, [_ZN6thrust24THRUST_300001_SM_1000_NS8cuda_cub4core6detail5shmemE+112];
	abs.f64 	%fd265, %fd349;
	abs.f64 	%fd266, %fd264;
	setp.lt.f64 	%p92, %fd265, %fd266;
	mov.f64 	%fd350, %fd264;
	mov.u64 	%rd354, %rd189;
	@%p92 bra 	$L__BB7_205;
	setp.lt.f64 	%p93, %fd266, %fd265;
	mov.f64 	%fd350, %fd349;
	mov.u64 	%rd354, %rd353;
	@%p93 bra 	$L__BB7_205;
	setp.lt.s64 	%p94, %rd353, %rd189;
	selp.f64 	%fd350, %fd349, %fd264, %p94;
	min.s64 	%rd354, %rd353, %rd189;
$L__BB7_205:
	ld.shared.f64 	%fd269, [_ZN6thrust24THRUST_300001_SM_1000_NS8cuda_cub4core6detail5shmemE+120];
	ld.shared.u64 	%rd192, [_ZN6thrust24THRUST_300001_SM_1000_NS8cuda_cub4core6detail5shmemE+128];
	abs.f64 	%fd270, %fd350;
	abs.f64 	%fd271, %fd269;
	setp.lt.f64 	%p95, %fd270, %fd271;
	mov.u64 	%rd355, %rd192;
	mov.f64 	%fd351, %fd269;
	@%p95 bra 	$L__BB7_208;
	setp.lt.f64 	%p96, %fd271, %fd270;
	mov.u64 	%rd355, %rd354;
	mov.f64 	%fd351, %fd350;
	@%p96 bra 	$L__BB7_208;
	setp.lt.s64 	%p97, %rd354, %rd192;
	selp.f64 	%fd351, %fd350, %fd269, %p97;
	min.s64 	%rd355, %rd354, %rd192;
$L__BB7_208:
	mov.u32 	%r389, %tid.x;
	setp.ne.s32 	%p214, %r389, 0;
	@%p214 bra 	$L__BB7_210;
	ld.param.u64 	%rd286, [_ZN6thrust24THRUST_300001_SM_1000_NS8cuda_cub4core6detail13_kernel_agentINS1_8__reduce11ReduceAgentINS0_12zip_iteratorIN4cuda3std3__45tupleIJNS0_10device_ptrIdEENS0_17counting_iteratorIlNS0_11use_defaultESF_SF_EEEEEEEPNSB_IJdlEEESJ_lNS1_9__extrema9arg_max_fIdl10comparatorEEEEJSI_SK_lN3cub18CUB_300001_SM_100013GridEvenShareIlEENSR_9GridQueueIyEESO_EEEvDpT0__param_1];
	cvta.to.global.u64 	%rd283, %rd286;
	mul.wide.u32 	%rd284, %r1, 16;
	add.s64 	%rd285, %rd283, %rd284;
	st.global.f64 	[%rd285], %fd351;
	st.global.u64 	[%rd285+8], %rd355;
$L__BB7_210:
	ret;

}
	// .globl	_ZN6thrust24THRUST_300001_SM_1000_NS8cuda_cub4core6detail13_kernel_agentINS1_8__reduce10DrainAgentIlEEJN3cub18CUB_300001_SM_10009GridQueueIyEElEEEvDpT0_
.visible .entry _ZN6thrust24THRUST_300001_SM_1000_NS8cuda_cub4core6detail13_kernel_agentINS1_8__reduce10DrainAgentIlEEJN3cub18CUB_300001_SM_10009GridQueueIyEElEEEvDpT0_(
	.param .align 8 .b8 _ZN6thrust24THRUST_300001_SM_1000_NS8cuda_cub4core6detail13_kernel_agentINS1_8__reduce10DrainAgentIlEEJN3cub18CUB_300001_SM_10009GridQueueIyEElEEEvDpT0__param_0[8],
	.param .u64 _ZN6thrust24THRUST_300001_SM_1000_NS8cuda_cub4core6detail13_kernel_agentINS1_8__reduce10DrainAgentIlEEJN3cub18CUB_300001_SM_10009GridQueueIyEElEEEvDpT0__param_1
)
.maxntid 1
{
	.reg .b64 	%rd<5>;

	ld.param.u64 	%rd1, [_ZN6thrust24THRUST_300001_SM_1000_NS8cuda_cub4core6detail13_kernel_agentINS1_8__reduce10DrainAgentIlEEJN3cub18CUB_300001_SM_10009GridQueueIyEElEEEvDpT0__param_0];
	ld.param.u64 	%rd2, [_ZN6thrust24THRUST_300001_SM_1000_NS8cuda_cub4core6detail13_kernel_agentINS1_8__reduce10DrainAgentIlEEJN3cub18CUB_300001_SM_10009GridQueueIyEElEEEvDpT0__param_1];
	cvta.to.global.u64 	%rd3, %rd1;
	st.global.u64 	[%rd3], %rd2;
	mov.b64 	%rd4, 0;
	st.global.u64 	[%rd3+8], %rd4;
	ret;

}
	// .globl	_ZN6thrust24THRUST_300001_SM_1000_NS8cuda_cub4core6detail13_kernel_agentINS1_8__reduce11ReduceAgentIPN4cuda3std3__45tupleIJdlEEESC_SB_lNS1_9__extrema9arg_max_fIdl10comparatorEEEEJSC_SC_iSG_EEEvDpT0_
.visible .entry _ZN6thrust24THRUST_300001_SM_1000_NS8cuda_cub4core6detail13_kernel_agentINS1_8__reduce11ReduceAgentIPN4cuda3std3__45tupleIJdlEEESC_SB_lNS1_9__extrema9arg_max_fIdl10comparatorEEEEJSC_SC_iSG_EEEvDpT0_(
	.param .u64 .ptr .align 1 _ZN6thrust24THRUST_300001_SM_1000_NS8cuda_cub4core6detail13_kernel_agentINS1_8__reduce11ReduceAgentIPN4cuda3std3__45tupleIJdlEEESC_SB_lNS1_9__extrema9arg_max_fIdl10comparatorEEEEJSC_SC_iSG_EEEvDpT0__param_0,
	.param .u64 .ptr .align 1 _ZN6thrust24THRUST_300001_SM_1000_NS8cuda_cub4core6detail13_kernel_agentINS1_8__reduce11ReduceAgentIPN4cuda3std3__45tupleIJdlEEESC_SB_lNS1_9__extrema9arg_max_fIdl10comparatorEEEEJSC_SC_iSG_EEEvDpT0__param_1,
	.param .u32 _ZN6thrust24THRUST_300001_SM_1000_NS8cuda_cub4core6detail13_kernel_agentINS1_8__reduce11ReduceAgentIPN4cuda3std3__45tupleIJdlEEESC_SB_lNS1_9__extrema9arg_max_fIdl10comparatorEEEEJSC_SC_iSG_EEEvDpT0__param_2,
	.param .align 1 .b8 _ZN6thrust24THRUST_300001_SM_1000_NS8cuda_cub4core6detail13_kernel_agentINS1_8__reduce11ReduceAgentIPN4cuda3std3__45tupleIJdlEEESC_SB_lNS1_9__extrema9arg_max_fIdl10comparatorEEEEJSC_SC_iSG_EEEvDpT0__param_3[1]
)
.maxntid 256
{
	.reg .pred 	%p<264>;
	.reg .b32 	%r<374>;
	.reg .b64 	%rd<509>;
	.reg .b64 	%fd<423>;

	ld.param.u64 	%rd236, [_ZN6thrust24THRUST_300001_SM_1000_NS8cuda_cub4core6detail13_kernel_agentINS1_8__reduce11ReduceAgentIPN4cuda3std3__45tupleIJdlEEESC_SB_lNS1_9__extrema9arg_max_fIdl10comparatorEEEEJSC_SC_iSG_EEEvDpT0__param_0];
	ld.param.u32 	%r29, [_ZN6thrust24THRUST_300001_SM_1000_NS8cuda_cub4core6detail13_kernel_agentINS1_8__reduce11ReduceAgentIPN4cuda3std3__45tupleIJdlEEESC_SB_lNS1_9__extrema9arg_max_fIdl10comparatorEEEEJSC_SC_iSG_EEEvDpT0__param_2];
	cvt.s64.s32 	%rd1, %r29;
	setp.eq.s32 	%p1, %r29, 0;
	@%p1 bra 	$L__BB9_234;
	setp.gt.s32 	%p2, %r29, 1279;
	@%p2 bra 	$L__BB9_121;
	mov.u32 	%r1, %tid.x;
	setp.ge.s32 	%p147, %r1, %r29;
	mov.f64 	%fd354, 0d0000000000000000;
	mov.b64 	%rd432, 0;
	mov.u32 	%r368, %r1;
	@%p147 bra 	$L__BB9_4;
	mul.wide.u32 	%rd376, %r1, 16;
	add.s64 	%rd373, %rd236, %rd376;
	// begin inline asm
	ld.global.nc.u64 %rd372, [%rd373];
	// end inline asm
	add.s64 	%rd375, %rd373, 8;
	// begin inline asm
	ld.global.nc.u64 %rd432, [%rd375];
	// end inline asm
	mov.b64 	%fd354, %rd372;
	add.s32 	%r368, %r1, 256;
$L__BB9_4:
	setp.ge.s32 	%p148, %r368, %r29;
	@%p148 bra 	$L__BB9_25;
	not.b32 	%r141, %r368;
	add.s32 	%r4, %r29, %r141;
	and.b32  	%r142, %r4, 768;
	setp.eq.s32 	%p149, %r142, 768;
	@%p149 bra 	$L__BB9_11;
	mul.wide.u32 	%rd378, %r368, 16;
	add.s64 	%rd423, %rd236, %rd378;
	shr.u32 	%r143, %r4, 8;
	add.s32 	%r144, %r143, 1;
	and.b32  	%r145, %r144, 3;
	neg.s32 	%r366, %r145;
$L__BB9_7:
	.pragma "nounroll";
	mov.u64 	%rd6, %rd432;
	mov.f64 	%fd3, %fd354;
	// begin inline asm
	ld.global.nc.u64 %rd379, [%rd423];
	// end inline asm
	add.s64 	%rd382, %rd423, 8;
	// begin inline asm
	ld.global.nc.u64 %rd381, [%rd382];
	// end inline asm
	mov.b64 	%fd4, %rd379;
	abs.f64 	%fd5, %fd3;
	abs.f64 	%fd6, %fd4;
	setp.lt.f64 	%p150, %fd5, %fd6;
	mov.u64 	%rd432, %rd381;
	mov.f64 	%fd354, %fd4;
	@%p150 bra 	$L__BB9_10;
	setp.lt.f64 	%p151, %fd6, %fd5;
	mov.u64 	%rd432, %rd6;
	mov.f64 	%fd354, %fd3;
	@%p151 bra 	$L__BB9_10;
	setp.lt.s64 	%p152, %rd6, %rd381;
	min.s64 	%rd432, %rd6, %rd381;
	selp.f64 	%fd354, %fd3, %fd4, %p152;
$L__BB9_10:
	add.s32 	%r368, %r368, 256;
	add.s64 	%rd423, %rd423, 4096;
	add.s32 	%r366, %r366, 1;
	setp.ne.s32 	%p153, %r366, 0;
	@%p153 bra 	$L__BB9_7;
$L__BB9_11:
	setp.lt.u32 	%p154, %r4, 768;
	@%p154 bra 	$L__BB9_25;
$L__BB9_12:
	mul.wide.s32 	%rd387, %r368, 16;
	add.s64 	%rd384, %rd236, %rd387;
	// begin inline asm
	ld.global.nc.u64 %rd383, [%rd384];
	// end inline asm
	add.s64 	%rd386, %rd384, 8;
	// begin inline asm
	ld.global.nc.u64 %rd385, [%rd386];
	// end inline asm
	mov.b64 	%fd12, %rd383;
	abs.f64 	%fd13, %fd354;
	abs.f64 	%fd14, %fd12;
	setp.lt.f64 	%p155, %fd13, %fd14;
	mov.u64 	%rd429, %rd385;
	mov.f64 	%fd351, %fd12;
	@%p155 bra 	$L__BB9_15;
	setp.lt.f64 	%p156, %fd14, %fd13;
	mov.u64 	%rd429, %rd432;
	mov.f64 	%fd351, %fd354;
	@%p156 bra 	$L__BB9_15;
	setp.lt.s64 	%p157, %rd432, %rd385;
	min.s64 	%rd429, %rd432, %rd385;
	selp.f64 	%fd351, %fd354, %fd12, %p157;
$L__BB9_15:
	add.s64 	%rd389, %rd384, 4096;
	// begin inline asm
	ld.global.nc.u64 %rd388, [%rd389];
	// end inline asm
	add.s64 	%rd391, %rd384, 4104;
	// begin inline asm
	ld.global.nc.u64 %rd390, [%rd391];
	// end inline asm
	mov.b64 	%fd17, %rd388;
	abs.f64 	%fd18, %fd351;
	abs.f64 	%fd19, %fd17;
	setp.lt.f64 	%p158, %fd18, %fd19;
	mov.u64 	%rd430, %rd390;
	mov.f64 	%fd352, %fd17;
	@%p158 bra 	$L__BB9_18;
	setp.lt.f64 	%p159, %fd19, %fd18;
	mov.u64 	%rd430, %rd429;
	mov.f64 	%fd352, %fd351;
	@%p159 bra 	$L__BB9_18;
	setp.lt.s64 	%p160, %rd429, %rd390;
	min.s64 	%rd430, %rd429, %rd390;
	selp.f64 	%fd352, %fd351, %fd17, %p160;
$L__BB9_18:
	add.s64 	%rd393, %rd384, 8192;
	// begin inline asm
	ld.global.nc.u64 %rd392, [%rd393];
	// end inline asm
	add.s64 	%rd395, %rd384, 8200;
	// begin inline asm
	ld.global.nc.u64 %rd394, [%rd395];
	// end inline asm
	mov.b64 	%fd22, %rd392;
	abs.f64 	%fd23, %fd352;
	abs.f64 	%fd24, %fd22;
	setp.lt.f64 	%p161, %fd23, %fd24;
	mov.u64 	%rd431, %rd394;
	mov.f64 	%fd353, %fd22;
	@%p161 bra 	$L__BB9_21;
	setp.lt.f64 	%p162, %fd24, %fd23;
	mov.u64 	%rd431, %rd430;
	mov.f64 	%fd353, %fd352;
	@%p162 bra 	$L__BB9_21;
	setp.lt.s64 	%p163, %rd430, %rd394;
	min.s64 	%rd431, %rd430, %rd394;
	selp.f64 	%fd353, %fd352, %fd22, %p163;
$L__BB9_21:
	add.s64 	%rd397, %rd384, 12288;
	// begin inline asm
	ld.global.nc.u64 %rd396, [%rd397];
	// end inline asm
	add.s64 	%rd399, %rd384, 12296;
	// begin inline asm
	ld.global.nc.u64 %rd398, [%rd399];
	// end inline asm
	mov.b64 	%fd27, %rd396;
	abs.f64 	%fd28, %fd353;
	abs.f64 	%fd29, %fd27;
	setp.lt.f64 	%p164, %fd28, %fd29;
	mov.u64 	%rd432, %rd398;
	mov.f64 	%fd354, %fd27;
	@%p164 bra 	$L__BB9_24;
	setp.lt.f64 	%p165, %fd29, %fd28;
	mov.u64 	%rd432, %rd431;
	mov.f64 	%fd354, %fd353;
	@%p165 bra 	$L__BB9_24;
	setp.lt.s64 	%p166, %rd431, %rd398;
	min.s64 	%rd432, %rd431, %rd398;
	selp.f64 	%fd354, %fd353, %fd27, %p166;
$L__BB9_24:
	add.s32 	%r368, %r368, 1024;
	setp.lt.s32 	%p167, %r368, %r29;
	@%p167 bra 	$L__BB9_12;
$L__BB9_25:
	setp.lt.s32 	%p168, %r29, 256;
	@%p168 bra 	$L__BB9_70;
	// begin inline asm
	mov.u32 %r259, %laneid;
	// end inline asm
	mov.b64 	%rd410, %fd354;
	mov.b64 	{%r261, %r266}, %rd410;
	mov.b32 	%r277, 1;
	mov.b32 	%r278, 31;
	mov.b32 	%r279, -1;
	// begin inline asm
	shfl.sync.down.b32 %r260, %r261, %r277, %r278, %r279;
	// end inline asm
	// begin inline asm
	shfl.sync.down.b32 %r265, %r266, %r277, %r278, %r279;
	// end inline asm
	mov.b64 	%rd411, {%r260, %r265};
	mov.b64 	%fd33, %rd411;
	mov.b64 	{%r271, %r276}, %rd432;
	// begin inline asm
	shfl.sync.down.b32 %r270, %r271, %r277, %r278, %r279;
	// end inline asm
	// begin inline asm
	shfl.sync.down.b32 %r275, %r276, %r277, %r278, %r279;
	// end inline asm
	mov.b64 	%rd28, {%r270, %r275};
	setp.gt.s32 	%p220, %r259, 30;
	mov.u64 	%rd434, %rd432;
	mov.f64 	%fd356, %fd354;
	@%p220 bra 	$L__BB9_30;
	abs.f64 	%fd34, %fd354;
	abs.f64 	%fd35, %fd33;
	setp.lt.f64 	%p221, %fd34, %fd35;
	mov.u64 	%rd434, %rd28;
	mov.f64 	%fd356, %fd33;
	@%p221 bra 	$L__BB9_30;
	setp.lt.f64 	%p222, %fd35, %fd34;
	mov.u64 	%rd434, %rd432;
	mov.f64 	%fd356, %fd354;
	@%p222 bra 	$L__BB9_30;
	setp.lt.s64 	%p223, %rd432, %rd28;
	min.s64 	%rd434, %rd432, %rd28;
	selp.f64 	%fd356, %fd354, %fd33, %p223;
$L__BB9_30:
	mov.b64 	%rd412, %fd356;
	mov.b64 	{%r281, %r286}, %rd412;
	mov.b32 	%r297, 2;
	mov.b32 	%r298, 31;
	mov.b32 	%r299, -1;
	// begin inline asm
	shfl.sync.down.b32 %r280, %r281, %r297, %r298, %r299;
	// end inline asm
	// begin inline asm
	shfl.sync.down.b32 %r285, %r286, %r297, %r298, %r299;
	// end inline asm
	mov.b64 	%rd413, {%r280, %r285};
	mov.b64 	%fd38, %rd413;
	mov.b64 	{%r291, %r296}, %rd434;
	// begin inline asm
	shfl.sync.down.b32 %r290, %r291, %r297, %r298, %r299;
	// end inline asm
	// begin inline asm
	shfl.sync.down.b32 %r295, %r296, %r297, %r298, %r299;
	// end inline asm
	mov.b64 	%rd31, {%r290, %r295};
	setp.gt.s32 	%p224, %r259, 29;
	mov.u64 	%rd435, %rd434;
	mov.f64 	%fd357, %fd356;
	@%p224 bra 	$L__BB9_34;
	abs.f64 	%fd39, %fd356;
	abs.f64 	%fd40, %fd38;
	setp.lt.f64 	%p225, %fd39, %fd40;
	mov.u64 	%rd435, %rd31;
	mov.f64 	%fd357, %fd38;
	@%p225 bra 	$L__BB9_34;
	setp.lt.f64 	%p226, %fd40, %fd39;
	mov.u64 	%rd435, %rd434;
	mov.f64 	%fd357, %fd356;
	@%p226 bra 	$L__BB9_34;
	setp.lt.s64 	%p227, %rd434, %rd31;
	min.s64 	%rd435, %rd434, %rd31;
	selp.f64 	%fd357, %fd356, %fd38, %p227;
$L__BB9_34:
	mov.b64 	%rd414, %fd357;
	mov.b64 	{%r301, %r306}, %rd414;
	mov.b32 	%r317, 4;
	mov.b32 	%r318, 31;
	mov.b32 	%r319, -1;
	// begin inline asm
	shfl.sync.down.b32 %r300, %r301, %r317, %r318, %r319;
	// end inline asm
	// begin inline asm
	shfl.sync.down.b32 %r305, %r306, %r317, %r318, %r319;
	// end inline asm
	mov.b64 	%rd415, {%r300, %r305};
	mov.b64 	%fd43, %rd415;
	mov.b64 	{%r311, %r316}, %rd435;
	// begin inline asm
	shfl.sync.down.b32 %r310, %r311, %r317, %r318, %r319;
	// end inline asm
	// begin inline asm
	shfl.sync.down.b32 %r315, %r316, %r317, %r318, %r319;
	// end inline asm
	mov.b64 	%rd34, {%r310, %r315};
	setp.gt.s32 	%p228, %r259, 27;
	mov.u64 	%rd436, %rd435;
	mov.f64 	%fd358, %fd357;
	@%p228 bra 	$L__BB9_38;
	abs.f64 	%fd44, %fd357;
	abs.f64 	%fd45, %fd43;
	setp.lt.f64 	%p229, %fd44, %fd45;
	mov.u64 	%rd436, %rd34;
	mov.f64 	%fd358, %fd43;
	@%p229 bra 	$L__BB9_38;
	setp.lt.f64 	%p230, %fd45, %fd44;
	mov.u64 	%rd436, %rd435;
	mov.f64 	%fd358, %fd357;
	@%p230 bra 	$L__BB9_38;
	setp.lt.s64 	%p231, %rd435, %rd34;
	min.s64 	%rd436, %rd435, %rd34;
	selp.f64 	%fd358, %fd357, %fd43, %p231;
$L__BB9_38:
	mov.b64 	%rd416, %fd358;
	mov.b64 	{%r321, %r326}, %rd416;
	mov.b32 	%r337, 8;
	mov.b32 	%r338, 31;
	mov.b32 	%r339, -1;
	// begin inline asm
	shfl.sync.down.b32 %r320, %r321, %r337, %r338, %r339;
	// end inline asm
	// begin inline asm
	shfl.sync.down.b32 %r325, %r326, %r337, %r338, %r339;
	// end inline asm
	mov.b64 	%rd417, {%r320, %r325};
	mov.b64 	%fd48, %rd417;
	mov.b64 	{%r331, %r336}, %rd436;
	// begin inline asm
	shfl.sync.down.b32 %r330, %r331, %r337, %r338, %r339;
	// end inline asm
	// begin inline asm
	shfl.sync.down.b32 %r335, %r336, %r337, %r338, %r339;
	// end inline asm
	mov.b64 	%rd37, {%r330, %r335};
	setp.gt.s32 	%p232, %r259, 23;
	mov.u64 	%rd437, %rd436;
	mov.f64 	%fd359, %fd358;
	@%p232 bra 	$L__BB9_42;
	abs.f64 	%fd49, %fd358;
	abs.f64 	%fd50, %fd48;
	setp.lt.f64 	%p233, %fd49, %fd50;
	mov.u64 	%rd437, %rd37;
	mov.f64 	%fd359, %fd48;
	@%p233 bra 	$L__BB9_42;
	setp.lt.f64 	%p234, %fd50, %fd49;
	mov.u64 	%rd437, %rd436;
	mov.f64 	%fd359, %fd358;
	@%p234 bra 	$L__BB9_42;
	setp.lt.s64 	%p235, %rd436, %rd37;
	min.s64 	%rd437, %rd436, %rd37;
	selp.f64 	%fd359, %fd358, %fd48, %p235;
$L__BB9_42:
	mov.b64 	%rd418, %fd359;
	mov.b64 	{%r341, %r346}, %rd418;
	mov.b32 	%r357, 16;
	mov.b32 	%r358, 31;
	mov.b32 	%r359, -1;
	// begin inline asm
	shfl.sync.down.b32 %r340, %r341, %r357, %r358, %r359;
	// end inline asm
	// begin inline asm
	shfl.sync.down.b32 %r345, %r346, %r357, %r358, %r359;
	// end inline asm
	mov.b64 	%rd419, {%r340, %r345};
	mov.b64 	%fd53, %rd419;
	mov.b64 	{%r351, %r356}, %rd437;
	// begin inline asm
	shfl.sync.down.b32 %r350, %r351, %r357, %r358, %r359;
	// end inline asm
	// begin inline asm
	shfl.sync.down.b32 %r355, %r356, %r357, %r358, %r359;
	// end inline asm
	mov.b64 	%rd40, {%r350, %r355};
	setp.gt.s32 	%p236, %r259, 15;
	mov.u64 	%rd508, %rd437;
	mov.f64 	%fd422, %fd359;
	@%p236 bra 	$L__BB9_46;
	abs.f64 	%fd54, %fd359;
	abs.f64 	%fd55, %fd53;
	setp.lt.f64 	%p237, %fd54, %fd55;
	mov.u64 	%rd508, %rd40;
	mov.f64 	%fd422, %fd53;
	@%p237 bra 	$L__BB9_46;
	setp.lt.f64 	%p238, %fd55, %fd54;
	mov.u64 	%rd508, %rd437;
	mov.f64 	%fd422, %fd359;
	@%p238 bra 	$L__BB9_46;
	setp.lt.s64 	%p239, %rd437, %rd40;
	min.s64 	%rd508, %rd437, %rd40;
	selp.f64 	%fd422, %fd359, %fd53, %p239;
$L__BB9_46:
	setp.ne.s32 	%p240, %r259, 0;
	@%p240 bra 	$L__BB9_48;
	shr.u32 	%r360, %r1, 1;
	and.b32  	%r361, %r360, 496;
	mov.u32 	%r362, _ZN6thrust24THRUST_300001_SM_1000_NS8cuda_cub4core6detail5shmemE;
	add.s32 	%r363, %r362, %r361;
	st.shared.f64 	[%r363+8], %fd422;
	st.shared.u64 	[%r363+16], %rd508;
$L__BB9_48:
	bar.sync 	0;
	setp.ne.s32 	%p241, %r1, 0;
	@%p241 bra 	$L__BB9_232;
	ld.shared.f64 	%fd58, [_ZN6thrust24THRUST_300001_SM_1000_NS8cuda_cub4core6detail5shmemE+24];
	ld.shared.u64 	%rd43, [_ZN6thrust24THRUST_300001_SM_1000_NS8cuda_cub4core6detail5shmemE+32];
	abs.f64 	%fd59, %fd422;
	abs.f64 	%fd60, %fd58;
	setp.lt.f64 	%p242, %fd59, %fd60;
	mov.u64 	%rd439, %rd43;
	mov.f64 	%fd361, %fd58;
	@%p242 bra 	$L__BB9_52;
	setp.lt.f64 	%p243, %fd60, %fd59;
	mov.u64 	%rd439, %rd508;
	mov.f64 	%fd361, %fd422;
	@%p243 bra 	$L__BB9_52;
	setp.lt.s64 	%p244, %rd508, %rd43;
	min.s64 	%rd439, %rd508, %rd43;
	selp.f64 	%fd361, %fd422, %fd58, %p244;
$L__BB9_52:
	ld.shared.f64 	%fd63, [_ZN6thrust24THRUST_300001_SM_1000_NS8cuda_cub4core6detail5shmemE+40];
	ld.shared.u64 	%rd46, [_ZN6thrust24THRUST_300001_SM_1000_NS8cuda_cub4core6detail5shmemE+48];
	abs.f64 	%fd64, %fd361;
	abs.f64 	%fd65, %fd63;
	setp.lt.f64 	%p245, %fd64, %fd65;
	mov.u64 	%rd440, %rd46;
	mov.f64 	%fd362, %fd63;
	@%p245 bra 	$L__BB9_55;
	setp.lt.f64 	%p246, %fd65, %fd64;
	mov.u64 	%rd440, %rd439;
	mov.f64 	%fd362, %fd361;
	@%p246 bra 	$L__BB9_55;
	setp.lt.s64 	%p247, %rd439, %rd46;
	min.s64 	%rd440, %rd439, %rd46;
	selp.f64 	%fd362, %fd361, %fd63, %p247;
$L__BB9_55:
	ld.shared.f64 	%fd68, [_ZN6thrust24THRUST_300001_SM_1000_NS8cuda_cub4core6detail5shmemE+56];
	ld.shared.u64 	%rd49, [_ZN6thrust24THRUST_300001_SM_1000_NS8cuda_cub4core6detail5shmemE+64];
	abs.f64 	%fd69, %fd362;
	abs.f64 	%fd70, %fd68;
	setp.lt.f64 	%p248, %fd69, %fd70;
	mov.u64 	%rd441, %rd49;
	mov.f64 	%fd363, %fd68;
	@%p248 bra 	$L__BB9_58;
	setp.lt.f64 	%p249, %fd70, %fd69;
	mov.u64 	%rd441, %rd440;
	mov.f64 	%fd363, %fd362;
	@%p249 bra 	$L__BB9_58;
	setp.lt.s64 	%p250, %rd440, %rd49;
	min.s64 	%rd441, %rd440, %rd49;
	selp.f64 	%fd363, %fd362, %fd68, %p250;
$L__BB9_58:
	ld.shared.f64 	%fd73, [_ZN6thrust24THRUST_300001_SM_1000_NS8cuda_cub4core6detail5shmemE+72];
	ld.shared.u64 	%rd52, [_ZN6thrust24THRUST_300001_SM_1000_NS8cuda_cub4core6detail5shmemE+80];
	abs.f64 	%fd74, %fd363;
	abs.f64 	%fd75, %fd73;
	setp.lt.f64 	%p251, %fd74, %fd75;
	mov.u64 	%rd442, %rd52;
	mov.f64 	%fd364, %fd73;
	@%p251 bra 	$L__BB9_61;
	setp.lt.f64 	%p252, %fd75, %fd74;
	mov.u64 	%rd442, %rd441;
	mov.f64 	%fd364, %fd363;
	@%p252 bra 	$L__BB9_61;
	setp.lt.s64 	%p253, %rd441, %rd52;
	min.s64 	%rd442, %rd441, %rd52;
	selp.f64 	%fd364, %fd363, %fd73, %p253;
$L__BB9_61:
	ld.shared.f64 	%fd78, [_ZN6thrust24THRUST_300001_SM_1000_NS8cuda_cub4core6detail5shmemE+88];
	ld.shared.u64 	%rd55, [_ZN6thrust24THRUST_300001_SM_1000_NS8cuda_cub4core6detail5shmemE+96];
	abs.f64 	%fd79, %fd364;
	abs.f64 	%fd80, %fd78;
	setp.lt.f64 	%p254, %fd79, %fd80;
	mov.u64 	%rd443, %rd55;
	mov.f64 	%fd365, %fd78;
	@%p254 bra 	$L__BB9_64;
	setp.lt.f64 	%p255, %fd80, %fd79;
	mov.u64 	%rd443, %rd442;
	mov.f64 	%fd365, %fd364;
	@%p255 bra 	$L__BB9_64;
	setp.lt.s64 	%p256, %rd442, %rd55;
	min.s64 	%rd443, %rd442, %rd55;
	selp.f64 	%fd365, %fd364, %fd78, %p256;
$L__BB9_64:
	ld.shared.f64 	%fd83, [_ZN6thrust24THRUST_300001_SM_1000_NS8cuda_cub4core6detail5shmemE+104];
	ld.shared.u64 	%rd58, [_ZN6thrust24THRUST_300001_SM_1000_NS8cuda_cub4core6detail5shmemE+112];
	abs.f64 	%fd84, %fd365;
	abs.f64 	%fd85, %fd83;
	setp.lt.f64 	%p257, %fd84, %fd85;
	mov.u64 	%rd444, %rd58;
	mov.f64 	%fd366, %fd83;
	@%p257 bra 	$L__BB9_67;
	setp.lt.f64 	%p258, %fd85, %fd84;
	mov.u64 	%rd444, %rd443;
	mov.f64 	%fd366, %fd365;
	@%p258 bra 	$L__BB9_67;
	setp.lt.s64 	%p259, %rd443, %rd58;
	min.s64 	%rd444, %rd443, %rd58;
	selp.f64 	%fd366, %fd365, %fd83, %p259;
$L__BB9_67:
	ld.shared.f64 	%fd88, [_ZN6thrust24THRUST_300001_SM_1000_NS8cuda_cub4core6detail5shmemE+120];
	ld.shared.u64 	%rd61, [_ZN6thrust24THRUST_300001_SM_1000_NS8cuda_cub4core6detail5shmemE+128];
	abs.f64 	%fd89, %fd366;
	abs.f64 	%fd90, %fd88;
	setp.lt.f64 	%p260, %fd89, %fd90;
	mov.u64 	%rd508, %rd61;
	mov.f64 	%fd422, %fd88;
	@%p260 bra 	$L__BB9_232;
	setp.lt.f64 	%p261, %fd90, %fd89;
	mov.u64 	%rd508, %rd444;
	mov.f64 	%fd422, %fd366;
	@%p261 bra 	$L__BB9_232;
	setp.lt.s64 	%p262, %rd444, %rd61;
	min.s64 	%rd508, %rd444, %rd61;
	selp.f64 	%fd422, %fd366, %fd88, %p262;
	bra.uni 	$L__BB9_232;
$L__BB9_70:
	// begin inline asm
	mov.u32 %r146, %laneid;
	// end inline asm
	and.b32  	%r167, %r1, 992;
	add.s32 	%r168, %r167, 32;
	setp.gt.s32 	%p169, %r168, %r29;
	not.b32 	%r169, %r167;
	add.s32 	%r170, %r29, %r169;
	selp.b32 	%r165, %r170, 31, %p169;
	mov.b64 	%rd400, %fd354;
	mov.b64 	{%r148, %r153}, %rd400;
	mov.b32 	%r164, 1;
	mov.b32 	%r166, -1;
	// begin inline asm
	shfl.sync.down.b32 %r147, %r148, %r164, %r165, %r166;
	// end inline asm
	// begin inline asm
	shfl.sync.down.b32 %r152, %r153, %r164, %r165, %r166;
	// end inline asm
	mov.b64 	%rd401, {%r147, %r152};
	mov.b64 	%fd92, %rd401;
	mov.b64 	{%r158, %r163}, %rd432;
	// begin inline asm
	shfl.sync.down.b32 %r157, %r158, %r164, %r165, %r166;
	// end inline asm
	// begin inline asm
	shfl.sync.down.b32 %r162, %r163, %r164, %r165, %r166;
	// end inline asm
	mov.b64 	%rd63, {%r157, %r162};
	setp.ge.s32 	%p170, %r146, %r165;
	mov.u64 	%rd445, %rd432;
	mov.f64 	%fd367, %fd354;
	@%p170 bra 	$L__BB9_74;
	abs.f64 	%fd93, %fd354;
	abs.f64 	%fd94, %fd92;
	setp.lt.f64 	%p171, %fd93, %fd94;
	mov.u64 	%rd445, %rd63;
	mov.f64 	%fd367, %fd92;
	@%p171 bra 	$L__BB9_74;
	setp.lt.f64 	%p172, %fd94, %fd93;
	mov.u64 	%rd445, %rd432;
	mov.f64 	%fd367, %fd354;
	@%p172 bra 	$L__BB9_74;
	setp.lt.s64 	%p173, %rd432, %rd63;
	min.s64 	%rd445, %rd432, %rd63;
	selp.f64 	%fd367, %fd354, %fd92, %p173;
$L__BB9_74:
	mov.b64 	%rd402, %fd367;
	mov.b64 	{%r172, %r177}, %rd402;
	mov.b32 	%r188, 2;
	mov.b32 	%r190, -1;
	// begin inline asm
	shfl.sync.down.b32 %r171, %r172, %r188, %r165, %r190;
	// end inline asm
	// begin inline asm
	shfl.sync.down.b32 %r176, %r177, %r188, %r165, %r190;
	// end inline asm
	mov.b64 	%rd403, {%r171, %r176};
	mov.b64 	%fd97, %rd403;
	mov.b64 	{%r182, %r187}, %rd445;
	// begin inline asm
	shfl.sync.down.b32 %r181, %r182, %r188, %r165, %r190;
	// end inline asm
	// begin inline asm
	shfl.sync.down.b32 %r186, %r187, %r188, %r165, %r190;
	// end inline asm
	mov.b64 	%rd66, {%r181, %r186};
	add.s32 	%r191, %r146, 2;
	setp.gt.s32 	%p174, %r191, %r165;
	mov.u64 	%rd446, %rd445;
	mov.f64 	%fd368, %fd367;
	@%p174 bra 	$L__BB9_78;
	abs.f64 	%fd98, %fd367;
	abs.f64 	%fd99, %fd97;
	setp.lt.f64 	%p175, %fd98, %fd99;
	mov.u64 	%rd446, %rd66;
	mov.f64 	%fd368, %fd97;
	@%p175 bra 	$L__BB9_78;
	setp.lt.f64 	%p176, %fd99, %fd98;
	mov.u64 	%rd446, %rd445;
	mov.f64 	%fd368, %fd367;
	@%p176 bra 	$L__BB9_78;
	setp.lt.s64 	%p177, %rd445, %rd66;
	min.s64 	%rd446, %rd445, %rd66;
	selp.f64 	%fd368, %fd367, %fd97, %p177;
$L__BB9_78:
	mov.b64 	%rd404, %fd368;
	mov.b64 	{%r193, %r198}, %rd404;
	mov.b32 	%r209, 4;
	mov.b32 	%r211, -1;
	// begin inline asm
	shfl.sync.down.b32 %r192, %r193, %r209, %r165, %r211;
	// end inline asm
	// begin inline asm
	shfl.sync.down.b32 %r197, %r198, %r209, %r165, %r211;
	// end inline asm
	mov.b64 	%rd405, {%r192, %r197};
	mov.b64 	%fd102, %rd405;
	mov.b64 	{%r203, %r208}, %rd446;
	// begin inline asm
	shfl.sync.down.b32 %r202, %r203, %r209, %r165, %r211;
	// end inline asm
	// begin inline asm
	shfl.sync.down.b32 %r207, %r208, %r209, %r165, %r211;
	// end inline asm
	mov.b64 	%rd69, {%r202, %r207};
	add.s32 	%r212, %r146, 4;
	setp.gt.s32 	%p178, %r212, %r165;
	mov.u64 	%rd447, %rd446;
	mov.f64 	%fd369, %fd368;
	@%p178 bra 	$L__BB9_82;
	abs.f64 	%fd103, %fd368;
	abs.f64 	%fd104, %fd102;
	setp.lt.f64 	%p179, %fd103, %fd104;
	mov.u64 	%rd447, %rd69;
	mov.f64 	%fd369, %fd102;
	@%p179 bra 	$L__BB9_82;
	setp.lt.f64 	%p180, %fd104, %fd103;
	mov.u64 	%rd447, %rd446;
	mov.f64 	%fd369, %fd368;
	@%p180 bra 	$L__BB9_82;
	setp.lt.s64 	%p181, %rd446, %rd69;
	min.s64 	%rd447, %rd446, %rd69;
	selp.f64 	%fd369, %fd368, %fd102, %p181;
$L__BB9_82:
	mov.b64 	%rd406, %fd369;
	mov.b64 	{%r214, %r219}, %rd406;
	mov.b32 	%r230, 8;
	mov.b32 	%r232, -1;
	// begin inline asm
	shfl.sync.down.b32 %r213, %r214, %r230, %r165, %r232;
	// end inline asm
	// begin inline asm
	shfl.sync.down.b32 %r218, %r219, %r230, %r165, %r232;
	// end inline asm
	mov.b64 	%rd407, {%r213, %r218};
	mov.b64 	%fd107, %rd407;
	mov.b64 	{%r224, %r229}, %rd447;
	// begin inline asm
	shfl.sync.down.b32 %r223, %r224, %r230, %r165, %r232;
	// end inline asm
	// begin inline asm
	shfl.sync.down.b32 %r228, %r229, %r230, %r165, %r232;
	// end inline asm
	mov.b64 	%rd72, {%r223, %r228};
	add.s32 	%r233, %r146, 8;
	setp.gt.s32 	%p182, %r233, %r165;
	mov.u64 	%rd448, %rd447;
	mov.f64 	%fd370, %fd369;
	@%p182 bra 	$L__BB9_86;
	abs.f64 	%fd108, %fd369;
	abs.f64 	%fd109, %fd107;
	setp.lt.f64 	%p183, %fd108, %fd109;
	mov.u64 	%rd448, %rd72;
	mov.f64 	%fd370, %fd107;
	@%p183 bra 	$L__BB9_86;
	setp.lt.f64 	%p184, %fd109, %fd108;
	mov.u64 	%rd448, %rd447;
	mov.f64 	%fd370, %fd369;
	@%p184 bra 	$L__BB9_86;
	setp.lt.s64 	%p185, %rd447, %rd72;
	min.s64 	%rd448, %rd447, %rd72;
	selp.f64 	%fd370, %fd369, %fd107, %p185;
$L__BB9_86:
	mov.b64 	%rd408, %fd370;
	mov.b64 	{%r235, %r240}, %rd408;
	mov.b32 	%r251, 16;
	mov.b32 	%r253, -1;
	// begin inline asm
	shfl.sync.down.b32 %r234, %r235, %r251, %r165, %r253;
	// end inline asm
	// begin inline asm
	shfl.sync.down.b32 %r239, %r240, %r251, %r165, %r253;
	// end inline asm
	mov.b64 	%rd409, {%r234, %r239};
	mov.b64 	%fd112, %rd409;
	mov.b64 	{%r245, %r250}, %rd448;
	// begin inline asm
	shfl.sync.down.b32 %r244, %r245, %r251, %r165, %r253;
	// end inline asm
	// begin inline asm
	shfl.sync.down.b32 %r249, %r250, %r251, %r165, %r253;
	// end inline asm
	mov.b64 	%rd75, {%r244, %r249};
	add.s32 	%r254, %r146, 16;
	setp.gt.s32 	%p186, %r254, %r165;
	mov.u64 	%rd508, %rd448;
	mov.f64 	%fd422, %fd370;
	@%p186 bra 	$L__BB9_90;
	abs.f64 	%fd113, %fd370;
	abs.f64 	%fd114, %fd112;
	setp.lt.f64 	%p187, %fd113, %fd114;
	mov.u64 	%rd508, %rd75;
	mov.f64 	%fd422, %fd112;
	@%p187 bra 	$L__BB9_90;
	setp.lt.f64 	%p188, %fd114, %fd113;
	mov.u64 	%rd508, %rd448;
	mov.f64 	%fd422, %fd370;
	@%p188 bra 	$L__BB9_90;
	setp.lt.s64 	%p189, %rd448, %rd75;
	min.s64 	%rd508, %rd448, %rd75;
	selp.f64 	%fd422, %fd370, %fd112, %p189;
$L__BB9_90:
	setp.ne.s32 	%p190, %r146, 0;
	@%p190 bra 	$L__BB9_92;
	shr.u32 	%r255, %r1, 1;
	and.b32  	%r256, %r255, 496;
	mov.u32 	%r257, _ZN6thrust24THRUST_300001_SM_1000_NS8cuda_cub4core6detail5shmemE;
	add.s32 	%r258, %r257, %r256;
	st.shared.f64 	[%r258+8], %fd422;
	st.shared.u64 	[%r258+16], %rd508;
$L__BB9_92:
	bar.sync 	0;
	setp.ne.s32 	%p191, %r1, 0;
	@%p191 bra 	$L__BB9_232;
	setp.lt.s32 	%p192, %r29, 33;
	mov.f64 	%fd372, %fd422;
	mov.u64 	%rd450, %rd508;
	@%p192 bra 	$L__BB9_97;
	ld.shared.f64 	%fd117, [_ZN6thrust24THRUST_300001_SM_1000_NS8cuda_cub4core6detail5shmemE+24];
	ld.shared.u64 	%rd78, [_ZN6thrust24THRUST_300001_SM_1000_NS8cuda_cub4core6detail5shmemE+32];
	abs.f64 	%fd118, %fd422;
	abs.f64 	%fd119, %fd117;
	setp.lt.f64 	%p193, %fd118, %fd119;
	mov.f64 	%fd372, %fd117;
	mov.u64 	%rd450, %rd78;
	@%p193 bra 	$L__BB9_97;
	setp.lt.f64 	%p194, %fd119, %fd118;
	mov.f64 	%fd372, %fd422;
	mov.u64 	%rd450, %rd508;
	@%p194 bra 	$L__BB9_97;
	setp.lt.s64 	%p195, %rd508, %rd78;
	min.s64 	%rd450, %rd508, %rd78;
	selp.f64 	%fd372, %fd422, %fd117, %p195;
$L__BB9_97:
	setp.lt.s32 	%p196, %r29, 65;
	mov.f64 	%fd373, %fd372;
	mov.u64 	%rd451, %rd450;
	@%p196 bra 	$L__BB9_101;
	ld.shared.f64 	%fd122, [_ZN6thrust24THRUST_300001_SM_1000_NS8cuda_cub4core6detail5shmemE+40];
	ld.shared.u64 	%rd81, [_ZN6thrust24THRUST_300001_SM_1000_NS8cuda_cub4core6detail5shmemE+48];
	abs.f64 	%fd123, %fd372;
	abs.f64 	%fd124, %fd122;
	setp.lt.f64 	%p197, %fd123, %fd124;
	mov.f64 	%fd373, %fd122;
	mov.u64 	%rd451, %rd81;
	@%p197 bra 	$L__BB9_101;
	setp.lt.f64 	%p198, %fd124, %fd123;
	mov.f64 	%fd373, %fd372;
	mov.u64 	%rd451, %rd450;
	@%p198 bra 	$L__BB9_101;
	setp.lt.s64 	%p199, %rd450, %rd81;
	min.s64 	%rd451, %rd450, %rd81;
	selp.f64 	%fd373, %fd372, %fd122, %p199;
$L__BB9_101:
	setp.lt.s32 	%p200, %r29, 97;
	mov.f64 	%fd374, %fd373;
	mov.u64 	%rd452, %rd451;
	@%p200 bra 	$L__BB9_105;
	ld.shared.f64 	%fd127, [_ZN6thrust24THRUST_300001_SM_1000_NS8cuda_cub4core6detail5shmemE+56];
	ld.shared.u64 	%rd84, [_ZN6thrust24THRUST_300001_SM_1000_NS8cuda_cub4core6detail5shmemE+64];
	abs.f64 	%fd128, %fd373;
	abs.f64 	%fd129, %fd127;
	setp.lt.f64 	%p201, %fd128, %fd129;
	mov.f64 	%fd374, %fd127;
	mov.u64 	%rd452, %rd84;
	@%p201 bra 	$L__BB9_105;
	setp.lt.f64 	%p202, %fd129, %fd128;
	mov.f64 	%fd374, %fd373;
	mov.u64 	%rd452, %rd451;
	@%p202 bra 	$L__BB9_105;
	setp.lt.s64 	%p203, %rd451, %rd84;
	min.s64 	%rd452, %rd451, %rd84;
	selp.f64 	%fd374, %fd373, %fd127, %p203;
$L__BB9_105:
	setp.lt.s32 	%p204, %r29, 129;
	mov.f64 	%fd375, %fd374;
	mov.u64 	%rd453, %rd452;
	@%p204 bra 	$L__BB9_109;
	ld.shared.f64 	%fd132, [_ZN6thrust24THRUST_300001_SM_1000_NS8cuda_cub4core6detail5shmemE+72];
	ld.shared.u64 	%rd87, [_ZN6thrust24THRUST_300001_SM_1000_NS8cuda_cub4core6detail5shmemE+80];
	abs.f64 	%fd133, %fd374;
	abs.f64 	%fd134, %fd132;
	setp.lt.f64 	%p205, %fd133, %fd134;
	mov.f64 	%fd375, %fd132;
	mov.u64 	%rd453, %rd87;
	@%p205 bra 	$L__BB9_109;
	setp.lt.f64 	%p206, %fd134, %fd133;
	mov.f64 	%fd375, %fd374;
	mov.u64 	%rd453, %rd452;
	@%p206 bra 	$L__BB9_109;
	setp.lt.s64 	%p207, %rd452, %rd87;
	min.s64 	%rd453, %rd452, %rd87;
	selp.f64 	%fd375, %fd374, %fd132, %p207;
$L__BB9_109:
	setp.lt.s32 	%p208, %r29, 161;
	mov.f64 	%fd376, %fd375;
	mov.u64 	%rd454, %rd453;
	@%p208 bra 	$L__BB9_113;
	ld.shared.f64 	%fd137, [_ZN6thrust24THRUST_300001_SM_1000_NS8cuda_cub4core6detail5shmemE+88];
	ld.shared.u64 	%rd90, [_ZN6thrust24THRUST_300001_SM_1000_NS8cuda_cub4core6detail5shmemE+96];
	abs.f64 	%fd138, %fd375;
	abs.f64 	%fd139, %fd137;
	setp.lt.f64 	%p209, %fd138, %fd139;
	mov.f64 	%fd376, %fd137;
	mov.u64 	%rd454, %rd90;
	@%p209 bra 	$L__BB9_113;
	setp.lt.f64 	%p210, %fd139, %fd138;
	mov.f64 	%fd376, %fd375;
	mov.u64 	%rd454, %rd453;
	@%p210 bra 	$L__BB9_113;
	setp.lt.s64 	%p211, %rd453, %rd90;
	min.s64 	%rd454, %rd453, %rd90;
	selp.f64 	%fd376, %fd375, %fd137, %p211;
$L__BB9_113:
	setp.lt.s32 	%p212, %r29, 193;
	mov.f64 	%fd377, %fd376;
	mov.u64 	%rd455, %rd454;
	@%p212 bra 	$L__BB9_117;
	ld.shared.f64 	%fd142, [_ZN6thrust24THRUST_300001_SM_1000_NS8cuda_cub4core6detail5shmemE+104];
	ld.shared.u64 	%rd93, [_ZN6thrust24THRUST_300001_SM_1000_NS8cuda_cub4core6detail5shmemE+112];
	abs.f64 	%fd143, %fd376;
	abs.f64 	%fd144, %fd142;
	setp.lt.f64 	%p213, %fd143, %fd144;
	mov.f64 	%fd377, %fd142;
	mov.u64 	%rd455, %rd93;
	@%p213 bra 	$L__BB9_117;
	setp.lt.f64 	%p214, %fd144, %fd143;
	mov.f64 	%fd377, %fd376;
	mov.u64 	%rd455, %rd454;
	@%p214 bra 	$L__BB9_117;
	setp.lt.s64 	%p215, %rd454, %rd93;
	min.s64 	%rd455, %rd454, %rd93;
	selp.f64 	%fd377, %fd376, %fd142, %p215;
$L__BB9_117:
	setp.lt.s32 	%p216, %r29, 225;
	mov.u64 	%rd508, %rd455;
	mov.f64 	%fd422, %fd377;
	@%p216 bra 	$L__BB9_232;
	ld.shared.f64 	%fd147, [_ZN6thrust24THRUST_300001_SM_1000_NS8cuda_cub4core6detail5shmemE+120];
	ld.shared.u64 	%rd96, [_ZN6thrust24THRUST_300001_SM_1000_NS8cuda_cub4core6detail5shmemE+128];
	abs.f64 	%fd148, %fd377;
	abs.f64 	%fd149, %fd147;
	setp.lt.f64 	%p217, %fd148, %fd149;
	mov.u64 	%rd508, %rd96;
	mov.f64 	%fd422, %fd147;
	@%p217 bra 	$L__BB9_232;
	setp.lt.f64 	%p218, %fd149, %fd148;
	mov.u64 	%rd508, %rd455;
	mov.f64 	%fd422, %fd377;
	@%p218 bra 	$L__BB9_232;
	setp.lt.s64 	%p219, %rd455, %rd96;
	min.s64 	%rd508, %rd455, %rd96;
	selp.f64 	%fd422, %fd377, %fd147, %p219;
	bra.uni 	$L__BB9_232;
$L__BB9_121:
	mov.u32 	%r16, %tid.x;
	cvt.u64.u32 	%rd98, %r16;
	mul.wide.u32 	%rd258, %r16, 16;
	add.s64 	%rd239, %rd236, %rd258;
	// begin inline asm
	ld.global.nc.u64 %rd238, [%rd239];
	// end inline asm
	add.s64 	%rd241, %rd239, 8;
	// begin inline asm
	ld.global.nc.u64 %rd240, [%rd241];
	// end inline asm
	mov.b64 	%fd151, %rd238;
	add.s64 	%rd243, %rd239, 4096;
	// begin inline asm
	ld.global.nc.u64 %rd242, [%rd243];
	// end inline asm
	add.s64 	%rd245, %rd239, 4104;
	// begin inline asm
	ld.global.nc.u64 %rd456, [%rd245];
	// end inline asm
	mov.b64 	%fd378, %rd242;
	add.s64 	%rd247, %rd239, 8192;
	// begin inline asm
	ld.global.nc.u64 %rd246, [%rd247];
	// end inline asm
	add.s64 	%rd249, %rd239, 8200;
	// begin inline asm
	ld.global.nc.u64 %rd457, [%rd249];
	// end inline asm
	mov.b64 	%fd379, %rd246;
	add.s64 	%rd251, %rd239, 12288;
	// begin inline asm
	ld.global.nc.u64 %rd250, [%rd251];
	// end inline asm
	add.s64 	%rd253, %rd239, 12296;
	// begin inline asm
	ld.global.nc.u64 %rd458, [%rd253];
	// end inline asm
	mov.b64 	%fd380, %rd250;
	add.s64 	%rd255, %rd239, 16384;
	// begin inline asm
	ld.global.nc.u64 %rd254, [%rd255];
	// end inline asm
	add.s64 	%rd257, %rd239, 16392;
	// begin inline asm
	ld.global.nc.u64 %rd495, [%rd257];
	// end inline asm
	mov.b64 	%fd409, %rd254;
	abs.f64 	%fd156, %fd151;
	abs.f64 	%fd157, %fd378;
	setp.lt.f64 	%p3, %fd156, %fd157;
	@%p3 bra 	$L__BB9_123;
	setp.lt.f64 	%p4, %fd157, %fd156;
	setp.lt.s64 	%p5, %rd240, %rd456;
	or.pred  	%p6, %p4, %p5;
	selp.b64 	%rd456, %rd240, %rd456, %p6;
	selp.f64 	%fd378, %fd151, %fd378, %p6;
$L__BB9_123:
	abs.f64 	%fd160, %fd378;
	abs.f64 	%fd161, %fd379;
	setp.lt.f64 	%p7, %fd160, %fd161;
	@%p7 bra 	$L__BB9_125;
	setp.lt.f64 	%p8, %fd161, %fd160;
	setp.lt.s64 	%p9, %rd456, %rd457;
	or.pred  	%p10, %p8, %p9;
	selp.b64 	%rd457, %rd456, %rd457, %p10;
	selp.f64 	%fd379, %fd378, %fd379, %p10;
$L__BB9_125:
	abs.f64 	%fd164, %fd379;
	abs.f64 	%fd165, %fd380;
	setp.lt.f64 	%p11, %fd164, %fd165;
	@%p11 bra 	$L__BB9_127;
	setp.lt.f64 	%p12, %fd165, %fd164;
	setp.lt.s64 	%p13, %rd457, %rd458;
	or.pred  	%p14, %p12, %p13;
	selp.b64 	%rd458, %rd457, %rd458, %p14;
	selp.f64 	%fd380, %fd379, %fd380, %p14;
$L__BB9_127:
	abs.f64 	%fd168, %fd380;
	abs.f64 	%fd169, %fd409;
	setp.lt.f64 	%p15, %fd168, %fd169;
	@%p15 bra 	$L__BB9_129;
	setp.lt.f64 	%p16, %fd169, %fd168;
	setp.lt.s64 	%p17, %rd458, %rd495;
	or.pred  	%p18, %p16, %p17;
	selp.b64 	%rd495, %rd458, %rd495, %p18;
	selp.f64 	%fd409, %fd380, %fd409, %p18;
$L__BB9_129:
	setp.lt.u32 	%p19, %r29, 2560;
	mov.b64 	%rd474, 1280;
	@%p19 bra 	$L__BB9_165;
	add.s64 	%rd262, %rd1, -2560;
	mul.hi.u64 	%rd263, %rd262, -3689348814741910323;
	shr.u64 	%rd112, %rd263, 10;
	setp.lt.u64 	%p20, %rd262, 1280;
	mov.b64 	%rd474, 1280;
	@%p20 bra 	$L__BB9_153;
	add.s64 	%rd265, %rd112, 1;
	and.b64  	%rd460, %rd265, 36028797018963966;
	shl.b64 	%rd266, %rd98, 4;
	add.s64 	%rd267, %rd266, %rd236;
	add.s64 	%rd461, %rd267, 57352;
	mov.b64 	%rd474, 1280;
$L__BB9_132:
	add.s64 	%rd269, %rd461, -36872;
	// begin inline asm
	ld.global.nc.u64 %rd268, [%rd269];
	// end inline asm
	add.s64 	%rd271, %rd461, -36864;
	// begin inline asm
	ld.global.nc.u64 %rd464, [%rd271];
	// end inline asm
	mov.b64 	%fd383, %rd268;
	add.s64 	%rd273, %rd461, -32776;
	// begin inline asm
	ld.global.nc.u64 %rd272, [%rd273];
	// end inline asm
	add.s64 	%rd275, %rd461, -32768;
	// begin inline asm
	ld.global.nc.u64 %rd465, [%rd275];
	// end inline asm
	mov.b64 	%fd384, %rd272;
	add.s64 	%rd277, %rd461, -28680;
	// begin inline asm
	ld.global.nc.u64 %rd276, [%rd277];
	// end inline asm
	add.s64 	%rd279, %rd461, -28672;
	// begin inline asm
	ld.global.nc.u64 %rd466, [%rd279];
	// end inline asm
	mov.b64 	%fd385, %rd276;
	add.s64 	%rd281, %rd461, -24584;
	// begin inline asm
	ld.global.nc.u64 %rd280, [%rd281];
	// end inline asm
	add.s64 	%rd283, %rd461, -24576;
	// begin inline asm
	ld.global.nc.u64 %rd467, [%rd283];
	// end inline asm
	mov.b64 	%fd386, %rd280;
	add.s64 	%rd285, %rd461, -20488;
	// begin inline asm
	ld.global.nc.u64 %rd284, [%rd285];
	// end inline asm
	add.s64 	%rd287, %rd461, -20480;
	// begin inline asm
	ld.global.nc.u64 %rd468, [%rd287];
	// end inline asm
	mov.b64 	%fd387, %rd284;
	abs.f64 	%fd178, %fd409;
	abs.f64 	%fd179, %fd383;
	setp.lt.f64 	%p21, %fd178, %fd179;
	@%p21 bra 	$L__BB9_134;
	setp.lt.f64 	%p22, %fd179, %fd178;
	setp.lt.s64 	%p23, %rd495, %rd464;
	or.pred  	%p24, %p22, %p23;
	selp.b64 	%rd464, %rd495, %rd464, %p24;
	selp.f64 	%fd383, %fd409, %fd383, %p24;
$L__BB9_134:
	abs.f64 	%fd182, %fd383;
	abs.f64 	%fd183, %fd384;
	setp.lt.f64 	%p25, %fd182, %fd183;
	@%p25 bra 	$L__BB9_136;
	setp.lt.f64 	%p26, %fd183, %fd182;
	setp.lt.s64 	%p27, %rd464, %rd465;
	or.pred  	%p28, %p26, %p27;
	selp.b64 	%rd465, %rd464, %rd465, %p28;
	selp.f64 	%fd384, %fd383, %fd384, %p28;
$L__BB9_136:
	abs.f64 	%fd186, %fd384;
	abs.f64 	%fd187, %fd385;
	setp.lt.f64 	%p29, %fd186, %fd187;
	@%p29 bra 	$L__BB9_138;
	setp.lt.f64 	%p30, %fd187, %fd186;
	setp.lt.s64 	%p31, %rd465, %rd466;
	or.pred  	%p32, %p30, %p31;
	selp.b64 	%rd466, %rd465, %rd466, %p32;
	selp.f64 	%fd385, %fd384, %fd385, %p32;
$L__BB9_138:
	abs.f64 	%fd190, %fd385;
	abs.f64 	%fd191, %fd386;
	setp.lt.f64 	%p33, %fd190, %fd191;
	@%p33 bra 	$L__BB9_140;
	setp.lt.f64 	%p34, %fd191, %fd190;
	setp.lt.s64 	%p35, %rd466, %rd467;
	or.pred  	%p36, %p34, %p35;
	selp.b64 	%rd467, %rd466, %rd467, %p36;
	selp.f64 	%fd386, %fd385, %fd386, %p36;
$L__BB9_140:
	abs.f64 	%fd194, %fd386;
	abs.f64 	%fd195, %fd387;
	setp.lt.f64 	%p37, %fd194, %fd195;
	@%p37 bra 	$L__BB9_142;
	setp.lt.f64 	%p38, %fd195, %fd194;
	setp.lt.s64 	%p39, %rd467, %rd468;
	or.pred  	%p40, %p38, %p39;
	selp.b64 	%rd468, %rd467, %rd468, %p40;
	selp.f64 	%fd387, %fd386, %fd387, %p40;
$L__BB9_142:
	add.s64 	%rd289, %rd461, -16392;
	// begin inline asm
	ld.global.nc.u64 %rd288, [%rd289];
	// end inline asm
	add.s64 	%rd291, %rd461, -16384;
	// begin inline asm
	ld.global.nc.u64 %rd469, [%rd291];
	// end inline asm
	mov.b64 	%fd388, %rd288;
	add.s64 	%rd293, %rd461, -12296;
	// begin inline asm
	ld.global.nc.u64 %rd292, [%rd293];
	// end inline asm
	add.s64 	%rd295, %rd461, -12288;
	// begin inline asm
	ld.global.nc.u64 %rd470, [%rd295];
	// end inline asm
	mov.b64 	%fd389, %rd292;
	add.s64 	%rd297, %rd461, -8200;
	// begin inline asm
	ld.global.nc.u64 %rd296, [%rd297];
	// end inline asm
	add.s64 	%rd299, %rd461, -8192;
	// begin inline asm
	ld.global.nc.u64 %rd471, [%rd299];
	// end inline asm
	mov.b64 	%fd390, %rd296;
	add.s64 	%rd301, %rd461, -4104;
	// begin inline asm
	ld.global.nc.u64 %rd300, [%rd301];
	// end inline asm
	add.s64 	%rd303, %rd461, -4096;
	// begin inline asm
	ld.global.nc.u64 %rd472, [%rd303];
	// end inline asm
	mov.b64 	%fd391, %rd300;
	add.s64 	%rd305, %rd461, -8;
	// begin inline asm
	ld.global.nc.u64 %rd304, [%rd305];
	// end inline asm
	// begin inline asm
	ld.global.nc.u64 %rd495, [%rd461];
	// end inline asm
	mov.b64 	%fd409, %rd304;
	abs.f64 	%fd203, %fd387;
	abs.f64 	%fd204, %fd388;
	setp.lt.f64 	%p41, %fd203, %fd204;
	@%p41 bra 	$L__BB9_144;
	setp.lt.f64 	%p42, %fd204, %fd203;
	setp.lt.s64 	%p43, %rd468, %rd469;
	or.pred  	%p44, %p42, %p43;
	selp.b64 	%rd469, %rd468, %rd469, %p44;
	selp.f64 	%fd388, %fd387, %fd388, %p44;
$L__BB9_144:
	abs.f64 	%fd207, %fd388;
	abs.f64 	%fd208, %fd389;
	setp.lt.f64 	%p45, %fd207, %fd208;
	@%p45 bra 	$L__BB9_146;
	setp.lt.f64 	%p46, %fd208, %fd207;
	setp.lt.s64 	%p47, %rd469, %rd470;
	or.pred  	%p48, %p46, %p47;
	selp.b64 	%rd470, %rd469, %rd470, %p48;
	selp.f64 	%fd389, %fd388, %fd389, %p48;
$L__BB9_146:
	abs.f64 	%fd211, %fd389;
	abs.f64 	%fd212, %fd390;
	setp.lt.f64 	%p49, %fd211, %fd212;
	@%p49 bra 	$L__BB9_148;
	setp.lt.f64 	%p50, %fd212, %fd211;
	setp.lt.s64 	%p51, %rd470, %rd471;
	or.pred  	%p52, %p50, %p51;
	selp.b64 	%rd471, %rd470, %rd471, %p52;
	selp.f64 	%fd390, %fd389, %fd390, %p52;
$L__BB9_148:
	abs.f64 	%fd215, %fd390;
	abs.f64 	%fd216, %fd391;
	setp.lt.f64 	%p53, %fd215, %fd216;
	@%p53 bra 	$L__BB9_150;
	setp.lt.f64 	%p54, %fd216, %fd215;
	setp.lt.s64 	%p55, %rd471, %rd472;
	or.pred  	%p56, %p54, %p55;
	selp.b64 	%rd472, %rd471, %rd472, %p56;
	selp.f64 	%fd391, %fd390, %fd391, %p56;
$L__BB9_150:
	abs.f64 	%fd219, %fd391;
	abs.f64 	%fd220, %fd409;
	setp.lt.f64 	%p57, %fd219, %fd220;
	@%p57 bra 	$L__BB9_152;
	setp.lt.f64 	%p58, %fd220, %fd219;
	setp.lt.s64 	%p59, %rd472, %rd495;
	or.pred  	%p60, %p58, %p59;
	selp.b64 	%rd495, %rd472, %rd495, %p60;
	selp.f64 	%fd409, %fd391, %fd409, %p60;
$L__BB9_152:
	add.s64 	%rd474, %rd474, 2560;
	add.s64 	%rd461, %rd461, 40960;
	add.s64 	%rd460, %rd460, -2;
	setp.ne.s64 	%p61, %rd460, 0;
	@%p61 bra 	$L__BB9_132;
$L__BB9_153:
	and.b64  	%rd308, %rd112, 1;
	setp.eq.b64 	%p62, %rd308, 1;
	@%p62 bra 	$L__BB9_165;
	shl.b64 	%rd329, %rd474, 4;
	mul.wide.u32 	%rd330, %r16, 16;
	add.s64 	%rd331, %rd236, %rd330;
	add.s64 	%rd310, %rd331, %rd329;
	// begin inline asm
	ld.global.nc.u64 %rd309, [%rd310];
	// end inline asm
	add.s64 	%rd312, %rd310, 8;
	// begin inline asm
	ld.global.nc.u64 %rd478, [%rd312];
	// end inline asm
	mov.b64 	%fd395, %rd309;
	add.s64 	%rd314, %rd310, 4096;
	// begin inline asm
	ld.global.nc.u64 %rd313, [%rd314];
	// end inline asm
	add.s64 	%rd316, %rd310, 4104;
	// begin inline asm
	ld.global.nc.u64 %rd479, [%rd316];
	// end inline asm
	mov.b64 	%fd396, %rd313;
	add.s64 	%rd318, %rd310, 8192;
	// begin inline asm
	ld.global.nc.u64 %rd317, [%rd318];
	// end inline asm
	add.s64 	%rd320, %rd310, 8200;
	// begin inline asm
	ld.global.nc.u64 %rd480, [%rd320];
	// end inline asm
	mov.b64 	%fd397, %rd317;
	add.s64 	%rd322, %rd310, 12288;
	// begin inline asm
	ld.global.nc.u64 %rd321, [%rd322];
	// end inline asm
	add.s64 	%rd324, %rd310, 12296;
	// begin inline asm
	ld.global.nc.u64 %rd481, [%rd324];
	// end inline asm
	mov.b64 	%fd398, %rd321;
	add.s64 	%rd326, %rd310, 16384;
	// begin inline asm
	ld.global.nc.u64 %rd325, [%rd326];
	// end inline asm
	add.s64 	%rd328, %rd310, 16392;
	// begin inline asm
	ld.global.nc.u64 %rd482, [%rd328];
	// end inline asm
	mov.b64 	%fd399, %rd325;
	abs.f64 	%fd230, %fd409;
	abs.f64 	%fd231, %fd395;
	setp.lt.f64 	%p63, %fd230, %fd231;
	@%p63 bra 	$L__BB9_156;
	setp.lt.f64 	%p64, %fd231, %fd230;
	setp.lt.s64 	%p65, %rd495, %rd478;
	or.pred  	%p66, %p64, %p65;
	selp.b64 	%rd478, %rd495, %rd478, %p66;
	selp.f64 	%fd395, %fd409, %fd395, %p66;
$L__BB9_156:
	abs.f64 	%fd234, %fd395;
	abs.f64 	%fd235, %fd396;
	setp.lt.f64 	%p67, %fd234, %fd235;
	@%p67 bra 	$L__BB9_158;
	setp.lt.f64 	%p68, %fd235, %fd234;
	setp.lt.s64 	%p69, %rd478, %rd479;
	or.pred  	%p70, %p68, %p69;
	selp.b64 	%rd479, %rd478, %rd479, %p70;
	selp.f64 	%fd396, %fd395, %fd396, %p70;
$L__BB9_158:
	abs.f64 	%fd238, %fd396;
	abs.f64 	%fd239, %fd397;
	setp.lt.f64 	%p71, %fd238, %fd239;
	@%p71 bra 	$L__BB9_160;
	setp.lt.f64 	%p72, %fd239, %fd238;
	setp.lt.s64 	%p73, %rd479, %rd480;
	or.pred  	%p74, %p72, %p73;
	selp.b64 	%rd480, %rd479, %rd480, %p74;
	selp.f64 	%fd397, %fd396, %fd397, %p74;
$L__BB9_160:
	abs.f64 	%fd242, %fd397;
	abs.f64 	%fd243, %fd398;
	setp.lt.f64 	%p75, %fd242, %fd243;
	@%p75 bra 	$L__BB9_162;
	setp.lt.f64 	%p76, %fd243, %fd242;
	setp.lt.s64 	%p77, %rd480, %rd481;
	or.pred  	%p78, %p76, %p77;
	selp.b64 	%rd481, %rd480, %rd481, %p78;
	selp.f64 	%fd398, %fd397, %fd398, %p78;
$L__BB9_162:
	abs.f64 	%fd246, %fd398;
	abs.f64 	%fd247, %fd399;
	setp.lt.f64 	%p79, %fd246, %fd247;
	@%p79 bra 	$L__BB9_164;
	setp.lt.f64 	%p80, %fd247, %fd246;
	setp.lt.s64 	%p81, %rd481, %rd482;
	or.pred  	%p82, %p80, %p81;
	selp.b64 	%rd482, %rd481, %rd482, %p82;
	selp.f64 	%fd399, %fd398, %fd399, %p82;
$L__BB9_164:
	add.s64 	%rd474, %rd474, 1280;
	mov.u64 	%rd495, %rd482;
	mov.f64 	%fd409, %fd399;
$L__BB9_165:
	cvt.s64.s32 	%rd332, %r29;
	setp.ge.s64 	%p83, %rd474, %rd332;
	@%p83 bra 	$L__BB9_188;
	cvt.u32.u64 	%r17, %rd474;
	sub.s32 	%r18, %r29, %r17;
	setp.ge.s32 	%p84, %r16, %r18;
	@%p84 bra 	$L__BB9_188;
	not.b32 	%r30, %r16;
	add.s32 	%r31, %r29, %r30;
	sub.s32 	%r19, %r31, %r17;
	and.b32  	%r32, %r19, 768;
	setp.eq.s32 	%p85, %r32, 768;
	mov.u32 	%r372, %r16;
	@%p85 bra 	$L__BB9_173;
	cvt.u64.u32 	%rd334, %r16;
	add.s64 	%rd335, %rd474, %rd334;
	shl.b64 	%rd336, %rd335, 4;
	add.s64 	%rd485, %rd236, %rd336;
	shr.u32 	%r33, %r19, 8;
	add.s32 	%r34, %r33, 1;
	and.b32  	%r35, %r34, 3;
	neg.s32 	%r370, %r35;
	mov.u32 	%r372, %r16;
$L__BB9_169:
	.pragma "nounroll";
	mov.u64 	%rd176, %rd495;
	mov.f64 	%fd251, %fd409;
	// begin inline asm
	ld.global.nc.u64 %rd337, [%rd485];
	// end inline asm
	add.s64 	%rd340, %rd485, 8;
	// begin inline asm
	ld.global.nc.u64 %rd339, [%rd340];
	// end inline asm
	mov.b64 	%fd252, %rd337;
	abs.f64 	%fd253, %fd251;
	abs.f64 	%fd254, %fd252;
	setp.lt.f64 	%p86, %fd253, %fd254;
	mov.f64 	%fd409, %fd252;
	mov.u64 	%rd495, %rd339;
	@%p86 bra 	$L__BB9_172;
	setp.lt.f64 	%p87, %fd254, %fd253;
	mov.f64 	%fd409, %fd251;
	mov.u64 	%rd495, %rd176;
	@%p87 bra 	$L__BB9_172;
	setp.lt.s64 	%p88, %rd176, %rd339;
	selp.f64 	%fd409, %fd251, %fd252, %p88;
	min.s64 	%rd495, %rd176, %rd339;
$L__BB9_172:
	add.s32 	%r372, %r372, 256;
	add.s64 	%rd485, %rd485, 4096;
	add.s32 	%r370, %r370, 1;
	setp.ne.s32 	%p89, %r370, 0;
	@%p89 bra 	$L__BB9_169;
$L__BB9_173:
	setp.lt.u32 	%p90, %r19, 768;
	@%p90 bra 	$L__BB9_188;
	cvt.u64.u32 	%rd341, %r372;
	add.s64 	%rd342, %rd474, %rd341;
	shl.b64 	%rd343, %rd342, 4;
	add.s64 	%rd344, %rd343, %rd236;
	add.s64 	%rd490, %rd344, 12296;
$L__BB9_175:
	add.s64 	%rd346, %rd490, -12296;
	// begin inline asm
	ld.global.nc.u64 %rd345, [%rd346];
	// end inline asm
	add.s64 	%rd348, %rd490, -12288;
	// begin inline asm
	ld.global.nc.u64 %rd347, [%rd348];
	// end inline asm
	mov.b64 	%fd260, %rd345;
	abs.f64 	%fd261, %fd409;
	abs.f64 	%fd262, %fd260;
	setp.lt.f64 	%p91, %fd261, %fd262;
	mov.f64 	%fd406, %fd260;
	mov.u64 	%rd492, %rd347;
	@%p91 bra 	$L__BB9_178;
	setp.lt.f64 	%p92, %fd262, %fd261;
	mov.f64 	%fd406, %fd409;
	mov.u64 	%rd492, %rd495;
	@%p92 bra 	$L__BB9_178;
	setp.lt.s64 	%p93, %rd495, %rd347;
	selp.f64 	%fd406, %fd409, %fd260, %p93;
	min.s64 	%rd492, %rd495, %rd347;
$L__BB9_178:
	add.s64 	%rd350, %rd490, -8200;
	// begin inline asm
	ld.global.nc.u64 %rd349, [%rd350];
	// end inline asm
	add.s64 	%rd352, %rd490, -8192;
	// begin inline asm
	ld.global.nc.u64 %rd351, [%rd352];
	// end inline asm
	mov.b64 	%fd265, %rd349;
	abs.f64 	%fd266, %fd406;
	abs.f64 	%fd267, %fd265;
	setp.lt.f64 	%p94, %fd266, %fd267;
	mov.f64 	%fd407, %fd265;
	mov.u64 	%rd493, %rd351;
	@%p94 bra 	$L__BB9_181;
	setp.lt.f64 	%p95, %fd267, %fd266;
	mov.f64 	%fd407, %fd406;
	mov.u64 	%rd493, %rd492;
	@%p95 bra 	$L__BB9_181;
	setp.lt.s64 	%p96, %rd492, %rd351;
	selp.f64 	%fd407, %fd406, %fd265, %p96;
	min.s64 	%rd493, %rd492, %rd351;
$L__BB9_181:
	add.s64 	%rd354, %rd490, -4104;
	// begin inline asm
	ld.global.nc.u64 %rd353, [%rd354];
	// end inline asm
	add.s64 	%rd356, %rd490, -4096;
	// begin inline asm
	ld.global.nc.u64 %rd355, [%rd356];
	// end inline asm
	mov.b64 	%fd270, %rd353;
	abs.f64 	%fd271, %fd407;
	abs.f64 	%fd272, %fd270;
	setp.lt.f64 	%p97, %fd271, %fd272;
	mov.f64 	%fd408, %fd270;
	mov.u64 	%rd494, %rd355;
	@%p97 bra 	$L__BB9_184;
	setp.lt.f64 	%p98, %fd272, %fd271;
	mov.f64 	%fd408, %fd407;
	mov.u64 	%rd494, %rd493;
	@%p98 bra 	$L__BB9_184;
	setp.lt.s64 	%p99, %rd493, %rd355;
	selp.f64 	%fd408, %fd407, %fd270, %p99;
	min.s64 	%rd494, %rd493, %rd355;
$L__BB9_184:
	add.s64 	%rd358, %rd490, -8;
	// begin inline asm
	ld.global.nc.u64 %rd357, [%rd358];
	// end inline asm
	// begin inline asm
	ld.global.nc.u64 %rd359, [%rd490];
	// end inline asm
	mov.b64 	%fd275, %rd357;
	abs.f64 	%fd276, %fd408;
	abs.f64 	%fd277, %fd275;
	setp.lt.f64 	%p100, %fd276, %fd277;
	mov.f64 	%fd409, %fd275;
	mov.u64 	%rd495, %rd359;
	@%p100 bra 	$L__BB9_187;
	setp.lt.f64 	%p101, %fd277, %fd276;
	mov.f64 	%fd409, %fd408;
	mov.u64 	%rd495, %rd494;
	@%p101 bra 	$L__BB9_187;
	setp.lt.s64 	%p102, %rd494, %rd359;
	selp.f64 	%fd409, %fd408, %fd275, %p102;
	min.s64 	%rd495, %rd494, %rd359;
$L__BB9_187:
	add.s32 	%r372, %r372, 1024;
	add.s64 	%rd490, %rd490, 16384;
	setp.lt.s32 	%p103, %r372, %r18;
	@%p103 bra 	$L__BB9_175;
$L__BB9_188:
	// begin inline asm
	mov.u32 %r36, %laneid;
	// end inline asm
	mov.b64 	%rd361, %fd409;
	mov.b64 	{%r38, %r43}, %rd361;
	mov.b32 	%r54, 1;
	mov.b32 	%r55, 31;
	mov.b32 	%r56, -1;
	// begin inline asm
	shfl.sync.down.b32 %r37, %r38, %r54, %r55, %r56;
	// end inline asm
	// begin inline asm
	shfl.sync.down.b32 %r42, %r43, %r54, %r55, %r56;
	// end inline asm
	mov.b64 	%rd362, {%r37, %r42};
	mov.b64 	%fd281, %rd362;
	mov.b64 	{%r48, %r53}, %rd495;
	// begin inline asm
	shfl.sync.down.b32 %r47, %r48, %r54, %r55, %r56;
	// end inline asm
	// begin inline asm
	shfl.sync.down.b32 %r52, %r53, %r54, %r55, %r56;
	// end inline asm
	mov.b64 	%rd200, {%r47, %r52};
	setp.gt.s32 	%p104, %r36, 30;
	mov.f64 	%fd411, %fd409;
	mov.u64 	%rd497, %rd495;
	@%p104 bra 	$L__BB9_192;
	abs.f64 	%fd282, %fd409;
	abs.f64 	%fd283, %fd281;
	setp.lt.f64 	%p105, %fd282, %fd283;
	mov.f64 	%fd411, %fd281;
	mov.u64 	%rd497, %rd200;
	@%p105 bra 	$L__BB9_192;
	setp.lt.f64 	%p106, %fd283, %fd282;
	mov.f64 	%fd411, %fd409;
	mov.u64 	%rd497, %rd495;
	@%p106 bra 	$L__BB9_192;
	setp.lt.s64 	%p107, %rd495, %rd200;
	selp.f64 	%fd411, %fd409, %fd281, %p107;
	min.s64 	%rd497, %rd495, %rd200;
$L__BB9_192:
	mov.b64 	%rd363, %fd411;
	mov.b64 	{%r58, %r63}, %rd363;
	mov.b32 	%r74, 2;
	mov.b32 	%r75, 31;
	mov.b32 	%r76, -1;
	// begin inline asm
	shfl.sync.down.b32 %r57, %r58, %r74, %r75, %r76;
	// end inline asm
	// begin inline asm
	shfl.sync.down.b32 %r62, %r63, %r74, %r75, %r76;
	// end inline asm
	mov.b64 	%rd364, {%r57, %r62};
	mov.b64 	%fd286, %rd364;
	mov.b64 	{%r68, %r73}, %rd497;
	// begin inline asm
	shfl.sync.down.b32 %r67, %r68, %r74, %r75, %r76;
	// end inline asm
	// begin inline asm
	shfl.sync.down.b32 %r72, %r73, %r74, %r75, %r76;
	// end inline asm
	mov.b64 	%rd203, {%r67, %r72};
	setp.gt.s32 	%p108, %r36, 29;
	mov.f64 	%fd412, %fd411;
	mov.u64 	%rd498, %rd497;
	@%p108 bra 	$L__BB9_196;
	abs.f64 	%fd287, %fd411;
	abs.f64 	%fd288, %fd286;
	setp.lt.f64 	%p109, %fd287, %fd288;
	mov.f64 	%fd412, %fd286;
	mov.u64 	%rd498, %rd203;
	@%p109 bra 	$L__BB9_196;
	setp.lt.f64 	%p110, %fd288, %fd287;
	mov.f64 	%fd412, %fd411;
	mov.u64 	%rd498, %rd497;
	@%p110 bra 	$L__BB9_196;
	setp.lt.s64 	%p111, %rd497, %rd203;
	selp.f64 	%fd412, %fd411, %fd286, %p111;
	min.s64 	%rd498, %rd497, %rd203;
$L__BB9_196:
	mov.b64 	%rd365, %fd412;
	mov.b64 	{%r78, %r83}, %rd365;
	mov.b32 	%r94, 4;
	mov.b32 	%r95, 31;
	mov.b32 	%r96, -1;
	// begin inline asm
	shfl.sync.down.b32 %r77, %r78, %r94, %r95, %r96;
	// end inline asm
	// begin inline asm
	shfl.sync.down.b32 %r82, %r83, %r94, %r95, %r96;
	// end inline asm
	mov.b64 	%rd366, {%r77, %r82};
	mov.b64 	%fd291, %rd366;
	mov.b64 	{%r88, %r93}, %rd498;
	// begin inline asm
	shfl.sync.down.b32 %r87, %r88, %r94, %r95, %r96;
	// end inline asm
	// begin inline asm
	shfl.sync.down.b32 %r92, %r93, %r94, %r95, %r96;
	// end inline asm
	mov.b64 	%rd206, {%r87, %r92};
	setp.gt.s32 	%p112, %r36, 27;
	mov.f64 	%fd413, %fd412;
	mov.u64 	%rd499, %rd498;
	@%p112 bra 	$L__BB9_200;
	abs.f64 	%fd292, %fd412;
	abs.f64 	%fd293, %fd291;
	setp.lt.f64 	%p113, %fd292, %fd293;
	mov.f64 	%fd413, %fd291;
	mov.u64 	%rd499, %rd206;
	@%p113 bra 	$L__BB9_200;
	setp.lt.f64 	%p114, %fd293, %fd292;
	mov.f64 	%fd413, %fd412;
	mov.u64 	%rd499, %rd498;
	@%p114 bra 	$L__BB9_200;
	setp.lt.s64 	%p115, %rd498, %rd206;
	selp.f64 	%fd413, %fd412, %fd291, %p115;
	min.s64 	%rd499, %rd498, %rd206;
$L__BB9_200:
	mov.b64 	%rd367, %fd413;
	mov.b64 	{%r98, %r103}, %rd367;
	mov.b32 	%r114, 8;
	mov.b32 	%r115, 31;
	mov.b32 	%r116, -1;
	// begin inline asm
	shfl.sync.down.b32 %r97, %r98, %r114, %r115, %r116;
	// end inline asm
	// begin inline asm
	shfl.sync.down.b32 %r102, %r103, %r114, %r115, %r116;
	// end inline asm
	mov.b64 	%rd368, {%r97, %r102};
	mov.b64 	%fd296, %rd368;
	mov.b64 	{%r108, %r113}, %rd499;
	// begin inline asm
	shfl.sync.down.b32 %r107, %r108, %r114, %r115, %r116;
	// end inline asm
	// begin inline asm
	shfl.sync.down.b32 %r112, %r113, %r114, %r115, %r116;
	// end inline asm
	mov.b64 	%rd209, {%r107, %r112};
	setp.gt.s32 	%p116, %r36, 23;
	mov.f64 	%fd414, %fd413;
	mov.u64 	%rd500, %rd499;
	@%p116 bra 	$L__BB9_204;
	abs.f64 	%fd297, %fd413;
	abs.f64 	%fd298, %fd296;
	setp.lt.f64 	%p117, %fd297, %fd298;
	mov.f64 	%fd414, %fd296;
	mov.u64 	%rd500, %rd209;
	@%p117 bra 	$L__BB9_204;
	setp.lt.f64 	%p118, %fd298, %fd297;
	mov.f64 	%fd414, %fd413;
	mov.u64 	%rd500, %rd499;
	@%p118 bra 	$L__BB9_204;
	setp.lt.s64 	%p119, %rd499, %rd209;
	selp.f64 	%fd414, %fd413, %fd296, %p119;
	min.s64 	%rd500, %rd499, %rd209;
$L__BB9_204:
	mov.b64 	%rd369, %fd414;
	mov.b64 	{%r118, %r123}, %rd369;
	mov.b32 	%r134, 16;
	mov.b32 	%r135, 31;
	mov.b32 	%r136, -1;
	// begin inline asm
	shfl.sync.down.b32 %r117, %r118, %r134, %r135, %r136;
	// end inline asm
	// begin inline asm
	shfl.sync.down.b32 %r122, %r123, %r134, %r135, %r136;
	// end inline asm
	mov.b64 	%rd370, {%r117, %r122};
	mov.b64 	%fd301, %rd370;
	mov.b64 	{%r128, %r133}, %rd500;
	// begin inline asm
	shfl.sync.down.b32 %r127, %r128, %r134, %r135, %r136;
	// end inline asm
	// begin inline asm
	shfl.sync.down.b32 %r132, %r133, %r134, %r135, %r136;
	// end inline asm
	mov.b64 	%rd212, {%r127, %r132};
	setp.gt.s32 	%p120, %r36, 15;
	mov.f64 	%fd422, %fd414;
	mov.u64 	%rd508, %rd500;
	@%p120 bra 	$L__BB9_208;
	abs.f64 	%fd302, %fd414;
	abs.f64 	%fd303, %fd301;
	setp.lt.f64 	%p121, %fd302, %fd303;
	mov.f64 	%fd422, %fd301;
	mov.u64 	%rd508, %rd212;
	@%p121 bra 	$L__BB9_208;
	setp.lt.f64 	%p122, %fd303, %fd302;
	mov.f64 	%fd422, %fd414;
	mov.u64 	%rd508, %rd500;
	@%p122 bra 	$L__BB9_208;
	setp.lt.s64 	%p123, %rd500, %rd212;
	selp.f64 	%fd422, %fd414, %fd301, %p123;
	min.s64 	%rd508, %rd500, %rd212;
$L__BB9_208:
	setp.ne.s32 	%p124, %r36, 0;
	@%p124 bra 	$L__BB9_210;
	shr.u32 	%r137, %r16, 1;
	and.b32  	%r138, %r137, 496;
	mov.u32 	%r139, _ZN6thrust24THRUST_300001_SM_1000_NS8cuda_cub4core6detail5shmemE;
	add.s32 	%r140, %r139, %r138;
	st.shared.f64 	[%r140+8], %fd422;
	st.shared.u64 	[%r140+16], %rd508;
$L__BB9_210:
	bar.sync 	0;
	setp.ne.s32 	%p125, %r16, 0;
	@%p125 bra 	$L__BB9_232;
	ld.shared.f64 	%fd306, [_ZN6thrust24THRUST_300001_SM_1000_NS8cuda_cub4core6detail5shmemE+24];
	ld.shared.u64 	%rd215, [_ZN6thrust24THRUST_300001_SM_1000_NS8cuda_cub4core6detail5shmemE+32];
	abs.f64 	%fd307, %fd422;
	abs.f64 	%fd308, %fd306;
	setp.lt.f64 	%p126, %fd307, %fd308;
	mov.f64 	%fd416, %fd306;
	mov.u64 	%rd502, %rd215;
	@%p126 bra 	$L__BB9_214;
	setp.lt.f64 	%p127, %fd308, %fd307;
	mov.f64 	%fd416, %fd422;
	mov.u64 	%rd502, %rd508;
	@%p127 bra 	$L__BB9_214;
	setp.lt.s64 	%p128, %rd508, %rd215;
	selp.f64 	%fd416, %fd422, %fd306, %p128;
	min.s64 	%rd502, %rd508, %rd215;
$L__BB9_214:
	ld.shared.f64 	%fd311, [_ZN6thrust24THRUST_300001_SM_1000_NS8cuda_cub4core6detail5shmemE+40];
	ld.shared.u64 	%rd218, [_ZN6thrust24THRUST_300001_SM_1000_NS8cuda_cub4core6detail5shmemE+48];
	abs.f64 	%fd312, %fd416;
	abs.f64 	%fd313, %fd311;
	setp.lt.f64 	%p129, %fd312, %fd313;
	mov.f64 	%fd417, %fd311;
	mov.u64 	%rd503, %rd218;
	@%p129 bra 	$L__BB9_217;
	setp.lt.f64 	%p130, %fd313, %fd312;
	mov.f64 	%fd417, %fd416;
	mov.u64 	%rd503, %rd502;
	@%p130 bra 	$L__BB9_217;
	setp.lt.s64 	%p131, %rd502, %rd218;
	selp.f64 	%fd417, %fd416, %fd311, %p131;
	min.s64 	%rd503, %rd502, %rd218;
$L__BB9_217:
	ld.shared.f64 	%fd316, [_ZN6thrust24THRUST_300001_SM_1000_NS8cuda_cub4core6detail5shmemE+56];
	ld.shared.u64 	%rd221, [_ZN6thrust24THRUST_300001_SM_1000_NS8cuda_cub4core6detail5shmemE+64];
	abs.f64 	%fd317, %fd417;
	abs.f64 	%fd318, %fd316;
	setp.lt.f64 	%p132, %fd317, %fd318;
	mov.f64 	%fd418, %fd316;
	mov.u64 	%rd504, %rd221;
	@%p132 bra 	$L__BB9_220;
	setp.lt.f64 	%p133, %fd318, %fd317;
	mov.f64 	%fd418, %fd417;
	mov.u64 	%rd504, %rd503;
	@%p133 bra 	$L__BB9_220;
	setp.lt.s64 	%p134, %rd503, %rd221;
	selp.f64 	%fd418, %fd417, %fd316, %p134;
	min.s64 	%rd504, %rd503, %rd221;
$L__BB9_220:
	ld.shared.f64 	%fd321, [_ZN6thrust24THRUST_300001_SM_1000_NS8cuda_cub4core6detail5shmemE+72];
	ld.shared.u64 	%rd224, [_ZN6thrust24THRUST_300001_SM_1000_NS8cuda_cub4core6detail5shmemE+80];
	abs.f64 	%fd322, %fd418;
	abs.f64 	%fd323, %fd321;
	setp.lt.f64 	%p135, %fd322, %fd323;
	mov.f64 	%fd419, %fd321;
	mov.u64 	%rd505, %rd224;
	@%p135 bra 	$L__BB9_223;
	setp.lt.f64 	%p136, %fd323, %fd322;
	mov.f64 	%fd419, %fd418;
	mov.u64 	%rd505, %rd504;
	@%p136 bra 	$L__BB9_223;
	setp.lt.s64 	%p137, %rd504, %rd224;
	selp.f64 	%fd419, %fd418, %fd321, %p137;
	min.s64 	%rd505, %rd504, %rd224;
$L__BB9_223:
	ld.shared.f64 	%fd326, [_ZN6thrust24THRUST_300001_SM_1000_NS8cuda_cub4core6detail5shmemE+88];
	ld.shared.u64 	%rd227, [_ZN6thrust24THRUST_300001_SM_1000_NS8cuda_cub4core6detail5shmemE+96];
	abs.f64 	%fd327, %fd419;
	abs.f64 	%fd328, %fd326;
	setp.lt.f64 	%p138, %fd327, %fd328;
	mov.f64 	%fd420, %fd326;
	mov.u64 	%rd506, %rd227;
	@%p138 bra 	$L__BB9_226;
	setp.lt.f64 	%p139, %fd328, %fd327;
	mov.f64 	%fd420, %fd419;
	mov.u64 	%rd506, %rd505;
	@%p139 bra 	$L__BB9_226;
	setp.lt.s64 	%p140, %rd505, %rd227;
	selp.f64 	%fd420, %fd419, %fd326, %p140;
	min.s64 	%rd506, %rd505, %rd227;
$L__BB9_226:
	ld.shared.f64 	%fd331, [_ZN6thrust24THRUST_300001_SM_1000_NS8cuda_cub4core6detail5shmemE+104];
	ld.shared.u64 	%rd230, [_ZN6thrust24THRUST_300001_SM_1000_NS8cuda_cub4core6detail5shmemE+112];
	abs.f64 	%fd332, %fd420;
	abs.f64 	%fd333, %fd331;
	setp.lt.f64 	%p141, %fd332, %fd333;
	mov.f64 	%fd421, %fd331;
	mov.u64 	%rd507, %rd230;
	@%p141 bra 	$L__BB9_229;
	setp.lt.f64 	%p142, %fd333, %fd332;
	mov.f64 	%fd421, %fd420;
	mov.u64 	%rd507, %rd506;
	@%p142 bra 	$L__BB9_229;
	setp.lt.s64 	%p143, %rd506, %rd230;
	selp.f64 	%fd421, %fd420, %fd331, %p143;
	min.s64 	%rd507, %rd506, %rd230;
$L__BB9_229:
	ld.shared.f64 	%fd336, [_ZN6thrust24THRUST_300001_SM_1000_NS8cuda_cub4core6detail5shmemE+120];
	ld.shared.u64 	%rd233, [_ZN6thrust24THRUST_300001_SM_1000_NS8cuda_cub4core6detail5shmemE+128];
	abs.f64 	%fd337, %fd421;
	abs.f64 	%fd338, %fd336;
	setp.lt.f64 	%p144, %fd337, %fd338;
	mov.u64 	%rd508, %rd233;
	mov.f64 	%fd422, %fd336;
	@%p144 bra 	$L__BB9_232;
	setp.lt.f64 	%p145, %fd338, %fd337;
	mov.u64 	%rd508, %rd507;
	mov.f64 	%fd422, %fd421;
	@%p145 bra 	$L__BB9_232;
	setp.lt.s64 	%p146, %rd507, %rd233;
	selp.f64 	%fd422, %fd421, %fd336, %p146;
	min.s64 	%rd508, %rd507, %rd233;
$L__BB9_232:
	mov.u32 	%r364, %tid.x;
	setp.ne.s32 	%p263, %r364, 0;
	@%p263 bra 	$L__BB9_234;
	ld.param.u64 	%rd421, [_ZN6thrust24THRUST_300001_SM_1000_NS8cuda_cub4core6detail13_kernel_agentINS1_8__reduce11ReduceAgentIPN4cuda3std3__45tupleIJdlEEESC_SB_lNS1_9__extrema9arg_max_fIdl10comparatorEEEEJSC_SC_iSG_EEEvDpT0__param_1];
	cvta.to.global.u64 	%rd420, %rd421;
	st.global.f64 	[%rd420], %fd422;
	st.global.u64 	[%rd420+8], %rd508;
$L__BB9_234:
	ret;

}
	// .globl	_ZN3cub18CUB_300001_SM_10006detail11EmptyKernelIvEEvv
.visible .entry _ZN3cub18CUB_300001_SM_10006detail11EmptyKernelIvEEvv()
{


	ret;

}


// ===== COMPILED SASS (sm_100) =====

	.target	sm_100

	.elftype	@"ET_EXEC"


//--------------------- .note.nv.tkinfo           --------------------------
	.section	.note.nv.tkinfo,"",@"SHT_NOTE"
	.sectionflags	@"SHF_NOTE_NV_TKINFO"
	.tkinfo
        /*0018*/ 	.word	0x00000002
        /*0030*/ 	.string	""
        /*0030*/ 	.string	"ptxas"
        /*0030*/ 	.string	"Cuda compilation tools, release 13.0, V13.0.88"
        /*0030*/ 	.string	"Build cuda_13.0.r13.0/compiler.36424714_0"
        /*0030*/ 	.string	"-arch sm_100 -m 64 "



//--------------------- .note.nv.cuinfo           --------------------------
	.section	.note.nv.cuinfo,"",@"SHT_NOTE"
	.sectionflags	@"SHF_NOTE_NV_CUINFO"
        /*0018*/ 	.short	0x0002
        /*001a*/ 	.short	0x0064
        /*001c*/ 	.short	0x0082
	.zero		2


//--------------------- .nv.info                  --------------------------
	.section	.nv.info,"",@"SHT_CUDA_INFO"
	.align	4


	//----- nvinfo : EIATTR_REGCOUNT
	.align		4
        /*0000*/ 	.byte	0x04, 0x2f
        /*0002*/ 	.short	(.L_46 - .L_45)
	.align		4
.L_45:
        /*0004*/ 	.word	index@(_Z9swap_rowsPdiii)
        /*0008*/ 	.word	0x0000001e


	//----- nvinfo : EIATTR_FRAME_SIZE
	.align		4
.L_46:
        /*000c*/ 	.byte	0x04, 0x11
        /*000e*/ 	.short	(.L_48 - .L_47)
	.align		4
.L_47:
        /*0010*/ 	.word	index@(_Z9swap_rowsPdiii)
        /*0014*/ 	.word	0x00000000


	//----- nvinfo : EIATTR_REGCOUNT
	.align		4
.L_48:
        /*0018*/ 	.byte	0x04, 0x2f
        /*001a*/ 	.short	(.L_50 - .L_49)
	.align		4
.L_49:
        /*001c*/ 	.word	index@(_Z9eliminatePdii)
        /*0020*/ 	.word	0x00000024


	//----- nvinfo : EIATTR_FRAME_SIZE
	.align		4
.L_50:
        /*0024*/ 	.byte	0x04, 0x11
        /*0026*/ 	.short	(.L_52 - .L_51)
	.align		4
.L_51:
        /*0028*/ 	.word	index@($__internal_0_$__cuda_sm20_div_rn_f64_full)
        /*002c*/ 	.word	0x00000000


	//----- nvinfo : EIATTR_FRAME_SIZE
	.align		4
.L_52:
        /*0030*/ 	.byte	0x04, 0x11
        /*0032*/ 	.short	(.L_54 - .L_53)
	.align		4
.L_53:
        /*0034*/ 	.word	index@(_Z9eliminatePdii)
        /*0038*/ 	.word	0x00000000


	//----- nvinfo : EIATTR_REGCOUNT
	.align		4
.L_54:
        /*003c*/ 	.byte	0x04, 0x2f
        /*003e*/ 	.short	(.L_56 - .L_55)
	.align		4
.L_55:
        /*0040*/ 	.word	index@(_ZN6thrust24THRUST_300001_SM_1000_NS8cuda_cub4core6detail13_kernel_agentINS1_8__reduce11ReduceAgentINS0_12zip_iteratorIN4cuda3std3__45tupleIJNS0_10device_ptrIdEENS0_17counting_iteratorIlNS0_11use_defaultESF_SF_EEEEEEEPNSB_IJdlEEESJ_iNS1_9__extrema9arg_max_fIdl10comparatorEEEEJSI_SK_iSO_EEEvDpT0_)
        /*0044*/ 	.word	0x00000020


	//----- nvinfo : EIATTR_FRAME_SIZE
	.align		4
.L_56:
        /*0048*/ 	.byte	0x04, 0x11
        /*004a*/ 	.short	(.L_58 - .L_57)
	.align		4
.L_57:
        /*004c*/ 	.word	index@(_ZN6thrust24THRUST_300001_SM_1000_NS8cuda_cub4core6detail13_kernel_agentINS1_8__reduce11ReduceAgentINS0_12zip_iteratorIN4cuda3std3__45tupleIJNS0_10device_ptrIdEENS0_17counting_iteratorIlNS0_11use_defaultESF_SF_EEEEEEEPNSB_IJdlEEESJ_iNS1_9__extrema9arg_max_fIdl10comparatorEEEEJSI_SK_iSO_EEEvDpT0_)
        /*0050*/ 	.word	0x00000000


	//----- nvinfo : EIATTR_REGCOUNT
	.align		4
.L_58:
        /*0054*/ 	.byte	0x04, 0x2f
        /*0056*/ 	.short	(.L_60 - .L_59)
	.align		4
.L_59:
        /*0058*/ 	.word	index@(_ZN6thrust24THRUST_300001_SM_1000_NS8cuda_cub4core6detail13_kernel_agentINS1_8__reduce11ReduceAgentINS0_12zip_iteratorIN4cuda3std3__45tupleIJNS0_10device_ptrIdEENS0_17counting_iteratorIlNS0_11use_defaultESF_SF_EEEEEEEPNSB_IJdlEEESJ_iNS1_9__extrema9arg_max_fIdl10comparatorEEEEJSI_SK_iN3cub18CUB_300001_SM_100013GridEvenShareIiEENSR_9GridQueueIjEESO_EEEvDpT0_)
        /*005c*/ 	.word	0x00000028


	//----- nvinfo : EIATTR_FRAME_SIZE
	.align		4
.L_60:
        /*0060*/ 	.byte	0x04, 0x11
        /*0062*/ 	.short	(.L_62 - .L_61)
	.align		4
.L_61:
        /*0064*/ 	.word	index@(_ZN6thrust24THRUST_300001_SM_1000_NS8cuda_cub4core6detail13_kernel_agentINS1_8__reduce11ReduceAgentINS0_12zip_iteratorIN4cuda3std3__45tupleIJNS0_10device_ptrIdEENS0_17counting_iteratorIlNS0_11use_defaultESF_SF_EEEEEEEPNSB_IJdlEEESJ_iNS1_9__extrema9arg_max_fIdl10comparatorEEEEJSI_SK_iN3cub18CUB_300001_SM_100013GridEvenShareIiEENSR_9GridQueueIjEESO_EEEvDpT0_)
        /*0068*/ 	.word	0x00000000


	//----- nvinfo : EIATTR_REGCOUNT
	.align		4
.L_62:
        /*006c*/ 	.byte	0x04, 0x2f
        /*006e*/ 	.short	(.L_64 - .L_63)
	.align		4
.L_63:
        /*0070*/ 	.word	index@(_ZN6thrust24THRUST_300001_SM_1000_NS8cuda_cub4core6detail13_kernel_agentINS1_8__reduce10DrainAgentIiEEJN3cub18CUB_300001_SM_10009GridQueueIjEEiEEEvDpT0_)
        /*0074*/ 	.word	0x00000008


	//----- nvinfo : EIATTR_FRAME_SIZE
	.align		4
.L_64:
        /*0078*/ 	.byte	0x04, 0x11
        /*007a*/ 	.short	(.L_66 - .L_65)
	.align		4
.L_65:
        /*007c*/ 	.word	index@(_ZN6thrust24THRUST_300001_SM_1000_NS8cuda_cub4core6detail13_kernel_agentINS1_8__reduce10DrainAgentIiEEJN3cub18CUB_300001_SM_10009GridQueueIjEEiEEEvDpT0_)
        /*0080*/ 	.word	0x00000000


	//----- nvinfo : EIATTR_REGCOUNT
	.align		4
.L_66:
        /*0084*/ 	.byte	0x04, 0x2f
        /*0086*/ 	.short	(.L_68 - .L_67)
	.align		4
.L_67:
        /*0088*/ 	.word	index@(_ZN6thrust24THRUST_300001_SM_1000_NS8cuda_cub4core6detail13_kernel_agentINS1_8__reduce11ReduceAgentIPN4cuda3std3__45tupleIJdlEEESC_SB_iNS1_9__extrema9arg_max_fIdl10comparatorEEEEJSC_SC_iSG_EEEvDpT0_)
        /*008c*/ 	.word	0x00000020


	//----- nvinfo : EIATTR_FRAME_SIZE
	.align		4
.L_68:
        /*0090*/ 	.byte	0x04, 0x11
        /*0092*/ 	.short	(.L_70 - .L_69)
	.align		4
.L_69:
        /*0094*/ 	.word	index@(_ZN6thrust24THRUST_300001_SM_1000_NS8cuda_cub4core6detail13_kernel_agentINS1_8__reduce11ReduceAgentIPN4cuda3std3__45tupleIJdlEEESC_SB_iNS1_9__extrema9arg_max_fIdl10comparatorEEEEJSC_SC_iSG_EEEvDpT0_)
        /*0098*/ 	.word	0x00000000


	//----- nvinfo : EIATTR_REGCOUNT
	.align		4
.L_70:
        /*009c*/ 	.byte	0x04, 0x2f
        /*009e*/ 	.short	(.L_72 - .L_71)
	.align		4
.L_71:
        /*00a0*/ 	.word	index@(_ZN6thrust24THRUST_300001_SM_1000_NS8cuda_cub4core6detail13_kernel_agentINS1_8__reduce11ReduceAgentINS0_12zip_iteratorIN4cuda3std3__45tupleIJNS0_10device_ptrIdEENS0_17counting_iteratorIlNS0_11use_defaultESF_SF_EEEEEEEPNSB_IJdlEEESJ_lNS1_9__extrema9arg_max_fIdl10comparatorEEEEJSI_SK_lSO_EEEvDpT0_)
        /*00a4*/ 	.word	0x00000020


	//----- nvinfo : EIATTR_FRAME_SIZE
	.align		4
.L_72:
        /*00a8*/ 	.byte	0x04, 0x11
        /*00aa*/ 	.short	(.L_74 - .L_73)
	.align		4
.L_73:
        /*00ac*/ 	.word	index@(_ZN6thrust24THRUST_300001_SM_1000_NS8cuda_cub4core6detail13_kernel_agentINS1_8__reduce11ReduceAgentINS0_12zip_iteratorIN4cuda3std3__45tupleIJNS0_10device_ptrIdEENS0_17counting_iteratorIlNS0_11use_defaultESF_SF_EEEEEEEPNSB_IJdlEEESJ_lNS1_9__extrema9arg_max_fIdl10comparatorEEEEJSI_SK_lSO_EEEvDpT0_)
        /*00b0*/ 	.word	0x00000000


	//----- nvinfo : EIATTR_REGCOUNT
	.align		4
.L_74:
        /*00b4*/ 	.byte	0x04, 0x2f
        /*00b6*/ 	.short	(.L_76 - .L_75)
	.align		4
.L_75:
        /*00b8*/ 	.word	index@(_ZN6thrust24THRUST_300001_SM_1000_NS8cuda_cub4core6detail13_kernel_agentINS1_8__reduce11ReduceAgentINS0_12zip_iteratorIN4cuda3std3__45tupleIJNS0_10device_ptrIdEENS0_17counting_iteratorIlNS0_11use_defaultESF_SF_EEEEEEEPNSB_IJdlEEESJ_lNS1_9__extrema9arg_max_fIdl10comparatorEEEEJSI_SK_lN3cub18CUB_300001_SM_100013GridEvenShareIlEENSR_9GridQueueIyEESO_EEEvDpT0_)
        /*00bc*/ 	.word	0x00000020


	//----- nvinfo : EIATTR_FRAME_SIZE
	.align		4
.L_76:
        /*00c0*/ 	.byte	0x04, 0x11
        /*00c2*/ 	.short	(.L_78 - .L_77)
	.align		4
.L_77:
        /*00c4*/ 	.word	index@(_ZN6thrust24THRUST_300001_SM_1000_NS8cuda_cub4core6detail13_kernel_agentINS1_8__reduce11ReduceAgentINS0_12zip_iteratorIN4cuda3std3__45tupleIJNS0_10device_ptrIdEENS0_17counting_iteratorIlNS0_11use_defaultESF_SF_EEEEEEEPNSB_IJdlEEESJ_lNS1_9__extrema9arg_max_fIdl10comparatorEEEEJSI_SK_lN3cub18CUB_300001_SM_100013GridEvenShareIlEENSR_9GridQueueIyEESO_EEEvDpT0_)
        /*00c8*/ 	.word	0x00000000


	//----- nvinfo : EIATTR_REGCOUNT
	.align		4
.L_78:
        /*00cc*/ 	.byte	0x04, 0x2f
        /*00ce*/ 	.short	(.L_80 - .L_79)
	.align		4
.L_79:
        /*00d0*/ 	.word	index@(_ZN6thrust24THRUST_300001_SM_1000_NS8cuda_cub4core6detail13_kernel_agentINS1_8__reduce10DrainAgentIlEEJN3cub18CUB_300001_SM_10009GridQueueIyEElEEEvDpT0_)
        /*00d4*/ 	.word	0x00000008


	//----- nvinfo : EIATTR_FRAME_SIZE
	.align		4
.L_80:
        /*00d8*/ 	.byte	0x04, 0x11
        /*00da*/ 	.short	(.L_82 - .L_81)
	.align		4
.L_81:
        /*00dc*/ 	.word	index@(_ZN6thrust24THRUST_300001_SM_1000_NS8cuda_cub4core6detail13_kernel_agentINS1_8__reduce10DrainAgentIlEEJN3cub18CUB_300001_SM_10009GridQueueIyEElEEEvDpT0_)
        /*00e0*/ 	.word	0x00000000


	//----- nvinfo : EIATTR_REGCOUNT
	.align		4
.L_82:
        /*00e4*/ 	.byte	0x04, 0x2f
        /*00e6*/ 	.short	(.L_84 - .L_83)
	.align		4
.L_83:
        /*00e8*/ 	.word	index@(_ZN6thrust24THRUST_300001_SM_1000_NS8cuda_cub4core6detail13_kernel_agentINS1_8__reduce11ReduceAgentIPN4cuda3std3__45tupleIJdlEEESC_SB_lNS1_9__extrema9arg_max_fIdl10comparatorEEEEJSC_SC_iSG_EEEvDpT0_)
        /*00ec*/ 	.word	0x00000020


	//----- nvinfo : EIATTR_FRAME_SIZE
	.align		4
.L_84:
        /*00f0*/ 	.byte	0x04, 0x11
        /*00f2*/ 	.short	(.L_86 - .L_85)
	.align		4
.L_85:
        /*00f4*/ 	.word	index@(_ZN6thrust24THRUST_300001_SM_1000_NS8cuda_cub4core6detail13_kernel_agentINS1_8__reduce11ReduceAgentIPN4cuda3std3__45tupleIJdlEEESC_SB_lNS1_9__extrema9arg_max_fIdl10comparatorEEEEJSC_SC_iSG_EEEvDpT0_)
        /*00f8*/ 	.word	0x00000000


	//----- nvinfo : EIATTR_REGCOUNT
	.align		4
.L_86:
        /*00fc*/ 	.byte	0x04, 0x2f
        /*00fe*/ 	.short	(.L_88 - .L_87)
	.align		4
.L_87:
        /*0100*/ 	.word	index@(_ZN3cub18CUB_300001_SM_10006detail11EmptyKernelIvEEvv)
        /*0104*/ 	.word	0x00000004


	//----- nvinfo : EIATTR_FRAME_SIZE
	.align		4
.L_88:
        /*0108*/ 	.byte	0x04, 0x11
        /*010a*/ 	.short	(.L_90 - .L_89)
	.align		4
.L_89:
        /*010c*/ 	.word	index@(_ZN3cub18CUB_300001_SM_10006detail11EmptyKernelIvEEvv)
        /*0110*/ 	.word	0x00000000


	//----- nvinfo : EIATTR_MIN_STACK_SIZE
	.align		4
.L_90:
        /*0114*/ 	.byte	0x04, 0x12
        /*0116*/ 	.short	(.L_92 - .L_91)
	.align		4
.L_91:
        /*0118*/ 	.word	index@(_ZN3cub18CUB_300001_SM_10006detail11EmptyKernelIvEEvv)
        /*011c*/ 	.word	0x00000000


	//----- nvinfo : EIATTR_MIN_STACK_SIZE
	.align		4
.L_92:
        /*0120*/ 	.byte	0x04, 0x12
        /*0122*/ 	.short	(.L_94 - .L_93)
	.align		4
.L_93:
        /*0124*/ 	.word	index@(_ZN6thrust24THRUST_300001_SM_1000_NS8cuda_cub4core6detail13_kernel_agentINS1_8__reduce11ReduceAgentIPN4cuda3std3__45tupleIJdlEEESC_SB_lNS1_9__extrema9arg_max_fIdl10comparatorEEEEJSC_SC_iSG_EEEvDpT0_)
        /*0128*/ 	.word	0x00000000


	//----- nvinfo : EIATTR_MIN_STACK_SIZE
	.align		4
.L_94:
        /*012c*/ 	.byte	0x04, 0x12
        /*012e*/ 	.short	(.L_96 - .L_95)
	.align		4
.L_95:
        /*0130*/ 	.word	index@(_ZN6thrust24THRUST_300001_SM_1000_NS8cuda_cub4core6detail13_kernel_agentINS1_8__reduce10DrainAgentIlEEJN3cub18CUB_300001_SM_10009GridQueueIyEElEEEvDpT0_)
        /*0134*/ 	.word	0x00000000


	//----- nvinfo : EIATTR_MIN_STACK_SIZE
	.align		4
.L_96:
        /*0138*/ 	.byte	0x04, 0x12
        /*013a*/ 	.short	(.L_98 - .L_97)
	.align		4
.L_97:
        /*013c*/ 	.word	index@(_ZN6thrust24THRUST_300001_SM_1000_NS8cuda_cub4core6detail13_kernel_agentINS1_8__reduce11ReduceAgentINS0_12zip_iteratorIN4cuda3std3__45tupleIJNS0_10device_ptrIdEENS0_17counting_iteratorIlNS0_11use_defaultESF_SF_EEEEEEEPNSB_IJdlEEESJ_lNS1_9__extrema9arg_max_fIdl10comparatorEEEEJSI_SK_lN3cub18CUB_300001_SM_100013GridEvenShareIlEENSR_9GridQueueIyEESO_EEEvDpT0_)
        /*0140*/ 	.word	0x00000000


	//----- nvinfo : EIATTR_MIN_STACK_SIZE
	.align		4
.L_98:
        /*0144*/ 	.byte	0x04, 0x12
        /*0146*/ 	.short	(.L_100 - .L_99)
	.align		4
.L_99:
        /*0148*/ 	.word	index@(_ZN6thrust24THRUST_300001_SM_1000_NS8cuda_cub4core6detail13_kernel_agentINS1_8__reduce11ReduceAgentINS0_12zip_iteratorIN4cuda3std3__45tupleIJNS0_10device_ptrIdEENS0_17counting_iteratorIlNS0_11use_defaultESF_SF_EEEEEEEPNSB_IJdlEEESJ_lNS1_9__extrema9arg_max_fIdl10comparatorEEEEJSI_SK_lSO_EEEvDpT0_)
        /*014c*/ 	.word	0x00000000


	//----- nvinfo : EIATTR_MIN_STACK_SIZE
	.align		4
.L_100:
        /*0150*/ 	.byte	0x04, 0x12
        /*0152*/ 	.short	(.L_102 - .L_101)
	.align		4
.L_101:
        /*0154*/ 	.word	index@(_ZN6thrust24THRUST_300001_SM_1000_NS8cuda_cub4core6detail13_kernel_agentINS1_8__reduce11ReduceAgentIPN4cuda3std3__45tupleIJdlEEESC_SB_iNS1_9__extrema9arg_max_fIdl10comparatorEEEEJSC_SC_iSG_EEEvDpT0_)
        /*0158*/ 	.word	0x00000000


	//----- nvinfo : EIATTR_MIN_STACK_SIZE
	.align		4
.L_102:
        /*015c*/ 	.byte	0x04, 0x12
        /*015e*/ 	.short	(.L_104 - .L_103)
	.align		4
.L_103:
        /*0160*/ 	.word	index@(_ZN6thrust24THRUST_300001_SM_1000_NS8cuda_cub4core6detail13_kernel_agentINS1_8__reduce10DrainAgentIiEEJN3cub18CUB_300001_SM_10009GridQueueIjEEiEEEvDpT0_)
        /*0164*/ 	.word	0x00000000


	//----- nvinfo : EIATTR_MIN_STACK_SIZE
	.align		4
.L_104:
        /*0168*/ 	.byte	0x04, 0x12
        /*016a*/ 	.short	(.L_106 - .L_105)
	.align		4
.L_105:
        /*016c*/ 	.word	index@(_ZN6thrust24THRUST_300001_SM_1000_NS8cuda_cub4core6detail13_kernel_agentINS1_8__reduce11ReduceAgentINS0_12zip_iteratorIN4cuda3std3__45tupleIJNS0_10device_ptrIdEENS0_17counting_iteratorIlNS0_11use_defaultESF_SF_EEEEEEEPNSB_IJdlEEESJ_iNS1_9__extrema9arg_max_fIdl10comparatorEEEEJSI_SK_iN3cub18CUB_300001_SM_100013GridEvenShareIiEENSR_9GridQueueIjEESO_EEEvDpT0_)
        /*0170*/ 	.word	0x00000000


	//----- nvinfo : EIATTR_MIN_STACK_SIZE
	.align		4
.L_106:
        /*0174*/ 	.byte	0x04, 0x12
        /*0176*/ 	.short	(.L_108 - .L_107)
	.align		4
.L_107:
        /*0178*/ 	.word	index@(_ZN6thrust24THRUST_300001_SM_1000_NS8cuda_cub4core6detail13_kernel_agentINS1_8__reduce11ReduceAgentINS0_12zip_iteratorIN4cuda3std3__45tupleIJNS0_10device_ptrIdEENS0_17counting_iteratorIlNS0_11use_defaultESF_SF_EEEEEEEPNSB_IJdlEEESJ_iNS1_9__extrema9arg_max_fIdl10comparatorEEEEJSI_SK_iSO_EEEvDpT0_)
        /*017c*/ 	.word	0x00000000


	//----- nvinfo : EIATTR_MIN_STACK_SIZE
	.align		4
.L_108:
        /*0180*/ 	.byte	0x04, 0x12
        /*0182*/ 	.short	(.L_110 - .L_109)
	.align		4
.L_109:
        /*0184*/ 	.word	index@(_Z9eliminatePdii)
        /*0188*/ 	.word	0x00000000


	//----- nvinfo : EIATTR_MIN_STACK_SIZE
	.align		4
.L_110:
        /*018c*/ 	.byte	0x04, 0x12
        /*018e*/ 	.short	(.L_112 - .L_111)
	.align		4
.L_111:
        /*0190*/ 	.word	index@(_Z9swap_rowsPdiii)
        /*0194*/ 	.word	0x00000000
.L_112:


//--------------------- .nv.compat                --------------------------
	.section	.nv.compat,"",@"SHT_CUDA_COMPAT_INFO"
	.align	4
        /*0000*/ 	.byte	0x02, 0x09, 0x00, 0x00, 0x02, 0x02, 0x01, 0x00, 0x02, 0x05, 0x05, 0x00, 0x03, 0x07, 0x01, 0x01
        /*0010*/ 	.byte	0x02, 0x03, 0x00, 0x00, 0x02, 0x06, 0x01, 0x00, 0x04, 0x0b, 0x08, 0x00, 0x01, 0x00, 0x00, 0x00
        /*0020*/ 	.byte	0x00, 0x00, 0x00, 0x00


//--------------------- .nv.info._ZN3cub18CUB_300001_SM_10006detail11EmptyKernelIvEEvv --------------------------
	.section	.nv.info._ZN3cub18CUB_300001_SM_10006detail11EmptyKernelIvEEvv,"",@"SHT_CUDA_INFO"
	.sectionflags	@""
	.align	4


	//----- nvinfo : EIATTR_CUDA_API_VERSION
	.align		4
        /*0000*/ 	.byte	0x04, 0x37
        /*0002*/ 	.short	(.L_114 - .L_113)
.L_113:
        /*0004*/ 	.word	0x00000082


	//----- nvinfo : EIATTR_SPARSE_MMA_MASK
	.align		4
.L_114:
        /*0008*/ 	.byte	0x03, 0x50
        /*000a*/ 	.short	0x0000


	//----- nvinfo : EIATTR_MAXREG_COUNT
	.align		4
        /*000c*/ 	.byte	0x03, 0x1b
        /*000e*/ 	.short	0x00ff


	//----- nvinfo : EIATTR_MERCURY_ISA_VERSION
	.align		4
        /*0010*/ 	.byte	0x03, 0x5f
        /*0012*/ 	.short	0x0101


	//----- nvinfo : EIATTR_VRC_CTA_INIT_COUNT
	.align		4
        /*0014*/ 	.byte	0x02, 0x4a
	.zero		1
	.zero		1


	//----- nvinfo : EIATTR_EXIT_INSTR_OFFSETS
	.align		4
        /*0018*/ 	.byte	0x04, 0x1c
        /*001a*/ 	.short	(.L_116 - .L_115)


	//   ....[0]....
.L_115:
        /*001c*/ 	.word	0x00000010


	//----- nvinfo : EIATTR_SW_WAR
	.align		4
.L_116:
        /*0020*/ 	.byte	0x04, 0x36
        /*0022*/ 	.short	(.L_118 - .L_117)
.L_117:
        /*0024*/ 	.word	0x00000008
.L_118:


//--------------------- .nv.info._ZN6thrust24THRUST_300001_SM_1000_NS8cuda_cub4core6detail13_kernel_agentINS1_8__reduce11ReduceAgentIPN4cuda3std3__45tupleIJdlEEESC_SB_lNS1_9__extrema9arg_max_fIdl10comparatorEEEEJSC_SC_iSG_EEEvDpT0_ --------------------------
	.section	.nv.info._ZN6thrust24THRUST_300001_SM_1000_NS8cuda_cub4core6detail13_kernel_agentINS1_8__reduce11ReduceAgentIPN4cuda3std3__45tupleIJdlEEESC_SB_lNS1_9__extrema9arg_max_fIdl10comparatorEEEEJSC_SC_iSG_EEEvDpT0_,"",@"SHT_CUDA_INFO"
	.sectionflags	@""
	.align	4


	//----- nvinfo : EIATTR_CUDA_API_VERSION
	.align		4
        /*0000*/ 	.byte	0x04, 0x37
        /*0002*/ 	.short	(.L_120 - .L_119)
.L_119:
        /*0004*/ 	.word	0x00000082


	//----- nvinfo : EIATTR_KPARAM_INFO
	.align		4
.L_120:
        /*0008*/ 	.byte	0x04, 0x17
        /*000a*/ 	.short	(.L_122 - .L_121)
.L_121:
        /*000c*/ 	.word	0x00000000
        /*0010*/ 	.short	0x0003
        /*0012*/ 	.short	0x0014
        /*0014*/ 	.byte	0x00, 0xf0, 0x05, 0x00


	//----- nvinfo : EIATTR_KPARAM_INFO
	.align		4
.L_122:
        /*0018*/ 	.byte	0x04, 0x17
        /*001a*/ 	.short	(.L_124 - .L_123)
.L_123:
        /*001c*/ 	.word	0x00000000
        /*0020*/ 	.short	0x0002
        /*0022*/ 	.short	0x0010
        /*0024*/ 	.byte	0x00, 0xf0, 0x11, 0x00


	//----- nvinfo : EIATTR_KPARAM_INFO
	.align		4
.L_124:
        /*0028*/ 	.byte	0x04, 0x17
        /*002a*/ 	.short	(.L_126 - .L_125)
.L_125:
        /*002c*/ 	.word	0x00000000
        /*0030*/ 	.short	0x0001
        /*0032*/ 	.short	0x0008
        /*0034*/ 	.byte	0x00, 0xf5, 0x21, 0x00


	//----- nvinfo : EIATTR_KPARAM_INFO
	.align		4
.L_126:
        /*0038*/ 	.byte	0x04, 0x17
        /*003a*/ 	.short	(.L_128 - .L_127)
.L_127:
        /*003c*/ 	.word	0x00000000
        /*0040*/ 	.short	0x0000
        /*0042*/ 	.short	0x0000
        /*0044*/ 	.byte	0x00, 0xf5, 0x21, 0x00


	//----- nvinfo : EIATTR_SPARSE_MMA_MASK
	.align		4
.L_128:
        /*0048*/ 	.byte	0x03, 0x50
        /*004a*/ 	.short	0x0000


	//----- nvinfo : EIATTR_MAXREG_COUNT
	.align		4
        /*004c*/ 	.byte	0x03, 0x1b
        /*004e*/ 	.short	0x00ff


	//----- nvinfo : EIATTR_NUM_BARRIERS
	.align		4
        /*0050*/ 	.byte	0x02, 0x4c
        /*0052*/ 	.byte	0x01
	.zero		1


	//----- nvinfo : EIATTR_MERCURY_ISA_VERSION
	.align		4
        /*0054*/ 	.byte	0x03, 0x5f
        /*0056*/ 	.short	0x0101


	//----- nvinfo : EIATTR_COOP_GROUP_MASK_REGIDS
	.align		4
        /*0058*/ 	.byte	0x04, 0x29
        /*005a*/ 	.short	(.L_130 - .L_129)


	//   ....[0]....
.L_129:
        /*005c*/ 	.word	0xffffffff


	//   ....[1]....
        /*0060*/ 	.word	0xffffffff


	//   ....[2]....
        /*0064*/ 	.word	0xffffffff


	//   ....[3]....
        /*0068*/ 	.word	0xffffffff


	//   ....[4]....
        /*006c*/ 	.word	0xffffffff


	//   ....[5]....
        /*0070*/ 	.word	0xffffffff


	//   ....[6]....
        /*0074*/ 	.word	0xffffffff


	//   ....[7]....
        /*0078*/ 	.word	0xffffffff


	//   ....[8]....
        /*007c*/ 	.word	0xffffffff


	//   ....[9]....
        /*0080*/ 	.word	0xffffffff


	//   ....[10]....
        /*0084*/ 	.word	0xffffffff


	//   ....[11]....
        /*0088*/ 	.word	0xffffffff


	//   ....[12]....
        /*008c*/ 	.word	0xffffffff


	//   ....[13]....
        /*0090*/ 	.word	0xffffffff


	//   ....[14]....
        /*0094*/ 	.word	0xffffffff


	//   ....[15]....
        /*0098*/ 	.word	0xffffffff


	//   ....[16]....
        /*009c*/ 	.word	0xffffffff


	//   ....[17]....
        /*00a0*/ 	.word	0xffffffff


	//   ....[18]....
        /*00a4*/ 	.word	0xffffffff


	//   ....[19]....
        /*00a8*/ 	.word	0xffffffff


	//   ....[20]....
        /*00ac*/ 	.word	0xffffffff


	//   ....[21]....
        /*00b0*/ 	.word	0xffffffff


	//   ....[22]....
        /*00b4*/ 	.word	0xffffffff


	//   ....[23]....
        /*00b8*/ 	.word	0xffffffff


	//   ....[24]....
        /*00bc*/ 	.word	0xffffffff


	//   ....[25]....
        /*00c0*/ 	.word	0xffffffff


	//   ....[26]....
        /*00c4*/ 	.word	0xffffffff


	//   ....[27]....
        /*00c8*/ 	.word	0xffffffff


	//   ....[28]....
        /*00cc*/ 	.word	0xffffffff


	//   ....[29]....
        /*00d0*/ 	.word	0xffffffff


	//   ....[30]....
        /*00d4*/ 	.word	0xffffffff


	//   ....[31]....
        /*00d8*/ 	.word	0xffffffff


	//   ....[32]....
        /*00dc*/ 	.word	0xffffffff


	//   ....[33]....
        /*00e0*/ 	.word	0xffffffff


	//   ....[34]....
        /*00e4*/ 	.word	0xffffffff


	//   ....[35]....
        /*00e8*/ 	.word	0xffffffff


	//   ....[36]....
        /*00ec*/ 	.word	0xffffffff


	//   ....[37]....
        /*00f0*/ 	.word	0xffffffff


	//   ....[38]....
        /*00f4*/ 	.word	0xffffffff


	//   ....[39]....
        /*00f8*/ 	.word	0xffffffff


	//   ....[40]....
        /*00fc*/ 	.word	0xffffffff


	//   ....[41]....
        /*0100*/ 	.word	0xffffffff


	//   ....[42]....
        /*0104*/ 	.word	0xffffffff


	//   ....[43]....
        /*0108*/ 	.word	0xffffffff


	//   ....[44]....
        /*010c*/ 	.word	0xffffffff


	//   ....[45]....
        /*0110*/ 	.word	0xffffffff


	//   ....[46]....
        /*0114*/ 	.word	0xffffffff


	//   ....[47]....
        /*0118*/ 	.word	0xffffffff


	//   ....[48]....
        /*011c*/ 	.word	0xffffffff


	//   ....[49]....
        /*0120*/ 	.word	0xffffffff


	//   ....[50]....
        /*0124*/ 	.word	0xffffffff


	//   ....[51]....
        /*0128*/ 	.word	0xffffffff


	//   ....[52]....
        /*012c*/ 	.word	0xffffffff


	//   ....[53]....
        /*0130*/ 	.word	0xffffffff


	//   ....[54]....
        /*0134*/ 	.word	0xffffffff


	//   ....[55]....
        /*0138*/ 	.word	0xffffffff


	//   ....[56]....
        /*013c*/ 	.word	0xffffffff


	//   ....[57]....
        /*0140*/ 	.word	0xffffffff


	//   ....[58]....
        /*0144*/ 	.word	0xffffffff


	//   ....[59]....
        /*0148*/ 	.word	0xffffffff


	//----- nvinfo : EIATTR_COOP_GROUP_INSTR_OFFSETS
	.align		4
.L_130:
        /*014c*/ 	.byte	0x04, 0x28
        /*014e*/ 	.short	(.L_132 - .L_131)


	//   ....[0]....
.L_131:
        /*0150*/ 	.word	0x00000b70


	//   ....[1]....
        /*0154*/ 	.word	0x00000ba0


	//   ....[2]....
        /*0158*/ 	.word	0x00000bc0


	//   ....[3]....
        /*015c*/ 	.word	0x00000bd0


	//   ....[4]....
        /*0160*/ 	.word	0x00000d60


	//   ....[5]....
        /*0164*/ 	.word	0x00000d90


	//   ....[6]....
        /*0168*/ 	.word	0x00000dc0


	//   ....[7]....
        /*016c*/ 	.word	0x00000de0


	//   ....[8]....
        /*0170*/ 	.word	0x00000f60


	//   ....[9]....
        /*0174*/ 	.word	0x00000f90


	//   ....[10]....
        /*0178*/ 	.word	0x00000fc0


	//   ....[11]....
        /*017c*/ 	.word	0x00000fe0


	//   ....[12]....
        /*0180*/ 	.word	0x00001160


	//   ....[13]....
        /*0184*/ 	.word	0x00001190


	//   ....[14]....
        /*0188*/ 	.word	0x000011c0


	//   ....[15]....
        /*018c*/ 	.word	0x000011e0


	//   ....[16]....
        /*0190*/ 	.word	0x00001360


	//   ....[17]....
        /*0194*/ 	.word	0x00001390


	//   ....[18]....
        /*0198*/ 	.word	0x000013c0


	//   ....[19]....
        /*019c*/ 	.word	0x000013e0


	//   ....[20]....
        /*01a0*/ 	.word	0x00002140


	//   ....[21]....
        /*01a4*/ 	.word	0x00002150


	//   ....[22]....
        /*01a8*/ 	.word	0x00002160


	//   ....[23]....
        /*01ac*/ 	.word	0x00002180


	//   ....[24]....
        /*01b0*/ 	.word	0x00002300


	//   ....[25]....
        /*01b4*/ 	.word	0x00002340


	//   ....[26]....
        /*01b8*/ 	.word	0x00002370


	//   ....[27]....
        /*01bc*/ 	.word	0x00002390


	//   ....[28]....
        /*01c0*/ 	.word	0x00002510


	//   ....[29]....
        /*01c4*/ 	.word	0x00002550


	//   ....[30]....
        /*01c8*/ 	.word	0x00002580


	//   ....[31]....
        /*01cc*/ 	.word	0x000025a0


	//   ....[32]....
        /*01d0*/ 	.word	0x00002720


	//   ....[33]....
        /*01d4*/ 	.word	0x00002760


	//   ....[34]....
        /*01d8*/ 	.word	0x00002790


	//   ....[35]....
        /*01dc*/ 	.word	0x000027b0


	//   ....[36]....
        /*01e0*/ 	.word	0x00002930


	//   ....[37]....
        /*01e4*/ 	.word	0x00002970


	//   ....[38]....
        /*01e8*/ 	.word	0x000029a0


	//   ....[39]....
        /*01ec*/ 	.word	0x000029c0


	//   ....[40]....
        /*01f0*/ 	.word	0x00005760


	//   ....[41]....
        /*01f4*/ 	.word	0x00005790


	//   ....[42]....
        /*01f8*/ 	.word	0x000057b0


	//   ....[43]....
        /*01fc*/ 	.word	0x000057c0


	//   ....[44]....
        /*0200*/ 	.word	0x00005950


	//   ....[45]....
        /*0204*/ 	.word	0x00005980


	//   ....[46]....
        /*0208*/ 	.word	0x000059b0


	//   ....[47]....
        /*020c*/ 	.word	0x000059d0


	//   ....[48]....
        /*0210*/ 	.word	0x00005b50


	//   ....[49]....
        /*0214*/ 	.word	0x00005b80


	//   ....[50]....
        /*0218*/ 	.word	0x00005bb0


	//   ....[51]....
        /*021c*/ 	.word	0x00005bd0


	//   ....[52]....
        /*0220*/ 	.word	0x00005d50


	//   ....[53]....
        /*0224*/ 	.word	0x00005d80


	//   ....[54]....
        /*0228*/ 	.word	0x00005db0


	//   ....[55]....
        /*022c*/ 	.word	0x00005dd0


	//   ....[56]....
        /*0230*/ 	.word	0x00005f50


	//   ....[57]....
        /*0234*/ 	.word	0x00005f80


	//   ....[58]....
        /*0238*/ 	.word	0x00005fb0


	//   ....[59]....
        /*023c*/ 	.word	0x00005fd0


	//----- nvinfo : EIATTR_VRC_CTA_INIT_COUNT
	.align		4
.L_132:
        /*0240*/ 	.byte	0x02, 0x4a
	.zero		1
	.zero		1


	//----- nvinfo : EIATTR_EXIT_INSTR_OFFSETS
	.align		4
        /*0244*/ 	.byte	0x04, 0x1c
        /*0246*/ 	.short	(.L_134 - .L_133)


	//   ....[0]....
.L_133:
        /*0248*/ 	.word	0x00000030


	//   ....[1]....
        /*024c*/ 	.word	0x00006c70


	//   ....[2]....
        /*0250*/ 	.word	0x00006cb0


	//----- nvinfo : EIATTR_MAX_THREADS
	.align		4
.L_134:
        /*0254*/ 	.byte	0x04, 0x05
        /*0256*/ 	.short	(.L_136 - .L_135)
.L_135:
        /*0258*/ 	.word	0x00000100
        /*025c*/ 	.word	0x00000001
        /*0260*/ 	.word	0x00000001


	//----- nvinfo : EIATTR_CRS_STACK_SIZE
	.align		4
.L_136:
        /*0264*/ 	.byte	0x04, 0x1e
        /*0266*/ 	.short	(.L_138 - .L_137)
.L_137:
        /*0268*/ 	.word	0x00000000


	//----- nvinfo : EIATTR_CBANK_PARAM_SIZE
	.align		4
.L_138:
        /*026c*/ 	.byte	0x03, 0x19
        /*026e*/ 	.short	0x0015


	//----- nvinfo : EIATTR_PARAM_CBANK
	.align		4
        /*0270*/ 	.byte	0x04, 0x0a
        /*0272*/ 	.short	(.L_140 - .L_139)
	.align		4
.L_139:
        /*0274*/ 	.word	index@(.nv.constant0._ZN6thrust24THRUST_300001_SM_1000_NS8cuda_cub4core6detail13_kernel_agentINS1_8__reduce11ReduceAgentIPN4cuda3std3__45tupleIJdlEEESC_SB_lNS1_9__extrema9arg_max_fIdl10comparatorEEEEJSC_SC_iSG_EEEvDpT0_)
        /*0278*/ 	.short	0x0380
        /*027a*/ 	.short	0x0015


	//----- nvinfo : EIATTR_SW_WAR
	.align		4
.L_140:
        /*027c*/ 	.byte	0x04, 0x36
        /*027e*/ 	.short	(.L_142 - .L_141)
.L_141:
        /*0280*/ 	.word	0x00000008
.L_142:


//--------------------- .nv.info._ZN6thrust24THRUST_300001_SM_1000_NS8cuda_cub4core6detail13_kernel_agentINS1_8__reduce10DrainAgentIlEEJN3cub18CUB_300001_SM_10009GridQueueIyEElEEEvDpT0_ --------------------------
	.section	.nv.info._ZN6thrust24THRUST_300001_SM_1000_NS8cuda_cub4core6detail13_kernel_agentINS1_8__reduce10DrainAgentIlEEJN3cub18CUB_300001_SM_10009GridQueueIyEElEEEvDpT0_,"",@"SHT_CUDA_INFO"
	.sectionflags	@""
	.align	4


	//----- nvinfo : EIATTR_CUDA_API_VERSION
	.align		4
        /*0000*/ 	.byte	0x04, 0x37
        /*0002*/ 	.short	(.L_144 - .L_143)
.L_143:
        /*0004*/ 	.word	0x00000082


	//----- nvinfo : EIATTR_KPARAM_INFO
	.align		4
.L_144:
        /*0008*/ 	.byte	0x04, 0x17
        /*000a*/ 	.short	(.L_146 - .L_145)
.L_145:
        /*000c*/ 	.word	0x00000000
        /*0010*/ 	.short	0x0001
        /*0012*/ 	.short	0x0008
        /*0014*/ 	.byte	0x00, 0xf0, 0x21, 0x00


	//----- nvinfo : EIATTR_KPARAM_INFO
	.align		4
.L_146:
        /*0018*/ 	.byte	0x04, 0x17
        /*001a*/ 	.short	(.L_148 - .L_147)
.L_147:
        /*001c*/ 	.word	0x00000000
        /*0020*/ 	.short	0x0000
        /*0022*/ 	.short	0x0000
        /*0024*/ 	.byte	0x00, 0xf0, 0x21, 0x00


	//----- nvinfo : EIATTR_SPARSE_MMA_MASK
	.align		4
.L_148:
        /*0028*/ 	.byte	0x03, 0x50
        /*002a*/ 	.short	0x0000


	//----- nvinfo : EIATTR_MAXREG_COUNT
	.align		4
        /*002c*/ 	.byte	0x03, 0x1b
        /*002e*/ 	.short	0x00ff


	//----- nvinfo : EIATTR_MERCURY_ISA_VERSION
	.align		4
        /*0030*/ 	.byte	0x03, 0x5f
        /*0032*/ 	.short	0x0101


	//----- nvinfo : EIATTR_VRC_CTA_INIT_COUNT
	.align		4
        /*0034*/ 	.byte	0x02, 0x4a
	.zero		1
	.zero		1


	//----- nvinfo : EIATTR_EXIT_INSTR_OFFSETS
	.align		4
        /*0038*/ 	.byte	0x04, 0x1c
        /*003a*/ 	.short	(.L_150 - .L_149)


	//   ....[0]....
.L_149:
        /*003c*/ 	.word	0x00000060


	//----- nvinfo : EIATTR_MAX_THREADS
	.align		4
.L_150:
        /*0040*/ 	.byte	0x04, 0x05
        /*0042*/ 	.short	(.L_152 - .L_151)
.L_151:
        /*0044*/ 	.word	0x00000001
        /*0048*/ 	.word	0x00000001
        /*004c*/ 	.word	0x00000001


	//----- nvinfo : EIATTR_CBANK_PARAM_SIZE
	.align		4
.L_152:
        /*0050*/ 	.byte	0x03, 0x19
        /*0052*/ 	.short	0x0010


	//----- nvinfo : EIATTR_PARAM_CBANK
	.align		4
        /*0054*/ 	.byte	0x04, 0x0a
        /*0056*/ 	.short	(.L_154 - .L_153)
	.align		4
.L_153:
        /*0058*/ 	.word	index@(.nv.constant0._ZN6thrust24THRUST_300001_SM_1000_NS8cuda_cub4core6detail13_kernel_agentINS1_8__reduce10DrainAgentIlEEJN3cub18CUB_300001_SM_10009GridQueueIyEElEEEvDpT0_)
        /*005c*/ 	.short	0x0380
        /*005e*/ 	.short	0x0010


	//----- nvinfo : EIATTR_SW_WAR
	.align		4
.L_154:
        /*0060*/ 	.byte	0x04, 0x36
        /*0062*/ 	.short	(.L_156 - .L_155)
.L_155:
        /*0064*/ 	.word	0x00000008
.L_156:


//--------------------- .nv.info._ZN6thrust24THRUST_300001_SM_1000_NS8cuda_cub4core6detail13_kernel_agentINS1_8__reduce11ReduceAgentINS0_12zip_iteratorIN4cuda3std3__45tupleIJNS0_10device_ptrIdEENS0_17counting_iteratorIlNS0_11use_defaultESF_SF_EEEEEEEPNSB_IJdlEEESJ_lNS1_9__extrema9arg_max_fIdl10comparatorEEEEJSI_SK_lN3cub18CUB_300001_SM_100013GridEvenShareIlEENSR_9GridQueueIyEESO_EEEvDpT0_ --------------------------
	.section	.nv.info._ZN6thrust24THRUST_300001_SM_1000_NS8cuda_cub4core6detail13_kernel_agentINS1_8__reduce11ReduceAgentINS0_12zip_iteratorIN4cuda3std3__45tupleIJNS0_10device_ptrIdEENS0_17counting_iteratorIlNS0_11use_defaultESF_SF_EEEEEEEPNSB_IJdlEEESJ_lNS1_9__extrema9arg_max_fIdl10comparatorEEEEJSI_SK_lN3cub18CUB_300001_SM_100013GridEvenShareIlEENSR_9GridQueueIyEESO_EEEvDpT0_,"",@"SHT_CUDA_INFO"
	.sectionflags	@""
	.align	4


	//----- nvinfo : EIATTR_CUDA_API_VERSION
	.align		4
        /*0000*/ 	.byte	0x04, 0x37
        /*0002*/ 	.short	(.L_158 - .L_157)
.L_157:
        /*0004*/ 	.word	0x00000082


	//----- nvinfo : EIATTR_KPARAM_INFO
	.align		4
.L_158:
        /*0008*/ 	.byte	0x04, 0x17
        /*000a*/ 	.short	(.L_160 - .L_159)
.L_159:
        /*000c*/ 	.word	0x00000000
        /*0010*/ 	.short	0x0005
        /*0012*/ 	.short	0x0070
        /*0014*/ 	.byte	0x00, 0xf0, 0x05, 0x00


	//----- nvinfo : EIATTR_KPARAM_INFO
	.align		4
.L_160:
        /*0018*/ 	.byte	0x04, 0x17
        /*001a*/ 	.short	(.L_162 - .L_161)
.L_161:
        /*001c*/ 	.word	0x00000000
        /*0020*/ 	.short	0x0004
        /*0022*/ 	.short	0x0068
        /*0024*/ 	.byte	0x00, 0xf0, 0x21, 0x00


	//----- nvinfo : EIATTR_KPARAM_INFO
	.align		4
.L_162:
        /*0028*/ 	.byte	0x04, 0x17
        /*002a*/ 	.short	(.L_164 - .L_163)
.L_163:
        /*002c*/ 	.word	0x00000000
        /*0030*/ 	.short	0x0003
        /*0032*/ 	.short	0x0020
        /*0034*/ 	.byte	0x00, 0xf0, 0x21, 0x01


	//----- nvinfo : EIATTR_KPARAM_INFO
	.align		4
.L_164:
        /*0038*/ 	.byte	0x04, 0x17
        /*003a*/ 	.short	(.L_166 - .L_165)
.L_165:
        /*003c*/ 	.word	0x00000000
        /*0040*/ 	.short	0x0002
        /*0042*/ 	.short	0x0018
        /*0044*/ 	.byte	0x00, 0xf0, 0x21, 0x00


	//----- nvinfo : EIATTR_KPARAM_INFO
	.align		4
.L_166:
        /*0048*/ 	.byte	0x04, 0x17
        /*004a*/ 	.short	(.L_168 - .L_167)
.L_167:
        /*004c*/ 	.word	0x00000000
        /*0050*/ 	.short	0x0001
        /*0052*/ 	.short	0x0010
        /*0054*/ 	.byte	0x00, 0xf5, 0x21, 0x00


	//----- nvinfo : EIATTR_KPARAM_INFO
	.align		4
.L_168:
        /*0058*/ 	.byte	0x04, 0x17
        /*005a*/ 	.short	(.L_170 - .L_169)
.L_169:
        /*005c*/ 	.word	0x00000000
        /*0060*/ 	.short	0x0000
        /*0062*/ 	.short	0x0000
        /*0064*/ 	.byte	0x00, 0xf0, 0x41, 0x00


	//----- nvinfo : EIATTR_SPARSE_MMA_MASK
	.align		4
.L_170:
        /*0068*/ 	.byte	0x03, 0x50
        /*006a*/ 	.short	0x0000


	//----- nvinfo : EIATTR_MAXREG_COUNT
	.align		4
        /*006c*/ 	.byte	0x03, 0x1b
        /*006e*/ 	.short	0x00ff


	//----- nvinfo : EIATTR_NUM_BARRIERS
	.align		4
        /*0070*/ 	.byte	0x02, 0x4c
        /*0072*/ 	.byte	0x01
	.zero		1


	//----- nvinfo : EIATTR_MERCURY_ISA_VERSION
	.align		4
        /*0074*/ 	.byte	0x03, 0x5f
        /*0076*/ 	.short	0x0101


	//----- nvinfo : EIATTR_COOP_GROUP_MASK_REGIDS
	.align		4
        /*0078*/ 	.byte	0x04, 0x29
        /*007a*/ 	.short	(.L_172 - .L_171)


	//   ....[0]....
.L_171:
        /*007c*/ 	.word	0xffffffff


	//   ....[1]....
        /*0080*/ 	.word	0xffffffff


	//   ....[2]....
        /*0084*/ 	.word	0xffffffff


	//   ....[3]....
        /*0088*/ 	.word	0xffffffff


	//   ....[4]....
        /*008c*/ 	.word	0xffffffff


	//   ....[5]....
        /*0090*/ 	.word	0xffffffff


	//   ....[6]....
        /*0094*/ 	.word	0xffffffff


	//   ....[7]....
        /*0098*/ 	.word	0xffffffff


	//   ....[8]....
        /*009c*/ 	.word	0xffffffff


	//   ....[9]....
        /*00a0*/ 	.word	0xffffffff


	//   ....[10]....
        /*00a4*/ 	.word	0xffffffff


	//   ....[11]....
        /*00a8*/ 	.word	0xffffffff


	//   ....[12]....
        /*00ac*/ 	.word	0xffffffff


	//   ....[13]....
        /*00b0*/ 	.word	0xffffffff


	//   ....[14]....
        /*00b4*/ 	.word	0xffffffff


	//   ....[15]....
        /*00b8*/ 	.word	0xffffffff


	//   ....[16]....
        /*00bc*/ 	.word	0xffffffff


	//   ....[17]....
        /*00c0*/ 	.word	0xffffffff


	//   ....[18]....
        /*00c4*/ 	.word	0xffffffff


	//   ....[19]....
        /*00c8*/ 	.word	0xffffffff


	//   ....[20]....
        /*00cc*/ 	.word	0xffffffff


	//   ....[21]....
        /*00d0*/ 	.word	0xffffffff


	//   ....[22]....
        /*00d4*/ 	.word	0xffffffff


	//   ....[23]....
        /*00d8*/ 	.word	0xffffffff


	//   ....[24]....
        /*00dc*/ 	.word	0xffffffff


	//   ....[25]....
        /*00e0*/ 	.word	0xffffffff


	//   ....[26]....
        /*00e4*/ 	.word	0xffffffff


	//   ....[27]....
        /*00e8*/ 	.word	0xffffffff


	//   ....[28]....
        /*00ec*/ 	.word	0xffffffff


	//   ....[29]....
        /*00f0*/ 	.word	0xffffffff


	//   ....[30]....
        /*00f4*/ 	.word	0xffffffff


	//   ....[31]....
        /*00f8*/ 	.word	0xffffffff


	//   ....[32]....
        /*00fc*/ 	.word	0xffffffff


	//   ....[33]....
        /*0100*/ 	.word	0xffffffff


	//   ....[34]....
        /*0104*/ 	.word	0xffffffff


	//   ....[35]....
        /*0108*/ 	.word	0xffffffff


	//   ....[36]....
        /*010c*/ 	.word	0xffffffff


	//   ....[37]....
        /*0110*/ 	.word	0xffffffff


	//   ....[38]....
        /*0114*/ 	.word	0xffffffff


	//   ....[39]....
        /*0118*/ 	.word	0xffffffff


	//   ....[40]....
        /*011c*/ 	.word	0xffffffff


	//   ....[41]....
        /*0120*/ 	.word	0xffffffff


	//   ....[42]....
        /*0124*/ 	.word	0xffffffff


	//   ....[43]....
        /*0128*/ 	.word	0xffffffff


	//   ....[44]....
        /*012c*/ 	.word	0xffffffff


	//   ....[45]....
        /*0130*/ 	.word	0xffffffff


	//   ....[46]....
        /*0134*/ 	.word	0xffffffff


	//   ....[47]....
        /*0138*/ 	.word	0xffffffff


	//   ....[48]....
        /*013c*/ 	.word	0xffffffff


	//   ....[49]....
        /*0140*/ 	.word	0xffffffff


	//   ....[50]....
        /*0144*/ 	.word	0xffffffff


	//   ....[51]....
        /*0148*/ 	.word	0xffffffff


	//   ....[52]....
        /*014c*/ 	.word	0xffffffff


	//   ....[53]....
        /*0150*/ 	.word	0xffffffff


	//   ....[54]....
        /*0154*/ 	.word	0xffffffff


	//   ....[55]....
        /*0158*/ 	.word	0xffffffff


	//   ....[56]....
        /*015c*/ 	.word	0xffffffff


	//   ....[57]....
        /*0160*/ 	.word	0xffffffff


	//   ....[58]....
        /*0164*/ 	.word	0xffffffff


	//   ....[59]....
        /*0168*/ 	.word	0xffffffff


	//----- nvinfo : EIATTR_COOP_GROUP_INSTR_OFFSETS
	.align		4
.L_172:
        /*016c*/ 	.byte	0x04, 0x28
        /*016e*/ 	.short	(.L_174 - .L_173)


	//   ....[0]....
.L_173:
        /*0170*/ 	.word	0x00000d70


	//   ....[1]....
        /*0174*/ 	.word	0x00000da0


	//   ....[2]....
        /*0178*/ 	.word	0x00000dc0


	//   ....[3]....
        /*017c*/ 	.word	0x00000dd0


	//   ....[4]....
        /*0180*/ 	.word	0x00000f60


	//   ....[5]....
        /*0184*/ 	.word	0x00000f90


	//   ....[6]....
        /*0188*/ 	.word	0x00000fc0


	//   ....[7]....
        /*018c*/ 	.word	0x00000fe0


	//   ....[8]....
        /*0190*/ 	.word	0x00001160


	//   ....[9]....
        /*0194*/ 	.word	0x00001190


	//   ....[10]....
        /*0198*/ 	.word	0x000011c0


	//   ....[11]....
        /*019c*/ 	.word	0x000011e0


	//   ....[12]....
        /*01a0*/ 	.word	0x00001360


	//   ....[13]....
        /*01a4*/ 	.word	0x00001390


	//   ....[14]....
        /*01a8*/ 	.word	0x000013c0


	//   ....[15]....
        /*01ac*/ 	.word	0x000013e0


	//   ....[16]....
        /*01b0*/ 	.word	0x00001560


	//   ....[17]....
        /*01b4*/ 	.word	0x00001590


	//   ....[18]....
        /*01b8*/ 	.word	0x000015c0


	//   ....[19]....
        /*01bc*/ 	.word	0x000015e0


	//   ....[20]....
        /*01c0*/ 	.word	0x00002340


	//   ....[21]....
        /*01c4*/ 	.word	0x00002350


	//   ....[22]....
        /*01c8*/ 	.word	0x00002360


	//   ....[23]....
        /*01cc*/ 	.word	0x00002380


	//   ....[24]....
        /*01d0*/ 	.word	0x00002500


	//   ....[25]....
        /*01d4*/ 	.word	0x00002540


	//   ....[26]....
        /*01d8*/ 	.word	0x00002570


	//   ....[27]....
        /*01dc*/ 	.word	0x00002590


	//   ....[28]....
        /*01e0*/ 	.word	0x00002710


	//   ....[29]....
        /*01e4*/ 	.word	0x00002750


	//   ....[30]....
        /*01e8*/ 	.word	0x00002780


	//   ....[31]....
        /*01ec*/ 	.word	0x000027a0


	//   ....[32]....
        /*01f0*/ 	.word	0x00002920


	//   ....[33]....
        /*01f4*/ 	.word	0x00002960


	//   ....[34]....
        /*01f8*/ 	.word	0x00002990


	//   ....[35]....
        /*01fc*/ 	.word	0x000029b0


	//   ....[36]....
        /*0200*/ 	.word	0x00002b30


	//   ....[37]....
        /*0204*/ 	.word	0x00002b70


	//   ....[38]....
        /*0208*/ 	.word	0x00002ba0


	//   ....[39]....
        /*020c*/ 	.word	0x00002bc0


	//   ....[40]....
        /*0210*/ 	.word	0x000053c0


	//   ....[41]....
        /*0214*/ 	.word	0x000053f0


	//   ....[42]....
        /*0218*/ 	.word	0x00005410


	//   ....[43]....
        /*021c*/ 	.word	0x00005420


	//   ....[44]....
        /*0220*/ 	.word	0x000055b0


	//   ....[45]....
        /*0224*/ 	.word	0x000055e0


	//   ....[46]....
        /*0228*/ 	.word	0x00005610


	//   ....[47]....
        /*022c*/ 	.word	0x00005630


	//   ....[48]....
        /*0230*/ 	.word	0x000057b0


	//   ....[49]....
        /*0234*/ 	.word	0x000057e0


	//   ....[50]....
        /*0238*/ 	.word	0x00005810


	//   ....[51]....
        /*023c*/ 	.word	0x00005830


	//   ....[52]....
        /*0240*/ 	.word	0x000059b0


	//   ....[53]....
        /*0244*/ 	.word	0x000059e0


	//   ....[54]....
        /*0248*/ 	.word	0x00005a10


	//   ....[55]....
        /*024c*/ 	.word	0x00005a30


	//   ....[56]....
        /*0250*/ 	.word	0x00005bb0


	//   ....[57]....
        /*0254*/ 	.word	0x00005be0


	//   ....[58]....
        /*0258*/ 	.word	0x00005c10


	//   ....[59]....
        /*025c*/ 	.word	0x00005c30


	//----- nvinfo : EIATTR_VRC_CTA_INIT_COUNT
	.align		4
.L_174:
        /*0260*/ 	.byte	0x02, 0x4a
	.zero		1
	.zero		1


	//----- nvinfo : EIATTR_EXIT_INSTR_OFFSETS
	.align		4
        /*0264*/ 	.byte	0x04, 0x1c
        /*0266*/ 	.short	(.L_176 - .L_175)


	//   ....[0]....
.L_175:
        /*0268*/ 	.word	0x000068d0


	//   ....[1]....
        /*026c*/ 	.word	0x00006920


	//----- nvinfo : EIATTR_MAX_THREADS
	.align		4
.L_176:
        /*0270*/ 	.byte	0x04, 0x05
        /*0272*/ 	.short	(.L_178 - .L_177)
.L_177:
        /*0274*/ 	.word	0x00000100
        /*0278*/ 	.word	0x00000001
        /*027c*/ 	.word	0x00000001


	//----- nvinfo : EIATTR_CRS_STACK_SIZE
	.align		4
.L_178:
        /*0280*/ 	.byte	0x04, 0x1e
        /*0282*/ 	.short	(.L_180 - .L_179)
.L_179:
        /*0284*/ 	.word	0x00000000


	//----- nvinfo : EIATTR_CBANK_PARAM_SIZE
	.align		4
.L_180:
        /*0288*/ 	.byte	0x03, 0x19
        /*028a*/ 	.short	0x0071


	//----- nvinfo : EIATTR_PARAM_CBANK
	.align		4
        /*028c*/ 	.byte	0x04, 0x0a
        /*028e*/ 	.short	(.L_182 - .L_181)
	.align		4
.L_181:
        /*0290*/ 	.word	index@(.nv.constant0._ZN6thrust24THRUST_300001_SM_1000_NS8cuda_cub4core6detail13_kernel_agentINS1_8__reduce11ReduceAgentINS0_12zip_iteratorIN4cuda3std3__45tupleIJNS0_10device_ptrIdEENS0_17counting_iteratorIlNS0_11use_defaultESF_SF_EEEEEEEPNSB_IJdlEEESJ_lNS1_9__extrema9arg_max_fIdl10comparatorEEEEJSI_SK_lN3cub18CUB_300001_SM_100013GridEvenShareIlEENSR_9GridQueueIyEESO_EEEvDpT0_)
        /*0294*/ 	.short	0x0380
        /*0296*/ 	.short	0x0071


	//----- nvinfo : EIATTR_SW_WAR
	.align		4
.L_182:
        /*0298*/ 	.byte	0x04, 0x36
        /*029a*/ 	.short	(.L_184 - .L_183)
.L_183:
        /*029c*/ 	.word	0x00000008
.L_184:


//--------------------- .nv.info._ZN6thrust24THRUST_300001_SM_1000_NS8cuda_cub4core6detail13_kernel_agentINS1_8__reduce11ReduceAgentINS0_12zip_iteratorIN4cuda3std3__45tupleIJNS0_10device_ptrIdEENS0_17counting_iteratorIlNS0_11use_defaultESF_SF_EEEEEEEPNSB_IJdlEEESJ_lNS1_9__extrema9arg_max_fIdl10comparatorEEEEJSI_SK_lSO_EEEvDpT0_ --------------------------
	.section	.nv.info._ZN6thrust24THRUST_300001_SM_1000_NS8cuda_cub4core6detail13_kernel_agentINS1_8__reduce11ReduceAgentINS0_12zip_iteratorIN4cuda3std3__45tupleIJNS0_10device_ptrIdEENS0_17counting_iteratorIlNS0_11use_defaultESF_SF_EEEEEEEPNSB_IJdlEEESJ_lNS1_9__extrema9arg_max_fIdl10comparatorEEEEJSI_SK_lSO_EEEvDpT0_,"",@"SHT_CUDA_INFO"
	.sectionflags	@""
	.align	4


	//----- nvinfo : EIATTR_CUDA_API_VERSION
	.align		4
        /*0000*/ 	.byte	0x04, 0x37
        /*0002*/ 	.short	(.L_186 - .L_185)
.L_185:
        /*0004*/ 	.word	0x00000082


	//----- nvinfo : EIATTR_KPARAM_INFO
	.align		4
.L_186:
        /*0008*/ 	.byte	0x04, 0x17
        /*000a*/ 	.short	(.L_188 - .L_187)
.L_187:
        /*000c*/ 	.word	0x00000000
        /*0010*/ 	.short	0x0003
        /*0012*/ 	.short	0x0020
        /*0014*/ 	.byte	0x00, 0xf0, 0x05, 0x00


	//----- nvinfo : EIATTR_KPARAM_INFO
	.align		4
.L_188:
        /*0018*/ 	.byte	0x04, 0x17
        /*001a*/ 	.short	(.L_190 - .L_189)
.L_189:
        /*001c*/ 	.word	0x00000000
        /*0020*/ 	.short	0x0002
        /*0022*/ 	.short	0x0018
        /*0024*/ 	.byte	0x00, 0xf0, 0x21, 0x00


	//----- nvinfo : EIATTR_KPARAM_INFO
	.align		4
.L_190:
        /*0028*/ 	.byte	0x04, 0x17
        /*002a*/ 	.short	(.L_192 - .L_191)
.L_191:
        /*002c*/ 	.word	0x00000000
        /*0030*/ 	.short	0x0001
        /*0032*/ 	.short	0x0010
        /*0034*/ 	.byte	0x00, 0xf5, 0x21, 0x00


	//----- nvinfo : EIATTR_KPARAM_INFO
	.align		4
.L_192:
        /*0038*/ 	.byte	0x04, 0x17
        /*003a*/ 	.short	(.L_194 - .L_193)
.L_193:
        /*003c*/ 	.word	0x00000000
        /*0040*/ 	.short	0x0000
        /*0042*/ 	.short	0x0000
        /*0044*/ 	.byte	0x00, 0xf0, 0x41, 0x00


	//----- nvinfo : EIATTR_SPARSE_MMA_MASK
	.align		4
.L_194:
        /*0048*/ 	.byte	0x03, 0x50
        /*004a*/ 	.short	0x0000


	//----- nvinfo : EIATTR_MAXREG_COUNT
	.align		4
        /*004c*/ 	.byte	0x03, 0x1b
        /*004e*/ 	.short	0x00ff


	//----- nvinfo : EIATTR_NUM_BARRIERS
	.align		4
        /*0050*/ 	.byte	0x02, 0x4c
        /*0052*/ 	.byte	0x01
	.zero		1


	//----- nvinfo : EIATTR_MERCURY_ISA_VERSION
	.align		4
        /*0054*/ 	.byte	0x03, 0x5f
        /*0056*/ 	.short	0x0101


	//----- nvinfo : EIATTR_COOP_GROUP_MASK_REGIDS
	.align		4
        /*0058*/ 	.byte	0x04, 0x29
        /*005a*/ 	.short	(.L_196 - .L_195)


	//   ....[0]....
.L_195:
        /*005c*/ 	.word	0xffffffff


	//   ....[1]....
        /*0060*/ 	.word	0xffffffff


	//   ....[2]....
        /*0064*/ 	.word	0xffffffff


	//   ....[3]....
        /*0068*/ 	.word	0xffffffff


	//   ....[4]....
        /*006c*/ 	.word	0xffffffff


	//   ....[5]....
        /*0070*/ 	.word	0xffffffff


	//   ....[6]....
        /*0074*/ 	.word	0xffffffff


	//   ....[7]....
        /*0078*/ 	.word	0xffffffff


	//   ....[8]....
        /*007c*/ 	.word	0xffffffff


	//   ....[9]....
        /*0080*/ 	.word	0xffffffff


	//   ....[10]....
        /*0084*/ 	.word	0xffffffff


	//   ....[11]....
        /*0088*/ 	.word	0xffffffff


	//   ....[12]....
        /*008c*/ 	.word	0xffffffff


	//   ....[13]....
        /*0090*/ 	.word	0xffffffff


	//   ....[14]....
        /*0094*/ 	.word	0xffffffff


	//   ....[15]....
        /*0098*/ 	.word	0xffffffff


	//   ....[16]....
        /*009c*/ 	.word	0xffffffff


	//   ....[17]....
        /*00a0*/ 	.word	0xffffffff


	//   ....[18]....
        /*00a4*/ 	.word	0xffffffff


	//   ....[19]....
        /*00a8*/ 	.word	0xffffffff


	//   ....[20]....
        /*00ac*/ 	.word	0xffffffff


	//   ....[21]....
        /*00b0*/ 	.word	0xffffffff


	//   ....[22]....
        /*00b4*/ 	.word	0xffffffff


	//   ....[23]....
        /*00b8*/ 	.word	0xffffffff


	//   ....[24]....
        /*00bc*/ 	.word	0xffffffff


	//   ....[25]....
        /*00c0*/ 	.word	0xffffffff


	//   ....[26]....
        /*00c4*/ 	.word	0xffffffff


	//   ....[27]....
        /*00c8*/ 	.word	0xffffffff


	//   ....[28]....
        /*00cc*/ 	.word	0xffffffff


	//   ....[29]....
        /*00d0*/ 	.word	0xffffffff


	//   ....[30]....
        /*00d4*/ 	.word	0xffffffff


	//   ....[31]....
        /*00d8*/ 	.word	0xffffffff


	//   ....[32]....
        /*00dc*/ 	.word	0xffffffff


	//   ....[33]....
        /*00e0*/ 	.word	0xffffffff


	//   ....[34]....
        /*00e4*/ 	.word	0xffffffff


	//   ....[35]....
        /*00e8*/ 	.word	0xffffffff


	//   ....[36]....
        /*00ec*/ 	.word	0xffffffff


	//   ....[37]....
        /*00f0*/ 	.word	0xffffffff


	//   ....[38]....
        /*00f4*/ 	.word	0xffffffff


	//   ....[39]....
        /*00f8*/ 	.word	0xffffffff


	//   ....[40]....
        /*00fc*/ 	.word	0xffffffff


	//   ....[41]....
        /*0100*/ 	.word	0xffffffff


	//   ....[42]....
        /*0104*/ 	.word	0xffffffff


	//   ....[43]....
        /*0108*/ 	.word	0xffffffff


	//   ....[44]....
        /*010c*/ 	.word	0xffffffff


	//   ....[45]....
        /*0110*/ 	.word	0xffffffff


	//   ....[46]....
        /*0114*/ 	.word	0xffffffff


	//   ....[47]....
        /*0118*/ 	.word	0xffffffff


	//   ....[48]....
        /*011c*/ 	.word	0xffffffff


	//   ....[49]....
        /*0120*/ 	.word	0xffffffff


	//   ....[50]....
        /*0124*/ 	.word	0xffffffff


	//   ....[51]....
        /*0128*/ 	.word	0xffffffff


	//   ....[52]....
        /*012c*/ 	.word	0xffffffff


	//   ....[53]....
        /*0130*/ 	.word	0xffffffff


	//   ....[54]....
        /*0134*/ 	.word	0xffffffff


	//   ....[55]....
        /*0138*/ 	.word	0xffffffff


	//   ....[56]....
        /*013c*/ 	.word	0xffffffff


	//   ....[57]....
        /*0140*/ 	.word	0xffffffff


	//   ....[58]....
        /*0144*/ 	.word	0xffffffff


	//   ....[59]....
        /*0148*/ 	.word	0xffffffff


	//----- nvinfo : EIATTR_COOP_GROUP_INSTR_OFFSETS
	.align		4
.L_196:
        /*014c*/ 	.byte	0x04, 0x28
        /*014e*/ 	.short	(.L_198 - .L_197)


	//   ....[0]....
.L_197:
        /*0150*/ 	.word	0x00000cb0


	//   ....[1]....
        /*0154*/ 	.word	0x00000ce0


	//   ....[2]....
        /*0158*/ 	.word	0x00000d00


	//   ....[3]....
        /*015c*/ 	.word	0x00000d10


	//   ....[4]....
        /*0160*/ 	.word	0x00000ea0


	//   ....[5]....
        /*0164*/ 	.word	0x00000ed0


	//   ....[6]....
        /*0168*/ 	.word	0x00000f00


	//   ....[7]....
        /*016c*/ 	.word	0x00000f20


	//   ....[8]....
        /*0170*/ 	.word	0x000010a0


	//   ....[9]....
        /*0174*/ 	.word	0x000010d0


	//   ....[10]....
        /*0178*/ 	.word	0x00001100


	//   ....[11]....
        /*017c*/ 	.word	0x00001120


	//   ....[12]....
        /*0180*/ 	.word	0x000012a0


	//   ....[13]....
        /*0184*/ 	.word	0x000012d0


	//   ....[14]....
        /*0188*/ 	.word	0x00001300


	//   ....[15]....
        /*018c*/ 	.word	0x00001320


	//   ....[16]....
        /*0190*/ 	.word	0x000014a0


	//   ....[17]....
        /*0194*/ 	.word	0x000014e0


	//   ....[18]....
        /*0198*/ 	.word	0x00001510


	//   ....[19]....
        /*019c*/ 	.word	0x00001520


	//   ....[20]....
        /*01a0*/ 	.word	0x00002280


	//   ....[21]....
        /*01a4*/ 	.word	0x00002290


	//   ....[22]....
        /*01a8*/ 	.word	0x000022a0


	//   ....[23]....
        /*01ac*/ 	.word	0x000022c0


	//   ....[24]....
        /*01b0*/ 	.word	0x00002440


	//   ....[25]....
        /*01b4*/ 	.word	0x00002480


	//   ....[26]....
        /*01b8*/ 	.word	0x000024b0


	//   ....[27]....
        /*01bc*/ 	.word	0x000024d0


	//   ....[28]....
        /*01c0*/ 	.word	0x00002650


	//   ....[29]....
        /*01c4*/ 	.word	0x00002690


	//   ....[30]....
        /*01c8*/ 	.word	0x000026c0


	//   ....[31]....
        /*01cc*/ 	.word	0x000026e0


	//   ....[32]....
        /*01d0*/ 	.word	0x00002860


	//   ....[33]....
        /*01d4*/ 	.word	0x000028a0


	//   ....[34]....
        /*01d8*/ 	.word	0x000028d0


	//   ....[35]....
        /*01dc*/ 	.word	0x000028f0


	//   ....[36]....
        /*01e0*/ 	.word	0x00002a70


	//   ....[37]....
        /*01e4*/ 	.word	0x00002ab0


	//   ....[38]....
        /*01e8*/ 	.word	0x00002ae0


	//   ....[39]....
        /*01ec*/ 	.word	0x00002b00


	//   ....[40]....
        /*01f0*/ 	.word	0x00004f40


	//   ....[41]....
        /*01f4*/ 	.word	0x00004f70


	//   ....[42]....
        /*01f8*/ 	.word	0x00004f90


	//   ....[43]....
        /*01fc*/ 	.word	0x00004fa0


	//   ....[44]....
        /*0200*/ 	.word	0x00005130


	//   ....[45]....
        /*0204*/ 	.word	0x00005160


	//   ....[46]....
        /*0208*/ 	.word	0x00005190


	//   ....[47]....
        /*020c*/ 	.word	0x000051b0


	//   ....[48]....
        /*0210*/ 	.word	0x00005330


	//   ....[49]....
        /*0214*/ 	.word	0x00005360


	//   ....[50]....
        /*0218*/ 	.word	0x00005390


	//   ....[51]....
        /*021c*/ 	.word	0x000053b0


	//   ....[52]....
        /*0220*/ 	.word	0x00005530


	//   ....[53]....
        /*0224*/ 	.word	0x00005560


	//   ....[54]....
        /*0228*/ 	.word	0x00005590


	//   ....[55]....
        /*022c*/ 	.word	0x000055b0


	//   ....[56]....
        /*0230*/ 	.word	0x00005730


	//   ....[57]....
        /*0234*/ 	.word	0x00005760


	//   ....[58]....
        /*0238*/ 	.word	0x00005790


	//   ....[59]....
        /*023c*/ 	.word	0x000057b0


	//----- nvinfo : EIATTR_VRC_CTA_INIT_COUNT
	.align		4
.L_198:
        /*0240*/ 	.byte	0x02, 0x4a
	.zero		1
	.zero		1


	//----- nvinfo : EIATTR_EXIT_INSTR_OFFSETS
	.align		4
        /*0244*/ 	.byte	0x04, 0x1c
        /*0246*/ 	.short	(.L_200 - .L_199)


	//   ....[0]....
.L_199:
        /*0248*/ 	.word	0x00000040


	//   ....[1]....
        /*024c*/ 	.word	0x00006450


	//   ....[2]....
        /*0250*/ 	.word	0x00006490


	//----- nvinfo : EIATTR_MAX_THREADS
	.align		4
.L_200:
        /*0254*/ 	.byte	0x04, 0x05
        /*0256*/ 	.short	(.L_202 - .L_201)
.L_201:
        /*0258*/ 	.word	0x00000100
        /*025c*/ 	.word	0x00000001
        /*0260*/ 	.word	0x00000001


	//----- nvinfo : EIATTR_CRS_STACK_SIZE
	.align		4
.L_202:
        /*0264*/ 	.byte	0x04, 0x1e
        /*0266*/ 	.short	(.L_204 - .L_203)
.L_203:
        /*0268*/ 	.word	0x00000000


	//----- nvinfo : EIATTR_CBANK_PARAM_SIZE
	.align		4
.L_204:
        /*026c*/ 	.byte	0x03, 0x19
        /*026e*/ 	.short	0x0021


	//----- nvinfo : EIATTR_PARAM_CBANK
	.align		4
        /*0270*/ 	.byte	0x04, 0x0a
        /*0272*/ 	.short	(.L_206 - .L_205)
	.align		4
.L_205:
        /*0274*/ 	.word	index@(.nv.constant0._ZN6thrust24THRUST_300001_SM_1000_NS8cuda_cub4core6detail13_kernel_agentINS1_8__reduce11ReduceAgentINS0_12zip_iteratorIN4cuda3std3__45tupleIJNS0_10device_ptrIdEENS0_17counting_iteratorIlNS0_11use_defaultESF_SF_EEEEEEEPNSB_IJdlEEESJ_lNS1_9__extrema9arg_max_fIdl10comparatorEEEEJSI_SK_lSO_EEEvDpT0_)
        /*0278*/ 	.short	0x0380
        /*027a*/ 	.short	0x0021


	//----- nvinfo : EIATTR_SW_WAR
	.align		4
.L_206:
        /*027c*/ 	.byte	0x04, 0x36
        /*027e*/ 	.short	(.L_208 - .L_207)
.L_207:
        /*0280*/ 	.word	0x00000008
.L_208:


//--------------------- .nv.info._ZN6thrust24THRUST_300001_SM_1000_NS8cuda_cub4core6detail13_kernel_agentINS1_8__reduce11ReduceAgentIPN4cuda3std3__45tupleIJdlEEESC_SB_iNS1_9__extrema9arg_max_fIdl10comparatorEEEEJSC_SC_iSG_EEEvDpT0_ --------------------------
	.section	.nv.info._ZN6thrust24THRUST_300001_SM_1000_NS8cuda_cub4core6detail13_kernel_agentINS1_8__reduce11ReduceAgentIPN4cuda3std3__45tupleIJdlEEESC_SB_iNS1_9__extrema9arg_max_fIdl10comparatorEEEEJSC_SC_iSG_EEEvDpT0_,"",@"SHT_CUDA_INFO"
	.sectionflags	@""
	.align	4


	//----- nvinfo : EIATTR_CUDA_API_VERSION
	.align		4
        /*0000*/ 	.byte	0x04, 0x37
        /*0002*/ 	.short	(.L_210 - .L_209)
.L_209:
        /*0004*/ 	.word	0x00000082


	//----- nvinfo : EIATTR_KPARAM_INFO
	.align		4
.L_210:
        /*0008*/ 	.byte	0x04, 0x17
        /*000a*/ 	.short	(.L_212 - .L_211)
.L_211:
        /*000c*/ 	.word	0x00000000
        /*0010*/ 	.short	0x0003
        /*0012*/ 	.short	0x0014
        /*0014*/ 	.byte	0x00, 0xf0, 0x05, 0x00


	//----- nvinfo : EIATTR_KPARAM_INFO
	.align		4
.L_212:
        /*0018*/ 	.byte	0x04, 0x17
        /*001a*/ 	.short	(.L_214 - .L_213)
.L_213:
        /*001c*/ 	.word	0x00000000
        /*0020*/ 	.short	0x0002
        /*0022*/ 	.short	0x0010
        /*0024*/ 	.byte	0x00, 0xf0, 0x11, 0x00


	//----- nvinfo : EIATTR_KPARAM_INFO
	.align		4
.L_214:
        /*0028*/ 	.byte	0x04, 0x17
        /*002a*/ 	.short	(.L_216 - .L_215)
.L_215:
        /*002c*/ 	.word	0x00000000
        /*0030*/ 	.short	0x0001
        /*0032*/ 	.short	0x0008
        /*0034*/ 	.byte	0x00, 0xf5, 0x21, 0x00


	//----- nvinfo : EIATTR_KPARAM_INFO
	.align		4
.L_216:
        /*0038*/ 	.byte	0x04, 0x17
        /*003a*/ 	.short	(.L_218 - .L_217)
.L_217:
        /*003c*/ 	.word	0x00000000
        /*0040*/ 	.short	0x0000
        /*0042*/ 	.short	0x0000
        /*0044*/ 	.byte	0x00, 0xf5, 0x21, 0x00


	//----- nvinfo : EIATTR_SPARSE_MMA_MASK
	.align		4
.L_218:
        /*0048*/ 	.byte	0x03, 0x50
        /*004a*/ 	.short	0x0000


	//----- nvinfo : EIATTR_MAXREG_COUNT
	.align		4
        /*004c*/ 	.byte	0x03, 0x1b
        /*004e*/ 	.short	0x00ff


	//----- nvinfo : EIATTR_NUM_BARRIERS
	.align		4
        /*0050*/ 	.byte	0x02, 0x4c
        /*0052*/ 	.byte	0x01
	.zero		1


	//----- nvinfo : EIATTR_MERCURY_ISA_VERSION
	.align		4
        /*0054*/ 	.byte	0x03, 0x5f
        /*0056*/ 	.short	0x0101


	//----- nvinfo : EIATTR_COOP_GROUP_MASK_REGIDS
	.align		4
        /*0058*/ 	.byte	0x04, 0x29
        /*005a*/ 	.short	(.L_220 - .L_219)


	//   ....[0]....
.L_219:
        /*005c*/ 	.word	0xffffffff


	//   ....[1]....
        /*0060*/ 	.word	0xffffffff


	//   ....[2]....
        /*0064*/ 	.word	0xffffffff


	//   ....[3]....
        /*0068*/ 	.word	0xffffffff


	//   ....[4]....
        /*006c*/ 	.word	0xffffffff


	//   ....[5]....
        /*0070*/ 	.word	0xffffffff


	//   ....[6]....
        /*0074*/ 	.word	0xffffffff


	//   ....[7]....
        /*0078*/ 	.word	0xffffffff


	//   ....[8]....
        /*007c*/ 	.word	0xffffffff


	//   ....[9]....
        /*0080*/ 	.word	0xffffffff


	//   ....[10]....
        /*0084*/ 	.word	0xffffffff


	//   ....[11]....
        /*0088*/ 	.word	0xffffffff


	//   ....[12]....
        /*008c*/ 	.word	0xffffffff


	//   ....[13]....
        /*0090*/ 	.word	0xffffffff


	//   ....[14]....
        /*0094*/ 	.word	0xffffffff


	//   ....[15]....
        /*0098*/ 	.word	0xffffffff


	//   ....[16]....
        /*009c*/ 	.word	0xffffffff


	//   ....[17]....
        /*00a0*/ 	.word	0xffffffff


	//   ....[18]....
        /*00a4*/ 	.word	0xffffffff


	//   ....[19]....
        /*00a8*/ 	.word	0xffffffff


	//   ....[20]....
        /*00ac*/ 	.word	0xffffffff


	//   ....[21]....
        /*00b0*/ 	.word	0xffffffff


	//   ....[22]....
        /*00b4*/ 	.word	0xffffffff


	//   ....[23]....
        /*00b8*/ 	.word	0xffffffff


	//   ....[24]....
        /*00bc*/ 	.word	0xffffffff


	//   ....[25]....
        /*00c0*/ 	.word	0xffffffff


	//   ....[26]....
        /*00c4*/ 	.word	0xffffffff


	//   ....[27]....
        /*00c8*/ 	.word	0xffffffff


	//   ....[28]....
        /*00cc*/ 	.word	0xffffffff


	//   ....[29]....
        /*00d0*/ 	.word	0xffffffff


	//   ....[30]....
        /*00d4*/ 	.word	0xffffffff


	//   ....[31]....
        /*00d8*/ 	.word	0xffffffff


	//   ....[32]....
        /*00dc*/ 	.word	0xffffffff


	//   ....[33]....
        /*00e0*/ 	.word	0xffffffff


	//   ....[34]....
        /*00e4*/ 	.word	0xffffffff


	//   ....[35]....
        /*00e8*/ 	.word	0xffffffff


	//   ....[36]....
        /*00ec*/ 	.word	0xffffffff


	//   ....[37]....
        /*00f0*/ 	.word	0xffffffff


	//   ....[38]....
        /*00f4*/ 	.word	0xffffffff


	//   ....[39]....
        /*00f8*/ 	.word	0xffffffff


	//   ....[40]....
        /*00fc*/ 	.word	0xffffffff


	//   ....[41]....
        /*0100*/ 	.word	0xffffffff


	//   ....[42]....
        /*0104*/ 	.word	0xffffffff


	//   ....[43]....
        /*0108*/ 	.word	0xffffffff


	//   ....[44]....
        /*010c*/ 	.word	0xffffffff


	//   ....[45]....
        /*0110*/ 	.word	0xffffffff


	//   ....[46]....
        /*0114*/ 	.word	0xffffffff


	//   ....[47]....
        /*0118*/ 	.word	0xffffffff


	//   ....[48]....
        /*011c*/ 	.word	0xffffffff


	//   ....[49]....
        /*0120*/ 	.word	0xffffffff


	//   ....[50]....
        /*0124*/ 	.word	0xffffffff


	//   ....[51]....
        /*0128*/ 	.word	0xffffffff


	//   ....[52]....
        /*012c*/ 	.word	0xffffffff


	//   ....[53]....
        /*0130*/ 	.word	0xffffffff


	//   ....[54]....
        /*0134*/ 	.word	0xffffffff


	//   ....[55]....
        /*0138*/ 	.word	0xffffffff


	//   ....[56]....
        /*013c*/ 	.word	0xffffffff


	//   ....[57]....
        /*0140*/ 	.word	0xffffffff


	//   ....[58]....
        /*0144*/ 	.word	0xffffffff


	//   ....[59]....
        /*0148*/ 	.word	0xffffffff


	//----- nvinfo : EIATTR_COOP_GROUP_INSTR_OFFSETS
	.align		4
.L_220:
        /*014c*/ 	.byte	0x04, 0x28
        /*014e*/ 	.short	(.L_222 - .L_221)


	//   ....[0]....
.L_221:
        /*0150*/ 	.word	0x00000b70


	//   ....[1]....
        /*0154*/ 	.word	0x00000ba0


	//   ....[2]....
        /*0158*/ 	.word	0x00000bc0


	//   ....[3]....
        /*015c*/ 	.word	0x00000bd0


	//   ....[4]....
        /*0160*/ 	.word	0x00000d60


	//   ....[5]....
        /*0164*/ 	.word	0x00000d90


	//   ....[6]....
        /*0168*/ 	.word	0x00000dc0


	//   ....[7]....
        /*016c*/ 	.word	0x00000de0


	//   ....[8]....
        /*0170*/ 	.word	0x00000f60


	//   ....[9]....
        /*0174*/ 	.word	0x00000f90


	//   ....[10]....
        /*0178*/ 	.word	0x00000fc0


	//   ....[11]....
        /*017c*/ 	.word	0x00000fe0


	//   ....[12]....
        /*0180*/ 	.word	0x00001160


	//   ....[13]....
        /*0184*/ 	.word	0x00001190


	//   ....[14]....
        /*0188*/ 	.word	0x000011c0


	//   ....[15]....
        /*018c*/ 	.word	0x000011e0


	//   ....[16]....
        /*0190*/ 	.word	0x00001360


	//   ....[17]....
        /*0194*/ 	.word	0x000013a0


	//   ....[18]....
        /*0198*/ 	.word	0x000013d0


	//   ....[19]....
        /*019c*/ 	.word	0x000013e0


	//   ....[20]....
        /*01a0*/ 	.word	0x00002140


	//   ....[21]....
        /*01a4*/ 	.word	0x00002150


	//   ....[22]....
        /*01a8*/ 	.word	0x00002160


	//   ....[23]....
        /*01ac*/ 	.word	0x00002180


	//   ....[24]....
        /*01b0*/ 	.word	0x00002300


	//   ....[25]....
        /*01b4*/ 	.word	0x00002340


	//   ....[26]....
        /*01b8*/ 	.word	0x00002370


	//   ....[27]....
        /*01bc*/ 	.word	0x00002390


	//   ....[28]....
        /*01c0*/ 	.word	0x00002510


	//   ....[29]....
        /*01c4*/ 	.word	0x00002550


	//   ....[30]....
        /*01c8*/ 	.word	0x00002580


	//   ....[31]....
        /*01cc*/ 	.word	0x000025a0


	//   ....[32]....
        /*01d0*/ 	.word	0x00002720


	//   ....[33]....
        /*01d4*/ 	.word	0x00002760


	//   ....[34]....
        /*01d8*/ 	.word	0x00002790


	//   ....[35]....
        /*01dc*/ 	.word	0x000027b0


	//   ....[36]....
        /*01e0*/ 	.word	0x00002930


	//   ....[37]....
        /*01e4*/ 	.word	0x00002970


	//   ....[38]....
        /*01e8*/ 	.word	0x000029b0


	//   ....[39]....
        /*01ec*/ 	.word	0x000029c0


	//   ....[40]....
        /*01f0*/ 	.word	0x00004d80


	//   ....[41]....
        /*01f4*/ 	.word	0x00004db0


	//   ....[42]....
        /*01f8*/ 	.word	0x00004dd0


	//   ....[43]....
        /*01fc*/ 	.word	0x00004de0


	//   ....[44]....
        /*0200*/ 	.word	0x00004f70


	//   ....[45]....
        /*0204*/ 	.word	0x00004fa0


	//   ....[46]....
        /*0208*/ 	.word	0x00004fd0


	//   ....[47]....
        /*020c*/ 	.word	0x00004ff0


	//   ....[48]....
        /*0210*/ 	.word	0x00005170


	//   ....[49]....
        /*0214*/ 	.word	0x000051a0


	//   ....[50]....
        /*0218*/ 	.word	0x000051d0


	//   ....[51]....
        /*021c*/ 	.word	0x000051f0


	//   ....[52]....
        /*0220*/ 	.word	0x00005370


	//   ....[53]....
        /*0224*/ 	.word	0x000053a0


	//   ....[54]....
        /*0228*/ 	.word	0x000053d0


	//   ....[55]....
        /*022c*/ 	.word	0x000053f0


	//   ....[56]....
        /*0230*/ 	.word	0x00005570


	//   ....[57]....
        /*0234*/ 	.word	0x000055a0


	//   ....[58]....
        /*0238*/ 	.word	0x000055d0


	//   ....[59]....
        /*023c*/ 	.word	0x000055f0


	//----- nvinfo : EIATTR_VRC_CTA_INIT_COUNT
	.align		4
.L_222:
        /*0240*/ 	.byte	0x02, 0x4a
	.zero		1
	.zero		1


	//----- nvinfo : EIATTR_EXIT_INSTR_OFFSETS
	.align		4
        /*0244*/ 	.byte	0x04, 0x1c
        /*0246*/ 	.short	(.L_224 - .L_223)


	//   ....[0]....
.L_223:
        /*0248*/ 	.word	0x00000030


	//   ....[1]....
        /*024c*/ 	.word	0x00006290


	//   ....[2]....
        /*0250*/ 	.word	0x000062d0


	//----- nvinfo : EIATTR_MAX_THREADS
	.align		4
.L_224:
        /*0254*/ 	.byte	0x04, 0x05
        /*0256*/ 	.short	(.L_226 - .L_225)
.L_225:
        /*0258*/ 	.word	0x00000100
        /*025c*/ 	.word	0x00000001
        /*0260*/ 	.word	0x00000001


	//----- nvinfo : EIATTR_CRS_STACK_SIZE
	.align		4
.L_226:
        /*0264*/ 	.byte	0x04, 0x1e
        /*0266*/ 	.short	(.L_228 - .L_227)
.L_227:
        /*0268*/ 	.word	0x00000000


	//----- nvinfo : EIATTR_CBANK_PARAM_SIZE
	.align		4
.L_228:
        /*026c*/ 	.byte	0x03, 0x19
        /*026e*/ 	.short	0x0015


	//----- nvinfo : EIATTR_PARAM_CBANK
	.align		4
        /*0270*/ 	.byte	0x04, 0x0a
        /*0272*/ 	.short	(.L_230 - .L_229)
	.align		4
.L_229:
        /*0274*/ 	.word	index@(.nv.constant0._ZN6thrust24THRUST_300001_SM_1000_NS8cuda_cub4core6detail13_kernel_agentINS1_8__reduce11ReduceAgentIPN4cuda3std3__45tupleIJdlEEESC_SB_iNS1_9__extrema9arg_max_fIdl10comparatorEEEEJSC_SC_iSG_EEEvDpT0_)
        /*0278*/ 	.short	0x0380
        /*027a*/ 	.short	0x0015


	//----- nvinfo : EIATTR_SW_WAR
	.align		4
.L_230:
        /*027c*/ 	.byte	0x04, 0x36
        /*027e*/ 	.short	(.L_232 - .L_231)
.L_231:
        /*0280*/ 	.word	0x00000008
.L_232:


//--------------------- .nv.info._ZN6thrust24THRUST_300001_SM_1000_NS8cuda_cub4core6detail13_kernel_agentINS1_8__reduce10DrainAgentIiEEJN3cub18CUB_300001_SM_10009GridQueueIjEEiEEEvDpT0_ --------------------------
	.section	.nv.info._ZN6thrust24THRUST_300001_SM_1000_NS8cuda_cub4core6detail13_kernel_agentINS1_8__reduce10DrainAgentIiEEJN3cub18CUB_300001_SM_10009GridQueueIjEEiEEEvDpT0_,"",@"SHT_CUDA_INFO"
	.sectionflags	@""
	.align	4


	//----- nvinfo : EIATTR_CUDA_API_VERSION
	.align		4
        /*0000*/ 	.byte	0x04, 0x37
        /*0002*/ 	.short	(.L_234 - .L_233)
.L_233:
        /*0004*/ 	.word	0x00000082


	//----- nvinfo : EIATTR_KPARAM_INFO
	.align		4
.L_234:
        /*0008*/ 	.byte	0x04, 0x17
        /*000a*/ 	.short	(.L_236 - .L_235)
.L_235:
        /*000c*/ 	.word	0x00000000
        /*0010*/ 	.short	0x0001
        /*0012*/ 	.short	0x0008
        /*0014*/ 	.byte	0x00, 0xf0, 0x11, 0x00


	//----- nvinfo : EIATTR_KPARAM_INFO
	.align		4
.L_236:
        /*0018*/ 	.byte	0x04, 0x17
        /*001a*/ 	.short	(.L_238 - .L_237)
.L_237:
        /*001c*/ 	.word	0x00000000
        /*0020*/ 	.short	0x0000
        /*0022*/ 	.short	0x0000
        /*0024*/ 	.byte	0x00, 0xf0, 0x21, 0x00


	//----- nvinfo : EIATTR_SPARSE_MMA_MASK
	.align		4
.L_238:
        /*0028*/ 	.byte	0x03, 0x50
        /*002a*/ 	.short	0x0000


	//----- nvinfo : EIATTR_MAXREG_COUNT
	.align		4
        /*002c*/ 	.byte	0x03, 0x1b
        /*002e*/ 	.short	0x00ff


	//----- nvinfo : EIATTR_MERCURY_ISA_VERSION
	.align		4
        /*0030*/ 	.byte	0x03, 0x5f
        /*0032*/ 	.short	0x0101


	//----- nvinfo : EIATTR_VRC_CTA_INIT_COUNT
	.align		4
        /*0034*/ 	.byte	0x02, 0x4a
	.zero		1
	.zero		1


	//----- nvinfo : EIATTR_EXIT_INSTR_OFFSETS
	.align		4
        /*0038*/ 	.byte	0x04, 0x1c
        /*003a*/ 	.short	(.L_240 - .L_239)


	//   ....[0]....
.L_239:
        /*003c*/ 	.word	0x00000060


	//----- nvinfo : EIATTR_MAX_THREADS
	.align		4
.L_240:
        /*0040*/ 	.byte	0x04, 0x05
        /*0042*/ 	.short	(.L_242 - .L_241)
.L_241:
        /*0044*/ 	.word	0x00000001
        /*0048*/ 	.word	0x00000001
        /*004c*/ 	.word	0x00000001


	//----- nvinfo : EIATTR_CBANK_PARAM_SIZE
	.align		4
.L_242:
        /*0050*/ 	.byte	0x03, 0x19
        /*0052*/ 	.short	0x000c


	//----- nvinfo : EIATTR_PARAM_CBANK
	.align		4
        /*0054*/ 	.byte	0x04, 0x0a
        /*0056*/ 	.short	(.L_244 - .L_243)
	.align		4
.L_243:
        /*0058*/ 	.word	index@(.nv.constant0._ZN6thrust24THRUST_300001_SM_1000_NS8cuda_cub4core6detail13_kernel_agentINS1_8__reduce10DrainAgentIiEEJN3cub18CUB_300001_SM_10009GridQueueIjEEiEEEvDpT0_)
        /*005c*/ 	.short	0x0380
        /*005e*/ 	.short	0x000c


	//----- nvinfo : EIATTR_SW_WAR
	.align		4
.L_244:
        /*0060*/ 	.byte	0x04, 0x36
        /*0062*/ 	.short	(.L_246 - .L_245)
.L_245:
        /*0064*/ 	.word	0x00000008
.L_246:


//--------------------- .nv.info._ZN6thrust24THRUST_300001_SM_1000_NS8cuda_cub4core6detail13_kernel_agentINS1_8__reduce11ReduceAgentINS0_12zip_iteratorIN4cuda3std3__45tupleIJNS0_10device_ptrIdEENS0_17counting_iteratorIlNS0_11use_defaultESF_SF_EEEEEEEPNSB_IJdlEEESJ_iNS1_9__extrema9arg_max_fIdl10comparatorEEEEJSI_SK_iN3cub18CUB_300001_SM_100013GridEvenShareIiEENSR_9GridQueueIjEESO_EEEvDpT0_ --------------------------
	.section	.nv.info._ZN6thrust24THRUST_300001_SM_1000_NS8cuda_cub4core6detail13_kernel_agentINS1_8__reduce11ReduceAgentINS0_12zip_iteratorIN4cuda3std3__45tupleIJNS0_10device_ptrIdEENS0_17counting_iteratorIlNS0_11use_defaultESF_SF_EEEEEEEPNSB_IJdlEEESJ_iNS1_9__extrema9arg_max_fIdl10comparatorEEEEJSI_SK_iN3cub18CUB_300001_SM_100013GridEvenShareIiEENSR_9GridQueueIjEESO_EEEvDpT0_,"",@"SHT_CUDA_INFO"
	.sectionflags	@""
	.align	4


	//----- nvinfo : EIATTR_CUDA_API_VERSION
	.align		4
        /*0000*/ 	.byte	0x04, 0x37
        /*0002*/ 	.short	(.L_248 - .L_247)
.L_247:
        /*0004*/ 	.word	0x00000082


	//----- nvinfo : EIATTR_KPARAM_INFO
	.align		4
.L_248:
        /*0008*/ 	.byte	0x04, 0x17
        /*000a*/ 	.short	(.L_250 - .L_249)
.L_249:
        /*000c*/ 	.word	0x00000000
        /*0010*/ 	.short	0x0005
        /*0012*/ 	.short	0x0050
        /*0014*/ 	.byte	0x00, 0xf0, 0x05, 0x00


	//----- nvinfo : EIATTR_KPARAM_INFO
	.align		4
.L_250:
        /*0018*/ 	.byte	0x04, 0x17
        /*001a*/ 	.short	(.L_252 - .L_251)
.L_251:
        /*001c*/ 	.word	0x00000000
        /*0020*/ 	.short	0x0004
        /*0022*/ 	.short	0x0048
        /*0024*/ 	.byte	0x00, 0xf0, 0x21, 0x00


	//----- nvinfo : EIATTR_KPARAM_INFO
	.align		4
.L_252:
        /*0028*/ 	.byte	0x04, 0x17
        /*002a*/ 	.short	(.L_254 - .L_253)
.L_253:
        /*002c*/ 	.word	0x00000000
        /*0030*/ 	.short	0x0003
        /*0032*/ 	.short	0x001c
        /*0034*/ 	.byte	0x00, 0xf0, 0xa1, 0x00


	//----- nvinfo : EIATTR_KPARAM_INFO
	.align		4
.L_254:
        /*0038*/ 	.byte	0x04, 0x17
        /*003a*/ 	.short	(.L_256 - .L_255)
.L_255:
        /*003c*/ 	.word	0x00000000
        /*0040*/ 	.short	0x0002
        /*0042*/ 	.short	0x0018
        /*0044*/ 	.byte	0x00, 0xf0, 0x11, 0x00


	//----- nvinfo : EIATTR_KPARAM_INFO
	.align		4
.L_256:
        /*0048*/ 	.byte	0x04, 0x17
        /*004a*/ 	.short	(.L_258 - .L_257)
.L_257:
        /*004c*/ 	.word	0x00000000
        /*0050*/ 	.short	0x0001
        /*0052*/ 	.short	0x0010
        /*0054*/ 	.byte	0x00, 0xf5, 0x21, 0x00


	//----- nvinfo : EIATTR_KPARAM_INFO
	.align		4
.L_258:
        /*0058*/ 	.byte	0x04, 0x17
        /*005a*/ 	.short	(.L_260 - .L_259)
.L_259:
        /*005c*/ 	.word	0x00000000
        /*0060*/ 	.short	0x0000
        /*0062*/ 	.short	0x0000
        /*0064*/ 	.byte	0x00, 0xf0, 0x41, 0x00


	//----- nvinfo : EIATTR_SPARSE_MMA_MASK
	.align		4
.L_260:
        /*0068*/ 	.byte	0x03, 0x50
        /*006a*/ 	.short	0x0000


	//----- nvinfo : EIATTR_MAXREG_COUNT
	.align		4
        /*006c*/ 	.byte	0x03, 0x1b
        /*006e*/ 	.short	0x00ff


	//----- nvinfo : EIATTR_NUM_BARRIERS
	.align		4
        /*0070*/ 	.byte	0x02, 0x4c
        /*0072*/ 	.byte	0x01
	.zero		1


	//----- nvinfo : EIATTR_MERCURY_ISA_VERSION
	.align		4
        /*0074*/ 	.byte	0x03, 0x5f
        /*0076*/ 	.short	0x0101


	//----- nvinfo : EIATTR_COOP_GROUP_MASK_REGIDS
	.align		4
        /*0078*/ 	.byte	0x04, 0x29
        /*007a*/ 	.short	(.L_262 - .L_261)


	//   ....[0]....
.L_261:
        /*007c*/ 	.word	0xffffffff


	//   ....[1]....
        /*0080*/ 	.word	0xffffffff


	//   ....[2]....
        /*0084*/ 	.word	0xffffffff


	//   ....[3]....
        /*0088*/ 	.word	0xffffffff


	//   ....[4]....
        /*008c*/ 	.word	0xffffffff


	//   ....[5]....
        /*0090*/ 	.word	0xffffffff


	//   ....[6]....
        /*0094*/ 	.word	0xffffffff


	//   ....[7]....
        /*0098*/ 	.word	0xffffffff


	//   ....[8]....
        /*009c*/ 	.word	0xffffffff


	//   ....[9]....
        /*00a0*/ 	.word	0xffffffff


	//   ....[10]....
        /*00a4*/ 	.word	0xffffffff


	//   ....[11]....
        /*00a8*/ 	.word	0xffffffff


	//   ....[12]....
        /*00ac*/ 	.word	0xffffffff


	//   ....[13]....
        /*00b0*/ 	.word	0xffffffff


	//   ....[14]....
        /*00b4*/ 	.word	0xffffffff


	//   ....[15]....
        /*00b8*/ 	.word	0xffffffff


	//   ....[16]....
        /*00bc*/ 	.word	0xffffffff


	//   ....[17]....
        /*00c0*/ 	.word	0xffffffff


	//   ....[18]....
        /*00c4*/ 	.word	0xffffffff


	//   ....[19]....
        /*00c8*/ 	.word	0xffffffff


	//   ....[20]....
        /*00cc*/ 	.word	0xffffffff


	//   ....[21]....
        /*00d0*/ 	.word	0xffffffff


	//   ....[22]....
        /*00d4*/ 	.word	0xffffffff


	//   ....[23]....
        /*00d8*/ 	.word	0xffffffff


	//   ....[24]....
        /*00dc*/ 	.word	0xffffffff


	//   ....[25]....
        /*00e0*/ 	.word	0xffffffff


	//   ....[26]....
        /*00e4*/ 	.word	0xffffffff


	//   ....[27]....
        /*00e8*/ 	.word	0xffffffff


	//   ....[28]....
        /*00ec*/ 	.word	0xffffffff


	//   ....[29]....
        /*00f0*/ 	.word	0xffffffff


	//   ....[30]....
        /*00f4*/ 	.word	0xffffffff


	//   ....[31]....
        /*00f8*/ 	.word	0xffffffff


	//   ....[32]....
        /*00fc*/ 	.word	0xffffffff


	//   ....[33]....
        /*0100*/ 	.word	0xffffffff


	//   ....[34]....
        /*0104*/ 	.word	0xffffffff


	//   ....[35]....
        /*0108*/ 	.word	0xffffffff


	//   ....[36]....
        /*010c*/ 	.word	0xffffffff


	//   ....[37]....
        /*0110*/ 	.word	0xffffffff


	//   ....[38]....
        /*0114*/ 	.word	0xffffffff


	//   ....[39]....
        /*0118*/ 	.word	0xffffffff


	//   ....[40]....
        /*011c*/ 	.word	0xffffffff


	//   ....[41]....
        /*0120*/ 	.word	0xffffffff


	//   ....[42]....
        /*0124*/ 	.word	0xffffffff


	//   ....[43]....
        /*0128*/ 	.word	0xffffffff


	//   ....[44]....
        /*012c*/ 	.word	0xffffffff


	//   ....[45]....
        /*0130*/ 	.word	0xffffffff


	//   ....[46]....
        /*0134*/ 	.word	0xffffffff


	//   ....[47]....
        /*0138*/ 	.word	0xffffffff


	//   ....[48]....
        /*013c*/ 	.word	0xffffffff


	//   ....[49]....
        /*0140*/ 	.word	0xffffffff


	//   ....[50]....
        /*0144*/ 	.word	0xffffffff


	//   ....[51]....
        /*0148*/ 	.word	0xffffffff


	//   ....[52]....
        /*014c*/ 	.word	0xffffffff


	//   ....[53]....
        /*0150*/ 	.word	0xffffffff


	//   ....[54]....
        /*0154*/ 	.word	0xffffffff


	//   ....[55]....
        /*0158*/ 	.word	0xffffffff


	//   ....[56]....
        /*015c*/ 	.word	0xffffffff


	//   ....[57]....
        /*0160*/ 	.word	0xffffffff


	//   ....[58]....
        /*0164*/ 	.word	0xffffffff


	//   ....[59]....
        /*0168*/ 	.word	0xffffffff


	//----- nvinfo : EIATTR_COOP_GROUP_INSTR_OFFSETS
	.align		4
.L_262:
        /*016c*/ 	.byte	0x04, 0x28
        /*016e*/ 	.short	(.L_264 - .L_263)


	//   ....[0]....
.L_263:
        /*0170*/ 	.word	0x00000cd0


	//   ....[1]....
        /*0174*/ 	.word	0x00000d00


	//   ....[2]....
        /*0178*/ 	.word	0x00000d20


	//   ....[3]....
        /*017c*/ 	.word	0x00000d30


	//   ....[4]....
        /*0180*/ 	.word	0x00000ec0


	//   ....[5]....
        /*0184*/ 	.word	0x00000ef0


	//   ....[6]....
        /*0188*/ 	.word	0x00000f20


	//   ....[7]....
        /*018c*/ 	.word	0x00000f40


	//   ....[8]....
        /*0190*/ 	.word	0x000010c0


	//   ....[9]....
        /*0194*/ 	.word	0x00001100


	//   ....[10]....
        /*0198*/ 	.word	0x00001130


	//   ....[11]....
        /*019c*/ 	.word	0x00001140


	//   ....[12]....
        /*01a0*/ 	.word	0x000012c0


	//   ....[13]....
        /*01a4*/ 	.word	0x000012f0


	//   ....[14]....
        /*01a8*/ 	.word	0x00001320


	//   ....[15]....
        /*01ac*/ 	.word	0x00001340


	//   ....[16]....
        /*01b0*/ 	.word	0x000014c0


	//   ....[17]....
        /*01b4*/ 	.word	0x000014f0


	//   ....[18]....
        /*01b8*/ 	.word	0x00001520


	//   ....[19]....
        /*01bc*/ 	.word	0x00001540


	//   ....[20]....
        /*01c0*/ 	.word	0x000022b0


	//   ....[21]....
        /*01c4*/ 	.word	0x000022c0


	//   ....[22]....
        /*01c8*/ 	.word	0x000022d0


	//   ....[23]....
        /*01cc*/ 	.word	0x000022f0


	//   ....[24]....
        /*01d0*/ 	.word	0x00002470


	//   ....[25]....
        /*01d4*/ 	.word	0x000024b0


	//   ....[26]....
        /*01d8*/ 	.word	0x000024e0


	//   ....[27]....
        /*01dc*/ 	.word	0x00002500


	//   ....[28]....
        /*01e0*/ 	.word	0x00002680


	//   ....[29]....
        /*01e4*/ 	.word	0x000026c0


	//   ....[30]....
        /*01e8*/ 	.word	0x000026f0


	//   ....[31]....
        /*01ec*/ 	.word	0x00002710


	//   ....[32]....
        /*01f0*/ 	.word	0x00002890


	//   ....[33]....
        /*01f4*/ 	.word	0x000028d0


	//   ....[34]....
        /*01f8*/ 	.word	0x00002900


	//   ....[35]....
        /*01fc*/ 	.word	0x00002920


	//   ....[36]....
        /*0200*/ 	.word	0x00002aa0


	//   ....[37]....
        /*0204*/ 	.word	0x00002ae0


	//   ....[38]....
        /*0208*/ 	.word	0x00002b10


	//   ....[39]....
        /*020c*/ 	.word	0x00002b30


	//   ....[40]....
        /*0210*/ 	.word	0x000051f0


	//   ....[41]....
        /*0214*/ 	.word	0x00005220


	//   ....[42]....
        /*0218*/ 	.word	0x00005240


	//   ....[43]....
        /*021c*/ 	.word	0x00005250


	//   ....[44]....
        /*0220*/ 	.word	0x000053e0


	//   ....[45]....
        /*0224*/ 	.word	0x00005410


	//   ....[46]....
        /*0228*/ 	.word	0x00005440


	//   ....[47]....
        /*022c*/ 	.word	0x00005460


	//   ....[48]....
        /*0230*/ 	.word	0x000055e0


	//   ....[49]....
        /*0234*/ 	.word	0x00005610


	//   ....[50]....
        /*0238*/ 	.word	0x00005640


	//   ....[51]....
        /*023c*/ 	.word	0x00005660


	//   ....[52]....
        /*0240*/ 	.word	0x000057e0


	//   ....[53]....
        /*0244*/ 	.word	0x00005810


	//   ....[54]....
        /*0248*/ 	.word	0x00005840


	//   ....[55]....
        /*024c*/ 	.word	0x00005860


	//   ....[56]....
        /*0250*/ 	.word	0x000059e0


	//   ....[57]....
        /*0254*/ 	.word	0x00005a10


	//   ....[58]....
        /*0258*/ 	.word	0x00005a40


	//   ....[59]....
        /*025c*/ 	.word	0x00005a60


	//----- nvinfo : EIATTR_VRC_CTA_INIT_COUNT
	.align		4
.L_264:
        /*0260*/ 	.byte	0x02, 0x4a
	.zero		1
	.zero		1


	//----- nvinfo : EIATTR_EXIT_INSTR_OFFSETS
	.align		4
        /*0264*/ 	.byte	0x04, 0x1c
        /*0266*/ 	.short	(.L_266 - .L_265)


	//   ....[0]....
.L_265:
        /*0268*/ 	.word	0x00006710


	//   ....[1]....
        /*026c*/ 	.word	0x00006770


	//----- nvinfo : EIATTR_MAX_THREADS
	.align		4
.L_266:
        /*0270*/ 	.byte	0x04, 0x05
        /*0272*/ 	.short	(.L_268 - .L_267)
.L_267:
        /*0274*/ 	.word	0x00000100
        /*0278*/ 	.word	0x00000001
        /*027c*/ 	.word	0x00000001


	//----- nvinfo : EIATTR_CRS_STACK_SIZE
	.align		4
.L_268:
        /*0280*/ 	.byte	0x04, 0x1e
        /*0282*/ 	.short	(.L_270 - .L_269)
.L_269:
        /*0284*/ 	.word	0x00000000


	//----- nvinfo : EIATTR_CBANK_PARAM_SIZE
	.align		4
.L_270:
        /*0288*/ 	.byte	0x03, 0x19
        /*028a*/ 	.short	0x0051


	//----- nvinfo : EIATTR_PARAM_CBANK
	.align		4
        /*028c*/ 	.byte	0x04, 0x0a
        /*028e*/ 	.short	(.L_272 - .L_271)
	.align		4
.L_271:
        /*0290*/ 	.word	index@(.nv.constant0._ZN6thrust24THRUST_300001_SM_1000_NS8cuda_cub4core6detail13_kernel_agentINS1_8__reduce11ReduceAgentINS0_12zip_iteratorIN4cuda3std3__45tupleIJNS0_10device_ptrIdEENS0_17counting_iteratorIlNS0_11use_defaultESF_SF_EEEEEEEPNSB_IJdlEEESJ_iNS1_9__extrema9arg_max_fIdl10comparatorEEEEJSI_SK_iN3cub18CUB_300001_SM_100013GridEvenShareIiEENSR_9GridQueueIjEESO_EEEvDpT0_)
        /*0294*/ 	.short	0x0380
        /*0296*/ 	.short	0x0051


	//----- nvinfo : EIATTR_SW_WAR
	.align		4
.L_272:
        /*0298*/ 	.byte	0x04, 0x36
        /*029a*/ 	.short	(.L_274 - .L_273)
.L_273:
        /*029c*/ 	.word	0x00000008
.L_274:


//--------------------- .nv.info._ZN6thrust24THRUST_300001_SM_1000_NS8cuda_cub4core6detail13_kernel_agentINS1_8__reduce11ReduceAgentINS0_12zip_iteratorIN4cuda3std3__45tupleIJNS0_10device_ptrIdEENS0_17counting_iteratorIlNS0_11use_defaultESF_SF_EEEEEEEPNSB_IJdlEEESJ_iNS1_9__extrema9arg_max_fIdl10comparatorEEEEJSI_SK_iSO_EEEvDpT0_ --------------------------
	.section	.nv.info._ZN6thrust24THRUST_300001_SM_1000_NS8cuda_cub4core6detail13_kernel_agentINS1_8__reduce11ReduceAgentINS0_12zip_iteratorIN4cuda3std3__45tupleIJNS0_10device_ptrIdEENS0_17counting_iteratorIlNS0_11use_defaultESF_SF_EEEEEEEPNSB_IJdlEEESJ_iNS1_9__extrema9arg_max_fIdl10comparatorEEEEJSI_SK_iSO_EEEvDpT0_,"",@"SHT_CUDA_INFO"
	.sectionflags	@""
	.align	4


	//----- nvinfo : EIATTR_CUDA_API_VERSION
	.align		4
        /*0000*/ 	.byte	0x04, 0x37
        /*0002*/ 	.short	(.L_276 - .L_275)
.L_275:
        /*0004*/ 	.word	0x00000082


	//----- nvinfo : EIATTR_KPARAM_INFO
	.align		4
.L_276:
        /*0008*/ 	.byte	0x04, 0x17
        /*000a*/ 	.short	(.L_278 - .L_277)
.L_277:
        /*000c*/ 	.word	0x00000000
        /*0010*/ 	.short	0x0003
        /*0012*/ 	.short	0x001c
        /*0014*/ 	.byte	0x00, 0xf0, 0x05, 0x00


	//----- nvinfo : EIATTR_KPARAM_INFO
	.align		4
.L_278:
        /*0018*/ 	.byte	0x04, 0x17
        /*001a*/ 	.short	(.L_280 - .L_279)
.L_279:
        /*001c*/ 	.word	0x00000000
        /*0020*/ 	.short	0x0002
        /*0022*/ 	.short	0x0018
        /*0024*/ 	.byte	0x00, 0xf0, 0x11, 0x00


	//----- nvinfo : EIATTR_KPARAM_INFO
	.align		4
.L_280:
        /*0028*/ 	.byte	0x04, 0x17
        /*002a*/ 	.short	(.L_282 - .L_281)
.L_281:
        /*002c*/ 	.word	0x00000000
        /*0030*/ 	.short	0x0001
        /*0032*/ 	.short	0x0010
        /*0034*/ 	.byte	0x00, 0xf5, 0x21, 0x00


	//----- nvinfo : EIATTR_KPARAM_INFO
	.align		4
.L_282:
        /*0038*/ 	.byte	0x04, 0x17
        /*003a*/ 	.short	(.L_284 - .L_283)
.L_283:
        /*003c*/ 	.word	0x00000000
        /*0040*/ 	.short	0x0000
        /*0042*/ 	.short	0x0000
        /*0044*/ 	.byte	0x00, 0xf0, 0x41, 0x00


	//----- nvinfo : EIATTR_SPARSE_MMA_MASK
	.align		4
.L_284:
        /*0048*/ 	.byte	0x03, 0x50
        /*004a*/ 	.short	0x0000


	//----- nvinfo : EIATTR_MAXREG_COUNT
	.align		4
        /*004c*/ 	.byte	0x03, 0x1b
        /*004e*/ 	.short	0x00ff


	//----- nvinfo : EIATTR_NUM_BARRIERS
	.align		4
        /*0050*/ 	.byte	0x02, 0x4c
        /*0052*/ 	.byte	0x01
	.zero		1


	//----- nvinfo : EIATTR_MERCURY_ISA_VERSION
	.align		4
        /*0054*/ 	.byte	0x03, 0x5f
        /*0056*/ 	.short	0x0101


	//----- nvinfo : EIATTR_COOP_GROUP_MASK_REGIDS
	.align		4
        /*0058*/ 	.byte	0x04, 0x29
        /*005a*/ 	.short	(.L_286 - .L_285)


	//   ....[0]....
.L_285:
        /*005c*/ 	.word	0xffffffff


	//   ....[1]....
        /*0060*/ 	.word	0xffffffff


	//   ....[2]....
        /*0064*/ 	.word	0xffffffff


	//   ....[3]....
        /*0068*/ 	.word	0xffffffff


	//   ....[4]....
        /*006c*/ 	.word	0xffffffff


	//   ....[5]....
        /*0070*/ 	.word	0xffffffff


	//   ....[6]....
        /*0074*/ 	.word	0xffffffff


	//   ....[7]....
        /*0078*/ 	.word	0xffffffff


	//   ....[8]....
        /*007c*/ 	.word	0xffffffff


	//   ....[9]....
        /*0080*/ 	.word	0xffffffff


	//   ....[10]....
        /*0084*/ 	.word	0xffffffff


	//   ....[11]....
        /*0088*/ 	.word	0xffffffff


	//   ....[12]....
        /*008c*/ 	.word	0xffffffff


	//   ....[13]....
        /*0090*/ 	.word	0xffffffff


	//   ....[14]....
        /*0094*/ 	.word	0xffffffff


	//   ....[15]....
        /*0098*/ 	.word	0xffffffff


	//   ....[16]....
        /*009c*/ 	.word	0xffffffff


	//   ....[17]....
        /*00a0*/ 	.word	0xffffffff


	//   ....[18]....
        /*00a4*/ 	.word	0xffffffff


	//   ....[19]....
        /*00a8*/ 	.word	0xffffffff


	//   ....[20]....
        /*00ac*/ 	.word	0xffffffff


	//   ....[21]....
        /*00b0*/ 	.word	0xffffffff


	//   ....[22]....
        /*00b4*/ 	.word	0xffffffff


	//   ....[23]....
        /*00b8*/ 	.word	0xffffffff


	//   ....[24]....
        /*00bc*/ 	.word	0xffffffff


	//   ....[25]....
        /*00c0*/ 	.word	0xffffffff


	//   ....[26]....
        /*00c4*/ 	.word	0xffffffff


	//   ....[27]....
        /*00c8*/ 	.word	0xffffffff


	//   ....[28]....
        /*00cc*/ 	.word	0xffffffff


	//   ....[29]....
        /*00d0*/ 	.word	0xffffffff


	//   ....[30]....
        /*00d4*/ 	.word	0xffffffff


	//   ....[31]....
        /*00d8*/ 	.word	0xffffffff


	//   ....[32]....
        /*00dc*/ 	.word	0xffffffff


	//   ....[33]....
        /*00e0*/ 	.word	0xffffffff


	//   ....[34]....
        /*00e4*/ 	.word	0xffffffff


	//   ....[35]....
        /*00e8*/ 	.word	0xffffffff


	//   ....[36]....
        /*00ec*/ 	.word	0xffffffff


	//   ....[37]....
        /*00f0*/ 	.word	0xffffffff


	//   ....[38]....
        /*00f4*/ 	.word	0xffffffff


	//   ....[39]....
        /*00f8*/ 	.word	0xffffffff


	//   ....[40]....
        /*00fc*/ 	.word	0xffffffff


	//   ....[41]....
        /*0100*/ 	.word	0xffffffff


	//   ....[42]....
        /*0104*/ 	.word	0xffffffff


	//   ....[43]....
        /*0108*/ 	.word	0xffffffff


	//   ....[44]....
        /*010c*/ 	.word	0xffffffff


	//   ....[45]....
        /*0110*/ 	.word	0xffffffff


	//   ....[46]....
        /*0114*/ 	.word	0xffffffff


	//   ....[47]....
        /*0118*/ 	.word	0xffffffff


	//   ....[48]....
        /*011c*/ 	.word	0xffffffff


	//   ....[49]....
        /*0120*/ 	.word	0xffffffff


	//   ....[50]....
        /*0124*/ 	.word	0xffffffff


	//   ....[51]....
        /*0128*/ 	.word	0xffffffff


	//   ....[52]....
        /*012c*/ 	.word	0xffffffff


	//   ....[53]....
        /*0130*/ 	.word	0xffffffff


	//   ....[54]....
        /*0134*/ 	.word	0xffffffff


	//   ....[55]....
        /*0138*/ 	.word	0xffffffff


	//   ....[56]....
        /*013c*/ 	.word	0xffffffff


	//   ....[57]....
        /*0140*/ 	.word	0xffffffff


	//   ....[58]....
        /*0144*/ 	.word	0xffffffff


	//   ....[59]....
        /*0148*/ 	.word	0xffffffff


	//----- nvinfo : EIATTR_COOP_GROUP_INSTR_OFFSETS
	.align		4
.L_286:
        /*014c*/ 	.byte	0x04, 0x28
        /*014e*/ 	.short	(.L_288 - .L_287)


	//   ....[0]....
.L_287:
        /*0150*/ 	.word	0x00000c90


	//   ....[1]....
        /*0154*/ 	.word	0x00000cc0


	//   ....[2]....
        /*0158*/ 	.word	0x00000ce0


	//   ....[3]....
        /*015c*/ 	.word	0x00000cf0


	//   ....[4]....
        /*0160*/ 	.word	0x00000e80


	//   ....[5]....
        /*0164*/ 	.word	0x00000eb0


	//   ....[6]....
        /*0168*/ 	.word	0x00000ee0


	//   ....[7]....
        /*016c*/ 	.word	0x00000f00


	//   ....[8]....
        /*0170*/ 	.word	0x00001080


	//   ....[9]....
        /*0174*/ 	.word	0x000010b0


	//   ....[10]....
        /*0178*/ 	.word	0x000010e0


	//   ....[11]....
        /*017c*/ 	.word	0x00001100


	//   ....[12]....
        /*0180*/ 	.word	0x00001280


	//   ....[13]....
        /*0184*/ 	.word	0x000012b0


	//   ....[14]....
        /*0188*/ 	.word	0x000012e0


	//   ....[15]....
        /*018c*/ 	.word	0x00001300


	//   ....[16]....
        /*0190*/ 	.word	0x00001480


	//   ....[17]....
        /*0194*/ 	.word	0x000014b0


	//   ....[18]....
        /*0198*/ 	.word	0x000014e0


	//   ....[19]....
        /*019c*/ 	.word	0x00001500


	//   ....[20]....
        /*01a0*/ 	.word	0x00002260


	//   ....[21]....
        /*01a4*/ 	.word	0x00002270


	//   ....[22]....
        /*01a8*/ 	.word	0x00002280


	//   ....[23]....
        /*01ac*/ 	.word	0x000022a0


	//   ....[24]....
        /*01b0*/ 	.word	0x00002420


	//   ....[25]....
        /*01b4*/ 	.word	0x00002460


	//   ....[26]....
        /*01b8*/ 	.word	0x00002490


	//   ....[27]....
        /*01bc*/ 	.word	0x000024b0


	//   ....[28]....
        /*01c0*/ 	.word	0x00002630


	//   ....[29]....
        /*01c4*/ 	.word	0x00002670


	//   ....[30]....
        /*01c8*/ 	.word	0x000026a0


	//   ....[31]....
        /*01cc*/ 	.word	0x000026c0


	//   ....[32]....
        /*01d0*/ 	.word	0x00002840


	//   ....[33]....
        /*01d4*/ 	.word	0x00002880


	//   ....[34]....
        /*01d8*/ 	.word	0x000028b0


	//   ....[35]....
        /*01dc*/ 	.word	0x000028d0


	//   ....[36]....
        /*01e0*/ 	.word	0x00002a50


	//   ....[37]....
        /*01e4*/ 	.word	0x00002a90


	//   ....[38]....
        /*01e8*/ 	.word	0x00002ac0


	//   ....[39]....
        /*01ec*/ 	.word	0x00002ae0


	//   ....[40]....
        /*01f0*/ 	.word	0x00004f90


	//   ....[41]....
        /*01f4*/ 	.word	0x00004fc0


	//   ....[42]....
        /*01f8*/ 	.word	0x00004fe0


	//   ....[43]....
        /*01fc*/ 	.word	0x00004ff0


	//   ....[44]....
        /*0200*/ 	.word	0x00005180


	//   ....[45]....
        /*0204*/ 	.word	0x000051b0


	//   ....[46]....
        /*0208*/ 	.word	0x000051e0


	//   ....[47]....
        /*020c*/ 	.word	0x00005200


	//   ....[48]....
        /*0210*/ 	.word	0x00005380


	//   ....[49]....
        /*0214*/ 	.word	0x000053b0


	//   ....[50]....
        /*0218*/ 	.word	0x000053e0


	//   ....[51]....
        /*021c*/ 	.word	0x00005400


	//   ....[52]....
        /*0220*/ 	.word	0x00005580


	//   ....[53]....
        /*0224*/ 	.word	0x000055c0


	//   ....[54]....
        /*0228*/ 	.word	0x000055f0


	//   ....[55]....
        /*022c*/ 	.word	0x00005600


	//   ....[56]....
        /*0230*/ 	.word	0x00005780


	//   ....[57]....
        /*0234*/ 	.word	0x000057b0


	//   ....[58]....
        /*0238*/ 	.word	0x000057e0


	//   ....[59]....
        /*023c*/ 	.word	0x00005800


	//----- nvinfo : EIATTR_VRC_CTA_INIT_COUNT
	.align		4
.L_288:
        /*0240*/ 	.byte	0x02, 0x4a
	.zero		1
	.zero		1


	//----- nvinfo : EIATTR_EXIT_INSTR_OFFSETS
	.align		4
        /*0244*/ 	.byte	0x04, 0x1c
        /*0246*/ 	.short	(.L_290 - .L_289)


	//   ....[0]....
.L_289:
        /*0248*/ 	.word	0x00000030


	//   ....[1]....
        /*024c*/ 	.word	0x000064a0


	//   ....[2]....
        /*0250*/ 	.word	0x000064e0


	//----- nvinfo : EIATTR_MAX_THREADS
	.align		4
.L_290:
        /*0254*/ 	.byte	0x04, 0x05
        /*0256*/ 	.short	(.L_292 - .L_291)
.L_291:
        /*0258*/ 	.word	0x00000100
        /*025c*/ 	.word	0x00000001
        /*0260*/ 	.word	0x00000001


	//----- nvinfo : EIATTR_CRS_STACK_SIZE
	.align		4
.L_292:
        /*0264*/ 	.byte	0x04, 0x1e
        /*0266*/ 	.short	(.L_294 - .L_293)
.L_293:
        /*0268*/ 	.word	0x00000000


	//----- nvinfo : EIATTR_CBANK_PARAM_SIZE
	.align		4
.L_294:
        /*026c*/ 	.byte	0x03, 0x19
        /*026e*/ 	.short	0x001d


	//----- nvinfo : EIATTR_PARAM_CBANK
	.align		4
        /*0270*/ 	.byte	0x04, 0x0a
        /*0272*/ 	.short	(.L_296 - .L_295)
	.align		4
.L_295:
        /*0274*/ 	.word	index@(.nv.constant0._ZN6thrust24THRUST_300001_SM_1000_NS8cuda_cub4core6detail13_kernel_agentINS1_8__reduce11ReduceAgentINS0_12zip_iteratorIN4cuda3std3__45tupleIJNS0_10device_ptrIdEENS0_17counting_iteratorIlNS0_11use_defaultESF_SF_EEEEEEEPNSB_IJdlEEESJ_iNS1_9__extrema9arg_max_fIdl10comparatorEEEEJSI_SK_iSO_EEEvDpT0_)
        /*0278*/ 	.short	0x0380
        /*027a*/ 	.short	0x001d


	//----- nvinfo : EIATTR_SW_WAR
	.align		4
.L_296:
        /*027c*/ 	.byte	0x04, 0x36
        /*027e*/ 	.short	(.L_298 - .L_297)
.L_297:
        /*0280*/ 	.word	0x00000008
.L_298:


//--------------------- .nv.info._Z9eliminatePdii --------------------------
	.section	.nv.info._Z9eliminatePdii,"",@"SHT_CUDA_INFO"
	.sectionflags	@""
	.align	4


	//----- nvinfo : EIATTR_CUDA_API_VERSION
	.align		4
        /*0000*/ 	.byte	0x04, 0x37
        /*0002*/ 	.short	(.L_300 - .L_299)
.L_299:
        /*0004*/ 	.word	0x00000082


	//----- nvinfo : EIATTR_KPARAM_INFO
	.align		4
.L_300:
        /*0008*/ 	.byte	0x04, 0x17
        /*000a*/ 	.short	(.L_302 - .L_301)
.L_301:
        /*000c*/ 	.word	0x00000000
        /*0010*/ 	.short	0x0002
        /*0012*/ 	.short	0x000c
        /*0014*/ 	.byte	0x00, 0xf0, 0x11, 0x00


	//----- nvinfo : EIATTR_KPARAM_INFO
	.align		4
.L_302:
        /*0018*/ 	.byte	0x04, 0x17
        /*001a*/ 	.short	(.L_304 - .L_303)
.L_303:
        /*001c*/ 	.word	0x00000000
        /*0020*/ 	.short	0x0001
        /*0022*/ 	.short	0x0008
        /*0024*/ 	.byte	0x00, 0xf0, 0x11, 0x00


	//----- nvinfo : EIATTR_KPARAM_INFO
	.align		4
.L_304:
        /*0028*/ 	.byte	0x04, 0x17
        /*002a*/ 	.short	(.L_306 - .L_305)
.L_305:
        /*002c*/ 	.word	0x00000000
        /*0030*/ 	.short	0x0000
        /*0032*/ 	.short	0x0000
        /*0034*/ 	.byte	0x00, 0xf5, 0x21, 0x00


	//----- nvinfo : EIATTR_SPARSE_MMA_MASK
	.align		4
.L_306:
        /*0038*/ 	.byte	0x03, 0x50
        /*003a*/ 	.short	0x0000


	//----- nvinfo : EIATTR_MAXREG_COUNT
	.align		4
        /*003c*/ 	.byte	0x03, 0x1b
        /*003e*/ 	.short	0x00ff


	//----- nvinfo : EIATTR_MERCURY_ISA_VERSION
	.align		4
        /*0040*/ 	.byte	0x03, 0x5f
        /*0042*/ 	.short	0x0101


	//----- nvinfo : EIATTR_VRC_CTA_INIT_COUNT
	.align		4
        /*0044*/ 	.byte	0x02, 0x4a
	.zero		1
	.zero		1


	//----- nvinfo : EIATTR_EXIT_INSTR_OFFSETS
	.align		4
        /*0048*/ 	.byte	0x04, 0x1c
        /*004a*/ 	.short	(.L_308 - .L_307)


	//   ....[0]....
.L_307:
        /*004c*/ 	.word	0x000000b0


	//   ....[1]....
        /*0050*/ 	.word	0x00000ac0


	//----- nvinfo : EIATTR_CRS_STACK_SIZE
	.align		4
.L_308:
        /*0054*/ 	.byte	0x04, 0x1e
        /*0056*/ 	.short	(.L_310 - .L_309)
.L_309:
        /*0058*/ 	.word	0x00000000


	//----- nvinfo : EIATTR_CBANK_PARAM_SIZE
	.align		4
.L_310:
        /*005c*/ 	.byte	0x03, 0x19
        /*005e*/ 	.short	0x0010


	//----- nvinfo : EIATTR_PARAM_CBANK
	.align		4
        /*0060*/ 	.byte	0x04, 0x0a
        /*0062*/ 	.short	(.L_312 - .L_311)
	.align		4
.L_311:
        /*0064*/ 	.word	index@(.nv.constant0._Z9eliminatePdii)
        /*0068*/ 	.short	0x0380
        /*006a*/ 	.short	0x0010


	//----- nvinfo : EIATTR_SW_WAR
	.align		4
.L_312:
        /*006c*/ 	.byte	0x04, 0x36
        /*006e*/ 	.short	(.L_314 - .L_313)
.L_313:
        /*0070*/ 	.word	0x00000008
.L_314:


//--------------------- .nv.info._Z9swap_rowsPdiii --------------------------
	.section	.nv.info._Z9swap_rowsPdiii,"",@"SHT_CUDA_INFO"
	.sectionflags	@""
	.align	4


	//----- nvinfo : EIATTR_CUDA_API_VERSION
	.align		4
        /*0000*/ 	.byte	0x04, 0x37
        /*0002*/ 	.short	(.L_316 - .L_315)
.L_315:
        /*0004*/ 	.word	0x00000082


	//----- nvinfo : EIATTR_KPARAM_INFO
	.align		4
.L_316:
        /*0008*/ 	.byte	0x04, 0x17
        /*000a*/ 	.short	(.L_318 - .L_317)
.L_317:
        /*000c*/ 	.word	0x00000000
        /*0010*/ 	.short	0x0003
        /*0012*/ 	.short	0x0010
        /*0014*/ 	.byte	0x00, 0xf0, 0x11, 0x00


	//----- nvinfo : EIATTR_KPARAM_INFO
	.align		4
.L_318:
        /*0018*/ 	.byte	0x04, 0x17
        /*001a*/ 	.short	(.L_320 - .L_319)
.L_319:
        /*001c*/ 	.word	0x00000000
        /*0020*/ 	.short	0x0002
        /*0022*/ 	.short	0x000c
        /*0024*/ 	.byte	0x00, 0xf0, 0x11, 0x00


	//----- nvinfo : EIATTR_KPARAM_INFO
	.align		4
.L_320:
        /*0028*/ 	.byte	0x04, 0x17
        /*002a*/ 	.short	(.L_322 - .L_321)
.L_321:
        /*002c*/ 	.word	0x00000000
        /*0030*/ 	.short	0x0001
        /*0032*/ 	.short	0x0008
        /*0034*/ 	.byte	0x00, 0xf0, 0x11, 0x00


	//----- nvinfo : EIATTR_KPARAM_INFO
	.align		4
.L_322:
        /*0038*/ 	.byte	0x04, 0x17
        /*003a*/ 	.short	(.L_324 - .L_323)
.L_323:
        /*003c*/ 	.word	0x00000000
        /*0040*/ 	.short	0x0000
        /*0042*/ 	.short	0x0000
        /*0044*/ 	.byte	0x00, 0xf5, 0x21, 0x00


	//----- nvinfo : EIATTR_SPARSE_MMA_MASK
	.align		4
.L_324:
        /*0048*/ 	.byte	0x03, 0x50
        /*004a*/ 	.short	0x0000


	//----- nvinfo : EIATTR_MAXREG_COUNT
	.align		4
        /*004c*/ 	.byte	0x03, 0x1b
        /*004e*/ 	.short	0x00ff


	//----- nvinfo : EIATTR_MERCURY_ISA_VERSION
	.align		4
        /*0050*/ 	.byte	0x03, 0x5f
        /*0052*/ 	.short	0x0101


	//----- nvinfo : EIATTR_VRC_CTA_INIT_COUNT
	.align		4
        /*0054*/ 	.byte	0x02, 0x4a
	.zero		1
	.zero		1


	//----- nvinfo : EIATTR_EXIT_INSTR_OFFSETS
	.align		4
        /*0058*/ 	.byte	0x04, 0x1c
        /*005a*/ 	.short	(.L_326 - .L_325)


	//   ....[0]....
.L_325:
        /*005c*/ 	.word	0x00000090


	//   ....[1]....
        /*0060*/ 	.word	0x00000400


	//   ....[2]....
        /*0064*/ 	.word	0x00000670


	//----- nvinfo : EIATTR_CRS_STACK_SIZE
	.align		4
.L_326:
        /*0068*/ 	.byte	0x04, 0x1e
        /*006a*/ 	.short	(.L_328 - .L_327)
.L_327:
        /*006c*/ 	.word	0x00000000


	//----- nvinfo : EIATTR_CBANK_PARAM_SIZE
	.align		4
.L_328:
        /*0070*/ 	.byte	0x03, 0x19
        /*0072*/ 	.short	0x0014


	//----- nvinfo : EIATTR_PARAM_CBANK
	.align		4
        /*0074*/ 	.byte	0x04, 0x0a
        /*0076*/ 	.short	(.L_330 - .L_329)
	.align		4
.L_329:
        /*0078*/ 	.word	index@(.nv.constant0._Z9swap_rowsPdiii)
        /*007c*/ 	.short	0x0380
        /*007e*/ 	.short	0x0014


	//----- nvinfo : EIATTR_SW_WAR
	.align		4
.L_330:
        /*0080*/ 	.byte	0x04, 0x36
        /*0082*/ 	.short	(.L_332 - .L_331)
.L_331:
        /*0084*/ 	.word	0x00000008
.L_332:


//--------------------- .nv.callgraph             --------------------------
	.section	.nv.callgraph,"",@"SHT_CUDA_CALLGRAPH"
	.align	4
	.sectionentsize	8
	.align		4
        /*0000*/ 	.word	0x00000000
	.align		4
        /*0004*/ 	.word	0xffffffff
	.align		4
        /*0008*/ 	.word	0x00000000
	.align		4
        /*000c*/ 	.word	0xfffffffe
	.align		4
        /*0010*/ 	.word	0x00000000
	.align		4
        /*0014*/ 	.word	0xfffffffd
	.align		4
        /*0018*/ 	.word	0x00000000
	.align		4
        /*001c*/ 	.word	0xfffffffc


//--------------------- .nv.constant4             --------------------------
	.section	.nv.constant4,"a",@progbits
	.align	8
	.align		8
.nv.constant4:
        /*0000*/ 	.dword	_ZN34_INTERNAL_1c207da5_4_k_cu_afe127a84cuda3std3__45__cpo5beginE
	.align		8
        /*0008*/ 	.dword	_ZN34_INTERNAL_1c207da5_4_k_cu_afe127a84cuda3std3__45__cpo3endE
	.align		8
        /*0010*/ 	.dword	_ZN34_INTERNAL_1c207da5_4_k_cu_afe127a84cuda3std3__45__cpo6cbeginE
	.align		8
        /*0018*/ 	.dword	_ZN34_INTERNAL_1c207da5_4_k_cu_afe127a84cuda3std3__45__cpo4cendE
	.align		8
        /*0020*/ 	.dword	_ZN34_INTERNAL_1c207da5_4_k_cu_afe127a84cuda3std3__45__cpo6rbeginE
	.align		8
        /*0028*/ 	.dword	_ZN34_INTERNAL_1c207da5_4_k_cu_afe127a84cuda3std3__45__cpo4rendE
	.align		8
        /*0030*/ 	.dword	_ZN34_INTERNAL_1c207da5_4_k_cu_afe127a84cuda3std3__45__cpo7crbeginE
	.align		8
        /*0038*/ 	.dword	_ZN34_INTERNAL_1c207da5_4_k_cu_afe127a84cuda3std3__45__cpo5crendE
	.align		8
        /*0040*/ 	.dword	_ZN34_INTERNAL_1c207da5_4_k_cu_afe127a84cuda3std3__436_GLOBAL__N__1c207da5_4_k_cu_afe127a86ignoreE
	.align		8
        /*0048*/ 	.dword	_ZN34_INTERNAL_1c207da5_4_k_cu_afe127a84cuda3std3__419piecewise_constructE
	.align		8
        /*0050*/ 	.dword	_ZN34_INTERNAL_1c207da5_4_k_cu_afe127a84cuda3std3__48in_placeE
	.align		8
        /*0058*/ 	.dword	_ZN34_INTERNAL_1c207da5_4_k_cu_afe127a84cuda3std3__420unreachable_sentinelE
	.align		8
        /*0060*/ 	.dword	_ZN34_INTERNAL_1c207da5_4_k_cu_afe127a84cuda3std3__47nulloptE
	.align		8
        /*0068*/ 	.dword	_ZN34_INTERNAL_1c207da5_4_k_cu_afe127a84cuda3std3__48unexpectE
	.align		8
        /*0070*/ 	.dword	_ZN34_INTERNAL_1c207da5_4_k_cu_afe127a84cuda3std6ranges3__45__cpo4swapE
	.align		8
        /*0078*/ 	.dword	_ZN34_INTERNAL_1c207da5_4_k_cu_afe127a84cuda3std6ranges3__45__cpo9iter_moveE
	.align		8
        /*0080*/ 	.dword	_ZN34_INTERNAL_1c207da5_4_k_cu_afe127a84cuda3std6ranges3__45__cpo5beginE
	.align		8
        /*0088*/ 	.dword	_ZN34_INTERNAL_1c207da5_4_k_cu_afe127a84cuda3std6ranges3__45__cpo3endE
	.align		8
        /*0090*/ 	.dword	_ZN34_INTERNAL_1c207da5_4_k_cu_afe127a84cuda3std6ranges3__45__cpo6cbeginE
	.align		8
        /*0098*/ 	.dword	_ZN34_INTERNAL_1c207da5_4_k_cu_afe127a84cuda3std6ranges3__45__cpo4cendE
	.align		8
        /*00a0*/ 	.dword	_ZN34_INTERNAL_1c207da5_4_k_cu_afe127a84cuda3std6ranges3__45__cpo7advanceE
	.align		8
        /*00a8*/ 	.dword	_ZN34_INTERNAL_1c207da5_4_k_cu_afe127a84cuda3std6ranges3__45__cpo9iter_swapE
	.align		8
        /*00b0*/ 	.dword	_ZN34_INTERNAL_1c207da5_4_k_cu_afe127a84cuda3std6ranges3__45__cpo4nextE
	.align		8
        /*00b8*/ 	.dword	_ZN34_INTERNAL_1c207da5_4_k_cu_afe127a84cuda3std6ranges3__45__cpo4prevE
	.align		8
        /*00c0*/ 	.dword	_ZN34_INTERNAL_1c207da5_4_k_cu_afe127a84cuda3std6ranges3__45__cpo4dataE
	.align		8
        /*00c8*/ 	.dword	_ZN34_INTERNAL_1c207da5_4_k_cu_afe127a84cuda3std6ranges3__45__cpo5cdataE
	.align		8
        /*00d0*/ 	.dword	_ZN34_INTERNAL_1c207da5_4_k_cu_afe127a84cuda3std6ranges3__45__cpo4sizeE
	.align		8
        /*00d8*/ 	.dword	_ZN34_INTERNAL_1c207da5_4_k_cu_afe127a84cuda3std6ranges3__45__cpo5ssizeE
	.align		8
        /*00e0*/ 	.dword	_ZN34_INTERNAL_1c207da5_4_k_cu_afe127a84cuda3std6ranges3__45__cpo8distanceE
	.align		8
        /*00e8*/ 	.dword	_ZN34_INTERNAL_1c207da5_4_k_cu_afe127a86thrust24THRUST_300001_SM_1000_NS8cuda_cub3parE
	.align		8
        /*00f0*/ 	.dword	_ZN34_INTERNAL_1c207da5_4_k_cu_afe127a86thrust24THRUST_300001_SM_1000_NS8cuda_cub10par_nosyncE
	.align		8
        /*00f8*/ 	.dword	_ZN34_INTERNAL_1c207da5_4_k_cu_afe127a86thrust24THRUST_300001_SM_1000_NS6system6detail10sequential3seqE
	.align		8
        /*0100*/ 	.dword	_ZN34_INTERNAL_1c207da5_4_k_cu_afe127a86thrust24THRUST_300001_SM_1000_NS6system3cpp3parE
	.align		8
        /*0108*/ 	.dword	_ZN34_INTERNAL_1c207da5_4_k_cu_afe127a86thrust24THRUST_300001_SM_1000_NS12placeholders2_1E
	.align		8
        /*0110*/ 	.dword	_ZN34_INTERNAL_1c207da5_4_k_cu_afe127a86thrust24THRUST_300001_SM_1000_NS12placeholders2_2E
	.align		8
        /*0118*/ 	.dword	_ZN34_INTERNAL_1c207da5_4_k_cu_afe127a86thrust24THRUST_300001_SM_1000_NS12placeholders2_3E
	.align		8
        /*0120*/ 	.dword	_ZN34_INTERNAL_1c207da5_4_k_cu_afe127a86thrust24THRUST_300001_SM_1000_NS12placeholders2_4E
	.align		8
        /*0128*/ 	.dword	_ZN34_INTERNAL_1c207da5_4_k_cu_afe127a86thrust24THRUST_300001_SM_1000_NS12placeholders2_5E
	.align		8
        /*0130*/ 	.dword	_ZN34_INTERNAL_1c207da5_4_k_cu_afe127a86thrust24THRUST_300001_SM_1000_NS12placeholders2_6E
	.align		8
        /*0138*/ 	.dword	_ZN34_INTERNAL_1c207da5_4_k_cu_afe127a86thrust24THRUST_300001_SM_1000_NS12placeholders2_7E
	.align		8
        /*0140*/ 	.dword	_ZN34_INTERNAL_1c207da5_4_k_cu_afe127a86thrust24THRUST_300001_SM_1000_NS12placeholders2_8E
	.align		8
        /*0148*/ 	.dword	_ZN34_INTERNAL_1c207da5_4_k_cu_afe127a86thrust24THRUST_300001_SM_1000_NS12placeholders2_9E
	.align		8
        /*0150*/ 	.dword	_ZN34_INTERNAL_1c207da5_4_k_cu_afe127a86thrust24THRUST_300001_SM_1000_NS12placeholders3_10E
	.align		8
        /*0158*/ 	.dword	_ZN34_INTERNAL_1c207da5_4_k_cu_afe127a86thrust24THRUST_300001_SM_1000_NS3seqE
	.align		8
        /*0160*/ 	.dword	_ZN34_INTERNAL_1c207da5_4_k_cu_afe127a86thrust24THRUST_300001_SM_1000_NS6deviceE


//--------------------- .text._ZN3cub18CUB_300001_SM_10006detail11EmptyKernelIvEEvv --------------------------
	.section	.text._ZN3cub18CUB_300001_SM_10006detail11EmptyKernelIvEEvv,"ax",@progbits
	.align	128
        .global         _ZN3cub18CUB_300001_SM_10006detail11EmptyKernelIvEEvv
        .type           _ZN3cub18CUB_300001_SM_10006detail11EmptyKernelIvEEvv,@function
        .size           _ZN3cub18CUB_300001_SM_10006detail11EmptyKernelIvEEvv,(.L_x_718 - _ZN3cub18CUB_300001_SM_10006detail11EmptyKernelIvEEvv)
        .other          _ZN3cub18CUB_300001_SM_10006detail11EmptyKernelIvEEvv,@"STO_CUDA_ENTRY STV_DEFAULT"
_ZN3cub18CUB_300001_SM_10006detail11EmptyKernelIvEEvv:
.text._ZN3cub18CUB_300001_SM_10006detail11EmptyKernelIvEEvv:
[----:B------:R-:W-:Y:S01]  /*0000*/  LDC R1, c[0x0][0x37c] ;  /* 0x0000df00ff017b82 */ /* 0x000fe20000000800 */
[----:B------:R-:W-:Y:S05]  /*0010*/  EXIT ;  /* 0x000000000000794d */ /* 0x000fea0003800000 */
.L_x_0:
[----:B------:R-:W-:-:S00]  /*0020*/  BRA `(.L_x_0) ;  /* 0xfffffffc00fc7947 */ /* 0x000fc0000383ffff */
[----:B------:R-:W-:-:S00]  /*0030*/  NOP ;  /* 0x0000000000007918 */ /* 0x000fc00000000000 */
        /* <DEDUP_REMOVED lines=12> */
.L_x_718:


//--------------------- .text._ZN6thrust24THRUST_300001_SM_1000_NS8cuda_cub4core6detail13_kernel_agentINS1_8__reduce11ReduceAgentIPN4cuda3std3__45tupleIJdlEEESC_SB_lNS1_9__extrema9arg_max_fIdl10comparatorEEEEJSC_SC_iSG_EEEvDpT0_ --------------------------
	.section	.text._ZN6thrust24THRUST_300001_SM_1000_NS8cuda_cub4core6detail13_kernel_agentINS1_8__reduce11ReduceAgentIPN4cuda3std3__45tupleIJdlEEESC_SB_lNS1_9__extrema9arg_max_fIdl10comparatorEEEEJSC_SC_iSG_EEEvDpT0_,"ax",@progbits
	.align	128
        .global         _ZN6thrust24THRUST_300001_SM_1000_NS8cuda_cub4core6detail13_kernel_agentINS1_8__reduce11ReduceAgentIPN4cuda3std3__45tupleIJdlEEESC_SB_lNS1_9__extrema9arg_max_fIdl10comparatorEEEEJSC_SC_iSG_EEEvDpT0_
        .type           _ZN6thrust24THRUST_300001_SM_1000_NS8cuda_cub4core6detail13_kernel_agentINS1_8__reduce11ReduceAgentIPN4cuda3std3__45tupleIJdlEEESC_SB_lNS1_9__extrema9arg_max_fIdl10comparatorEEEEJSC_SC_iSG_EEEvDpT0_,@function
        .size           _ZN6thrust24THRUST_300001_SM_1000_NS8cuda_cub4core6detail13_kernel_agentINS1_8__reduce11ReduceAgentIPN4cuda3std3__45tupleIJdlEEESC_SB_lNS1_9__extrema9arg_max_fIdl10comparatorEEEEJSC_SC_iSG_EEEvDpT0_,(.L_x_719 - _ZN6thrust24THRUST_300001_SM_1000_NS8cuda_cub4core6detail13_kernel_agentINS1_8__reduce11ReduceAgentIPN4cuda3std3__45tupleIJdlEEESC_SB_lNS1_9__extrema9arg_max_fIdl10comparatorEEEEJSC_SC_iSG_EEEvDpT0_)
        .other          _ZN6thrust24THRUST_300001_SM_1000_NS8cuda_cub4core6detail13_kernel_agentINS1_8__reduce11ReduceAgentIPN4cuda3std3__45tupleIJdlEEESC_SB_lNS1_9__extrema9arg_max_fIdl10comparatorEEEEJSC_SC_iSG_EEEvDpT0_,@"STO_CUDA_ENTRY STV_DEFAULT"
_ZN6thrust24THRUST_300001_SM_1000_NS8cuda_cub4core6detail13_kernel_agentINS1_8__reduce11ReduceAgentIPN4cuda3std3__45tupleIJdlEEESC_SB_lNS1_9__extrema9arg_max_fIdl10comparatorEEEEJSC_SC_iSG_EEEvDpT0_:
.text._ZN6thrust24THRUST_300001_SM_1000_NS8cuda_cub4core6detail13_kernel_agentINS1_8__reduce11ReduceAgentIPN4cuda3std3__45tupleIJdlEEESC_SB_lNS1_9__extrema9arg_max_fIdl10comparatorEEEEJSC_SC_iSG_EEEvDpT0_:
[----:B------:R-:W-:Y:S01]  /*0000*/  LDC R1, c[0x0][0x37c] ;  /* 0x0000df00ff017b82 */ /* 0x000fe20000000800 */
[----:B------:R-:W0:Y:S02]  /*0010*/  LDCU UR8, c[0x0][0x390] ;  /* 0x00007200ff0877ac */ /* 0x000e240008000800 */
[----:B0-----:R-:W-:-:S13]  /*0020*/  ISETP.NE.AND P0, PT, RZ, UR8, PT ;  /* 0x00000008ff007c0c */ /* 0x001fda000bf05270 */
[----:B------:R-:W-:Y:S05]  /*0030*/  @!P0 EXIT ;  /* 0x000000000000894d */ /* 0x000fea0003800000 */
[----:B------:R-:W-:Y:S01]  /*0040*/  UISETP.GT.AND UP0, UPT, UR8, 0x4ff, UPT ;  /* 0x000004ff0800788c */ /* 0x000fe2000bf04270 */
[----:B------:R-:W-:Y:S01]  /*0050*/  BSSY.RECONVERGENT B0, `(.L_x_1) ;  /* 0x00006c1000007945 */ /* 0x000fe20003800200 */
[----:B------:R-:W0:Y:S07]  /*0060*/  LDCU.64 UR10, c[0x0][0x358] ;  /* 0x00006b00ff0a77ac */ /* 0x000e2e0008000a00 */
[----:B------:R-:W-:Y:S05]  /*0070*/  BRA.U UP0, `(.L_x_2) ;  /* 0x0000003900807547 */ /* 0x000fea000b800000 */
[----:B------:R-:W1:Y:S01]  /*0080*/  S2R R0, SR_TID.X ;  /* 0x0000000000007919 */ /* 0x000e620000002100 */
[----:B------:R-:W2:Y:S01]  /*0090*/  LDCU UR4, c[0x0][0x390] ;  /* 0x00007200ff0477ac */ /* 0x000ea20008000800 */
[----:B------:R-:W-:Y:S01]  /*00a0*/  BSSY.RECONVERGENT B1, `(.L_x_3) ;  /* 0x000000b000017945 */ /* 0x000fe20003800200 */
[----:B------:R-:W-:Y:S02]  /*00b0*/  CS2R R14, SRZ ;  /* 0x00000000000e7805 */ /* 0x000fe4000001ff00 */
[----:B------:R-:W-:Y:S02]  /*00c0*/  CS2R R12, SRZ ;  /* 0x00000000000c7805 */ /* 0x000fe4000001ff00 */
[----:B-1----:R-:W-:Y:S01]  /*00d0*/  ISETP.GE.AND P0, PT, R0, UR8, PT ;  /* 0x0000000800007c0c */ /* 0x002fe2000bf06270 */
[----:B------:R-:W-:-:S12]  /*00e0*/  IMAD.MOV.U32 R19, RZ, RZ, R0 ;  /* 0x000000ffff137224 */ /* 0x000fd800078e0000 */
[----:B--2---:R-:W-:Y:S05]  /*00f0*/  @P0 BRA `(.L_x_4) ;  /* 0x0000000000140947 */ /* 0x004fea0003800000 */
[----:B------:R-:W1:Y:S02]  /*0100*/  LDC.64 R2, c[0x0][0x380] ;  /* 0x0000e000ff027b82 */ /* 0x000e640000000a00 */
[----:B-1----:R-:W-:-:S05]  /*0110*/  IMAD.WIDE.U32 R2, R0, 0x10, R2 ;  /* 0x0000001000027825 */ /* 0x002fca00078e0002 */
[----:B0-----:R1:W5:Y:S04]  /*0120*/  LDG.E.64.CONSTANT R14, desc[UR10][R2.64] ;  /* 0x0000000a020e7981 */ /* 0x001368000c1e9b00 */
[----:B------:R1:W5:Y:S01]  /*0130*/  LDG.E.64.CONSTANT R12, desc[UR10][R2.64+0x8] ;  /* 0x0000080a020c7981 */ /* 0x000362000c1e9b00 */
[----:B------:R-:W-:-:S07]  /*0140*/  VIADD R19, R0, 0x100 ;  /* 0x0000010000137836 */ /* 0x000fce0000000000 */
.L_x_4:
[----:B0-----:R-:W-:Y:S05]  /*0150*/  BSYNC.RECONVERGENT B1 ;  /* 0x0000000000017941 */ /* 0x001fea0003800200 */
.L_x_3:
[----:B------:R-:W-:Y:S01]  /*0160*/  ISETP.GE.AND P0, PT, R19, UR8, PT ;  /* 0x0000000813007c0c */ /* 0x000fe2000bf06270 */
[----:B------:R-:W-:-:S12]  /*0170*/  BSSY.RECONVERGENT B1, `(.L_x_5) ;  /* 0x0000099000017945 */ /* 0x000fd80003800200 */
[----:B------:R-:W-:Y:S05]  /*0180*/  @P0 BRA `(.L_x_6) ;  /* 0x00000008005c0947 */ /* 0x000fea0003800000 */
[----:B------:R-:W-:Y:S01]  /*0190*/  LOP3.LUT R4, RZ, R19, RZ, 0x33, !PT ;  /* 0x00000013ff047212 */ /* 0x000fe200078e33ff */
[----:B------:R-:W-:Y:S04]  /*01a0*/  BSSY.RECONVERGENT B2, `(.L_x_7) ;  /* 0x000002e000027945 */ /* 0x000fe80003800200 */
[----:B------:R-:W-:-:S05]  /*01b0*/  VIADD R4, R4, UR8 ;  /* 0x0000000804047c36 */ /* 0x000fca0008000000 */
[----:B-1----:R-:W-:-:S04]  /*01c0*/  LOP3.LUT R2, R4, 0x300, RZ, 0xc0, !PT ;  /* 0x0000030004027812 */ /* 0x002fc800078ec0ff */
[----:B------:R-:W-:-:S13]  /*01d0*/  ISETP.NE.AND P0, PT, R2, 0x300, PT ;  /* 0x000003000200780c */ /* 0x000fda0003f05270 */
[----:B------:R-:W-:Y:S05]  /*01e0*/  @!P0 BRA `(.L_x_8) ;  /* 0x0000000000a48947 */ /* 0x000fea0003800000 */
[----:B------:R-:W0:Y:S01]  /*01f0*/  LDC.64 R2, c[0x0][0x380] ;  /* 0x0000e000ff027b82 */ /* 0x000e220000000a00 */
[----:B------:R-:W-:-:S04]  /*0200*/  LEA.HI R5, R4, 0x1, RZ, 0x18 ;  /* 0x0000000104057811 */ /* 0x000fc800078fc0ff */
[----:B------:R-:W-:-:S05]  /*0210*/  LOP3.LUT R5, R5, 0x3, RZ, 0xc0, !PT ;  /* 0x0000000305057812 */ /* 0x000fca00078ec0ff */
[----:B------:R-:W-:Y:S02]  /*0220*/  IMAD.MOV R5, RZ, RZ, -R5 ;  /* 0x000000ffff057224 */ /* 0x000fe400078e0a05 */
[----:B0-----:R-:W-:-:S04]  /*0230*/  IMAD.WIDE.U32 R2, R19, 0x10, R2 ;  /* 0x0000001013027825 */ /* 0x001fc800078e0002 */
[----:B------:R-:W-:-:S07]  /*0240*/  IMAD.MOV.U32 R16, RZ, RZ, R2 ;  /* 0x000000ffff107224 */ /* 0x000fce00078e0002 */
.L_x_11:
[----:B------:R-:W-:-:S05]  /*0250*/  IMAD.MOV.U32 R2, RZ, RZ, R16 ;  /* 0x000000ffff027224 */ /* 0x000fca00078e0010 */
[----:B------:R-:W2:Y:S04]  /*0260*/  LDG.E.64.CONSTANT R8, desc[UR10][R2.64] ;  /* 0x0000000a02087981 */ /* 0x000ea8000c1e9b00 */
[----:B------:R-:W3:Y:S01]  /*0270*/  LDG.E.64.CONSTANT R10, desc[UR10][R2.64+0x8] ;  /* 0x0000080a020a7981 */ /* 0x000ee2000c1e9b00 */
[----:B------:R-:W-:Y:S01]  /*0280*/  VIADD R5, R5, 0x1 ;  /* 0x0000000105057836 */ /* 0x000fe20000000000 */
[----:B------:R-:W-:Y:S01]  /*0290*/  BSSY.RECONVERGENT B3, `(.L_x_9) ;  /* 0x000001b000037945 */ /* 0x000fe20003800200 */
[----:B-----5:R-:W-:Y:S01]  /*02a0*/  IMAD.MOV.U32 R21, RZ, RZ, R13 ;  /* 0x000000ffff157224 */ /* 0x020fe200078e000d */
[----:B------:R-:W-:Y:S01]  /*02b0*/  IADD3 R16, P3, PT, R2, 0x1000, RZ ;  /* 0x0000100002107810 */ /* 0x000fe20007f7e0ff */
[----:B------:R-:W-:Y:S01]  /*02c0*/  IMAD.MOV.U32 R17, RZ, RZ, R12 ;  /* 0x000000ffff117224 */ /* 0x000fe200078e000c */
[----:B------:R-:W-:Y:S01]  /*02d0*/  ISETP.NE.AND P2, PT, R5, RZ, PT ;  /* 0x000000ff0500720c */ /* 0x000fe20003f45270 */
[----:B------:R-:W-:-:S02]  /*02e0*/  IMAD.MOV.U32 R6, RZ, RZ, R14 ;  /* 0x000000ffff067224 */ /* 0x000fc400078e000e */
[----:B------:R-:W-:Y:S01]  /*02f0*/  IMAD.MOV.U32 R7, RZ, RZ, R15 ;  /* 0x000000ffff077224 */ /* 0x000fe200078e000f */
[----:B--2---:R-:W-:Y:S01]  /*0300*/  DSETP.GEU.AND P0, PT, |R14|, |R8|, PT ;  /* 0x400000080e00722a */ /* 0x004fe20003f0e200 */
[----:B------:R-:W-:Y:S02]  /*0310*/  IMAD.MOV.U32 R14, RZ, RZ, R8 ;  /* 0x000000ffff0e7224 */ /* 0x000fe400078e0008 */
[----:B---3--:R-:W-:Y:S02]  /*0320*/  IMAD.MOV.U32 R12, RZ, RZ, R10 ;  /* 0x000000ffff0c7224 */ /* 0x008fe400078e000a */
[----:B------:R-:W-:Y:S02]  /*0330*/  IMAD.MOV.U32 R13, RZ, RZ, R11 ;  /* 0x000000ffff0d7224 */ /* 0x000fe400078e000b */
[----:B------:R-:W-:-:S07]  /*0340*/  IMAD.MOV.U32 R15, RZ, RZ, R9 ;  /* 0x000000ffff0f7224 */ /* 0x000fce00078e0009 */
[----:B------:R-:W-:Y:S05]  /*0350*/  @!P0 BRA `(.L_x_10) ;  /* 0x0000000000388947 */ /* 0x000fea0003800000 */
[----:B------:R-:W-:Y:S01]  /*0360*/  DSETP.GEU.AND P0, PT, |R8|, |R6|, PT ;  /* 0x400000060800722a */ /* 0x000fe20003f0e200 */
[----:B------:R-:W-:Y:S02]  /*0370*/  IMAD.MOV.U32 R14, RZ, RZ, R6 ;  /* 0x000000ffff0e7224 */ /* 0x000fe400078e0006 */
[----:B------:R-:W-:Y:S02]  /*0380*/  IMAD.MOV.U32 R15, RZ, RZ, R7 ;  /* 0x000000ffff0f7224 */ /* 0x000fe400078e0007 */
[----:B------:R-:W-:Y:S02]  /*0390*/  IMAD.MOV.U32 R12, RZ, RZ, R17 ;  /* 0x000000ffff0c7224 */ /* 0x000fe400078e0011 */
[----:B------:R-:W-:-:S07]  /*03a0*/  IMAD.MOV.U32 R13, RZ, RZ, R21 ;  /* 0x000000ffff0d7224 */ /* 0x000fce00078e0015 */
[----:B------:R-:W-:Y:S05]  /*03b0*/  @!P0 BRA `(.L_x_10) ;  /* 0x0000000000208947 */ /* 0x000fea0003800000 */
[CC--:B------:R-:W-:Y:S02]  /*03c0*/  ISETP.GE.U32.AND P1, PT, R17.reuse, R10.reuse, PT ;  /* 0x0000000a1100720c */ /* 0x0c0fe40003f26070 */
[----:B------:R-:W-:Y:S02]  /*03d0*/  ISETP.LT.U32.AND P0, PT, R17, R10, PT ;  /* 0x0000000a1100720c */ /* 0x000fe40003f01070 */
[CC--:B------:R-:W-:Y:S02]  /*03e0*/  ISETP.GE.AND.EX P1, PT, R21.reuse, R11.reuse, PT, P1 ;  /* 0x0000000b1500720c */ /* 0x0c0fe40003f26310 */
[----:B------:R-:W-:Y:S02]  /*03f0*/  ISETP.LT.AND.EX P0, PT, R21, R11, PT, P0 ;  /* 0x0000000b1500720c */ /* 0x000fe40003f01300 */
[----:B------:R-:W-:Y:S02]  /*0400*/  FSEL R14, R6, R8, !P1 ;  /* 0x00000008060e7208 */ /* 0x000fe40004800000 */
[----:B------:R-:W-:-:S02]  /*0410*/  FSEL R15, R7, R9, !P1 ;  /* 0x00000009070f7208 */ /* 0x000fc40004800000 */
[----:B------:R-:W-:Y:S02]  /*0420*/  SEL R12, R17, R10, P0 ;  /* 0x0000000a110c7207 */ /* 0x000fe40000000000 */
[----:B------:R-:W-:-:S07]  /*0430*/  SEL R13, R21, R11, P0 ;  /* 0x0000000b150d7207 */ /* 0x000fce0000000000 */
.L_x_10:
[----:B------:R-:W-:Y:S05]  /*0440*/  BSYNC.RECONVERGENT B3 ;  /* 0x0000000000037941 */ /* 0x000fea0003800200 */
.L_x_9:
[----:B------:R-:W-:Y:S02]  /*0450*/  IMAD.X R3, RZ, RZ, R3, P3 ;  /* 0x000000ffff037224 */ /* 0x000fe400018e0603 */
[----:B------:R-:W-:Y:S01]  /*0460*/  VIADD R19, R19, 0x100 ;  /* 0x0000010013137836 */ /* 0x000fe20000000000 */
[----:B------:R-:W-:Y:S06]  /*0470*/  @P2 BRA `(.L_x_11) ;  /* 0xfffffffc00742947 */ /* 0x000fec000383ffff */
.L_x_8:
[----:B------:R-:W-:Y:S05]  /*0480*/  BSYNC.RECONVERGENT B2 ;  /* 0x0000000000027941 */ /* 0x000fea0003800200 */
.L_x_7:
[----:B------:R-:W0:Y:S01]  /*0490*/  LDC.64 R8, c[0x0][0x380] ;  /* 0x0000e000ff087b82 */ /* 0x000e220000000a00 */
[----:B------:R-:W-:-:S13]  /*04a0*/  ISETP.GE.U32.AND P0, PT, R4, 0x300, PT ;  /* 0x000003000400780c */ /* 0x000fda0003f06070 */
[----:B------:R-:W-:Y:S05]  /*04b0*/  @!P0 BRA `(.L_x_6) ;  /* 0x0000000400908947 */ /* 0x000fea0003800000 */
.L_x_20:
[----:B0-----:R-:W-:-:S05]  /*04c0*/  IMAD.WIDE R20, R19, 0x10, R8 ;  /* 0x0000001013147825 */ /* 0x001fca00078e0208 */
[----:B------:R-:W2:Y:S04]  /*04d0*/  LDG.E.64.CONSTANT R10, desc[UR10][R20.64] ;  /* 0x0000000a140a7981 */ /* 0x000ea8000c1e9b00 */
[----:B------:R-:W3:Y:S04]  /*04e0*/  LDG.E.64.CONSTANT R16, desc[UR10][R20.64+0x8] ;  /* 0x0000080a14107981 */ /* 0x000ee8000c1e9b00 */
[----:B-----5:R0:W5:Y:S04]  /*04f0*/  LDG.E.64.CONSTANT R6, desc[UR10][R20.64+0x1000] ;  /* 0x0010000a14067981 */ /* 0x020168000c1e9b00 */
[----:B------:R0:W5:Y:S01]  /*0500*/  LDG.E.64.CONSTANT R4, desc[UR10][R20.64+0x1008] ;  /* 0x0010080a14047981 */ /* 0x000162000c1e9b00 */
[----:B------:R-:W-:Y:S01]  /*0510*/  BSSY.RECONVERGENT B2, `(.L_x_12) ;  /* 0x0000015000027945 */ /* 0x000fe20003800200 */
[----:B--2---:R-:W-:Y:S01]  /*0520*/  DSETP.GEU.AND P0, PT, |R14|, |R10|, PT ;  /* 0x4000000a0e00722a */ /* 0x004fe20003f0e200 */
[----:B------:R-:W-:-:S02]  /*0530*/  IMAD.MOV.U32 R2, RZ, RZ, R10 ;  /* 0x000000ffff027224 */ /* 0x000fc400078e000a */
[----:B------:R-:W-:Y:S02]  /*0540*/  IMAD.MOV.U32 R3, RZ, RZ, R11 ;  /* 0x000000ffff037224 */ /* 0x000fe400078e000b */
[----:B---3--:R-:W-:Y:S02]  /*0550*/  IMAD.MOV.U32 R23, RZ, RZ, R16 ;  /* 0x000000ffff177224 */ /* 0x008fe400078e0010 */
[----:B------:R-:W-:-:S07]  /*0560*/  IMAD.MOV.U32 R25, RZ, RZ, R17 ;  /* 0x000000ffff197224 */ /* 0x000fce00078e0011 */
[----:B0-----:R-:W-:Y:S05]  /*0570*/  @!P0 BRA `(.L_x_13) ;  /* 0x0000000000388947 */ /* 0x001fea0003800000 */
[----:B------:R-:W-:Y:S01]  /*0580*/  DSETP.GEU.AND P0, PT, |R10|, |R14|, PT ;  /* 0x4000000e0a00722a */ /* 0x000fe20003f0e200 */
[----:B------:R-:W-:Y:S02]  /*0590*/  IMAD.MOV.U32 R23, RZ, RZ, R12 ;  /* 0x000000ffff177224 */ /* 0x000fe400078e000c */
[----:B------:R-:W-:Y:S02]  /*05a0*/  IMAD.MOV.U32 R25, RZ, RZ, R13 ;  /* 0x000000ffff197224 */ /* 0x000fe400078e000d */
[----:B------:R-:W-:Y:S02]  /*05b0*/  IMAD.MOV.U32 R2, RZ, RZ, R14 ;  /* 0x000000ffff027224 */ /* 0x000fe400078e000e */
[----:B------:R-:W-:-:S07]  /*05c0*/  IMAD.MOV.U32 R3, RZ, RZ, R15 ;  /* 0x000000ffff037224 */ /* 0x000fce00078e000f */
[----:B------:R-:W-:Y:S05]  /*05d0*/  @!P0 BRA `(.L_x_13) ;  /* 0x0000000000208947 */ /* 0x000fea0003800000 */
[CC--:B------:R-:W-:Y:S02]  /*05e0*/  ISETP.LT.U32.AND P1, PT, R12.reuse, R16.reuse, PT ;  /* 0x000000100c00720c */ /* 0x0c0fe40003f21070 */
[CC--:B------:R-:W-:Y:S02]  /*05f0*/  ISETP.GE.U32.AND P0, PT, R12.reuse, R16.reuse, PT ;  /* 0x000000100c00720c */ /* 0x0c0fe40003f06070 */
[CC--:B------:R-:W-:Y:S02]  /*0600*/  ISETP.LT.AND.EX P1, PT, R13.reuse, R17.reuse, PT, P1 ;  /* 0x000000110d00720c */ /* 0x0c0fe40003f21310 */
[CC--:B------:R-:W-:Y:S02]  /*0610*/  ISETP.GE.AND.EX P0, PT, R13.reuse, R17.reuse, PT, P0 ;  /* 0x000000110d00720c */ /* 0x0c0fe40003f06300 */
[----:B------:R-:W-:Y:S02]  /*0620*/  SEL R23, R12, R16, P1 ;  /* 0x000000100c177207 */ /* 0x000fe40000800000 */
[----:B------:R-:W-:-:S02]  /*0630*/  SEL R25, R13, R17, P1 ;  /* 0x000000110d197207 */ /* 0x000fc40000800000 */
[----:B------:R-:W-:Y:S02]  /*0640*/  FSEL R2, R14, R10, !P0 ;  /* 0x0000000a0e027208 */ /* 0x000fe40004000000 */
[----:B------:R-:W-:-:S07]  /*0650*/  FSEL R3, R15, R11, !P0 ;  /* 0x0000000b0f037208 */ /* 0x000fce0004000000 */
.L_x_13:
[----:B------:R-:W-:Y:S05]  /*0660*/  BSYNC.RECONVERGENT B2 ;  /* 0x0000000000027941 */ /* 0x000fea0003800200 */
.L_x_12:
[----:B------:R0:W5:Y:S04]  /*0670*/  LDG.E.64.CONSTANT R14, desc[UR10][R20.64+0x2000] ;  /* 0x0020000a140e7981 */ /* 0x000168000c1e9b00 */
[----:B------:R0:W5:Y:S04]  /*0680*/  LDG.E.64.CONSTANT R12, desc[UR10][R20.64+0x2008] ;  /* 0x0020080a140c7981 */ /* 0x000168000c1e9b00 */
[----:B------:R0:W5:Y:S04]  /*0690*/  LDG.E.64.CONSTANT R10, desc[UR10][R20.64+0x3000] ;  /* 0x0030000a140a7981 */ /* 0x000168000c1e9b00 */
[----:B------:R0:W5:Y:S02]  /*06a0*/  LDG.E.64.CONSTANT R16, desc[UR10][R20.64+0x3008] ;  /* 0x0030080a14107981 */ /* 0x000164000c1e9b00 */
[----:B-----5:R-:W-:Y:S01]  /*06b0*/  DSETP.GEU.AND P0, PT, |R2|, |R6|, PT ;  /* 0x400000060200722a */ /* 0x020fe20003f0e200 */
[----:B------:R-:W-:Y:S01]  /*06c0*/  BSSY.RECONVERGENT B2, `(.L_x_14) ;  /* 0x0000014000027945 */ /* 0x000fe20003800200 */
[----:B------:R-:W-:-:S02]  /*06d0*/  IMAD.MOV.U32 R26, RZ, RZ, R6 ;  /* 0x000000ffff1a7224 */ /* 0x000fc400078e0006 */
[----:B------:R-:W-:Y:S02]  /*06e0*/  IMAD.MOV.U32 R27, RZ, RZ, R7 ;  /* 0x000000ffff1b7224 */ /* 0x000fe400078e0007 */
[----:B------:R-:W-:Y:S02]  /*06f0*/  IMAD.MOV.U32 R29, RZ, RZ, R4 ;  /* 0x000000ffff1d7224 */ /* 0x000fe400078e0004 */
[----:B------:R-:W-:-:S06]  /*0700*/  IMAD.MOV.U32 R18, RZ, RZ, R5 ;  /* 0x000000ffff127224 */ /* 0x000fcc00078e0005 */
[----:B0-----:R-:W-:Y:S05]  /*0710*/  @!P0 BRA `(.L_x_15) ;  /* 0x0000000000388947 */ /* 0x001fea0003800000 */
        /* <DEDUP_REMOVED lines=14> */
.L_x_15:
[----:B------:R-:W-:Y:S05]  /*0800*/  BSYNC.RECONVERGENT B2 ;  /* 0x0000000000027941 */ /* 0x000fea0003800200 */
.L_x_14:
[----:B------:R-:W-:Y:S01]  /*0810*/  DSETP.GEU.AND P0, PT, |R26|, |R14|, PT ;  /* 0x4000000e1a00722a */ /* 0x000fe20003f0e200 */
[----:B------:R-:W-:Y:S01]  /*0820*/  BSSY.RECONVERGENT B2, `(.L_x_16) ;  /* 0x0000014000027945 */ /* 0x000fe20003800200 */
[----:B------:R-:W-:Y:S02]  /*0830*/  IMAD.MOV.U32 R2, RZ, RZ, R14 ;  /* 0x000000ffff027224 */ /* 0x000fe400078e000e */
[----:B------:R-:W-:Y:S02]  /*0840*/  IMAD.MOV.U32 R3, RZ, RZ, R15 ;  /* 0x000000ffff037224 */ /* 0x000fe400078e000f */
[----:B------:R-:W-:Y:S02]  /*0850*/  IMAD.MOV.U32 R5, RZ, RZ, R12 ;  /* 0x000000ffff057224 */ /* 0x000fe400078e000c */
[----:B------:R-:W-:-:S06]  /*0860*/  IMAD.MOV.U32 R7, RZ, RZ, R13 ;  /* 0x000000ffff077224 */ /* 0x000fcc00078e000d */
        /* <DEDUP_REMOVED lines=15> */
.L_x_17:
[----:B------:R-:W-:Y:S05]  /*0960*/  BSYNC.RECONVERGENT B2 ;  /* 0x0000000000027941 */ /* 0x000fea0003800200 */
.L_x_16:
        /* <DEDUP_REMOVED lines=21> */
.L_x_19:
[----:B------:R-:W-:Y:S05]  /*0ac0*/  BSYNC.RECONVERGENT B2 ;  /* 0x0000000000027941 */ /* 0x000fea0003800200 */
.L_x_18:
[----:B------:R-:W-:-:S05]  /*0ad0*/  VIADD R19, R19, 0x400 ;  /* 0x0000040013137836 */ /* 0x000fca0000000000 */
[----:B------:R-:W-:-:S13]  /*0ae0*/  ISETP.GE.AND P0, PT, R19, UR4, PT ;  /* 0x0000000413007c0c */ /* 0x000fda000bf06270 */
[----:B------:R-:W-:Y:S05]  /*0af0*/  @!P0 BRA `(.L_x_20) ;  /* 0xfffffff800708947 */ /* 0x000fea000383ffff */
.L_x_6:
[----:B------:R-:W-:Y:S05]  /*0b00*/  BSYNC.RECONVERGENT B1 ;  /* 0x0000000000017941 */ /* 0x000fea0003800200 */
.L_x_5:
[----:B------:R-:W2:Y:S02]  /*0b10*/  LDCU UR6, c[0x0][0x390] ;  /* 0x00007200ff0677ac */ /* 0x000ea40008000800 */
[----:B--2---:R-:W-:-:S09]  /*0b20*/  UISETP.GE.AND UP0, UPT, UR6, 0x100, UPT ;  /* 0x000001000600788c */ /* 0x004fd2000bf06270 */
[----:B------:R-:W-:Y:S05]  /*0b30*/  BRA.U !UP0, `(.L_x_21) ;  /* 0x0000001508507547 */ /* 0x000fea000b800000 */
[----:B0-----:R-:W0:Y:S01]  /*0b40*/  S2R R9, SR_LANEID ;  /* 0x0000000000097919 */ /* 0x001e220000000000 */
[----:B------:R-:W-:Y:S01]  /*0b50*/  BSSY.RECONVERGENT B1, `(.L_x_22) ;  /* 0x000001f000017945 */ /* 0x000fe20003800200 */
[----:B-----5:R-:W-:Y:S01]  /*0b60*/  IMAD.MOV.U32 R11, RZ, RZ, R12 ;  /* 0x000000ffff0b7224 */ /* 0x020fe200078e000c */
[----:B------:R2:W3:Y:S01]  /*0b70*/  SHFL.DOWN PT, R4, R14, 0x1, 0x1f ;  /* 0x08201f000e047f89 */ /* 0x0004e200000e0000 */
[----:B------:R-:W-:Y:S02]  /*0b80*/  IMAD.MOV.U32 R16, RZ, RZ, R13 ;  /* 0x000000ffff107224 */ /* 0x000fe400078e000d */
[----:B-1----:R-:W-:Y:S01]  /*0b90*/  IMAD.MOV.U32 R2, RZ, RZ, R14 ;  /* 0x000000ffff027224 */ /* 0x002fe200078e000e */
[----:B------:R2:W1:Y:S01]  /*0ba0*/  SHFL.DOWN PT, R5, R15, 0x1, 0x1f ;  /* 0x08201f000f057f89 */ /* 0x00046200000e0000 */
[----:B------:R-:W-:-:S03]  /*0bb0*/  IMAD.MOV.U32 R3, RZ, RZ, R15 ;  /* 0x000000ffff037224 */ /* 0x000fc600078e000f */
[----:B------:R2:W4:Y:S04]  /*0bc0*/  SHFL.DOWN PT, R7, R12, 0x1, 0x1f ;  /* 0x08201f000c077f89 */ /* 0x00052800000e0000 */
[----:B------:R2:W1:Y:S01]  /*0bd0*/  SHFL.DOWN PT, R17, R13, 0x1, 0x1f ;  /* 0x08201f000d117f89 */ /* 0x00046200000e0000 */
[----:B0-----:R-:W-:-:S13]  /*0be0*/  ISETP.GT.AND P0, PT, R9, 0x1e, PT ;  /* 0x0000001e0900780c */ /* 0x001fda0003f04270 */
[----:B-1234-:R-:W-:Y:S05]  /*0bf0*/  @P0 BRA `(.L_x_23) ;  /* 0x0000000000500947 */ /* 0x01efea0003800000 */
[----:B------:R-:W-:Y:S01]  /*0c00*/  DSETP.GEU.AND P0, PT, |R14|, |R4|, PT ;  /* 0x400000040e00722a */ /* 0x000fe20003f0e200 */
[----:B------:R-:W-:Y:S02]  /*0c10*/  IMAD.MOV.U32 R11, RZ, RZ, R7 ;  /* 0x000000ffff0b7224 */ /* 0x000fe400078e0007 */
[----:B------:R-:W-:Y:S02]  /*0c20*/  IMAD.MOV.U32 R16, RZ, RZ, R17 ;  /* 0x000000ffff107224 */ /* 0x000fe400078e0011 */
        /* <DEDUP_REMOVED lines=9> */
[CC--:B------:R-:W-:Y:S02]  /*0cc0*/  ISETP.LT.U32.AND P1, PT, R12.reuse, R7.reuse, PT ;  /* 0x000000070c00720c */ /* 0x0c0fe40003f21070 */
[C---:B------:R-:W-:Y:S02]  /*0cd0*/  ISETP.GE.U32.AND P0, PT, R12.reuse, R7, PT ;  /* 0x000000070c00720c */ /* 0x040fe40003f06070 */
[CC--:B------:R-:W-:Y:S02]  /*0ce0*/  ISETP.LT.AND.EX P1, PT, R13.reuse, R17.reuse, PT, P1 ;  /* 0x000000110d00720c */ /* 0x0c0fe40003f21310 */
[C---:B------:R-:W-:Y:S02]  /*0cf0*/  ISETP.GE.AND.EX P0, PT, R13.reuse, R17, PT, P0 ;  /* 0x000000110d00720c */ /* 0x040fe40003f06300 */
[----:B------:R-:W-:Y:S02]  /*0d00*/  SEL R11, R12, R7, P1 ;  /* 0x000000070c0b7207 */ /* 0x000fe40000800000 */
[----:B------:R-:W-:-:S02]  /*0d10*/  SEL R16, R13, R17, P1 ;  /* 0x000000110d107207 */ /* 0x000fc40000800000 */
[----:B------:R-:W-:Y:S02]  /*0d20*/  FSEL R2, R14, R4, !P0 ;  /* 0x000000040e027208 */ /* 0x000fe40004000000 */
[----:B------:R-:W-:-:S07]  /*0d30*/  FSEL R3, R15, R5, !P0 ;  /* 0x000000050f037208 */ /* 0x000fce0004000000 */
.L_x_23:
[----:B------:R-:W-:Y:S05]  /*0d40*/  BSYNC.RECONVERGENT B1 ;  /* 0x0000000000017941 */ /* 0x000fea0003800200 */
.L_x_22:
[----:B------:R-:W-:Y:S01]  /*0d50*/  ISETP.GT.AND P0, PT, R9, 0x1d, PT ;  /* 0x0000001d0900780c */ /* 0x000fe20003f04270 */
[----:B------:R0:W1:Y:S01]  /*0d60*/  SHFL.DOWN PT, R6, R2, 0x2, 0x1f ;  /* 0x08401f0002067f89 */ /* 0x00006200000e0000 */
[----:B------:R-:W-:Y:S01]  /*0d70*/  BSSY.RECONVERGENT B1, `(.L_x_24) ;  /* 0x000001d000017945 */ /* 0x000fe20003800200 */
[----:B------:R-:W-:Y:S02]  /*0d80*/  IMAD.MOV.U32 R8, RZ, RZ, R11 ;  /* 0x000000ffff087224 */ /* 0x000fe400078e000b */
[----:B------:R0:W2:Y:S01]  /*0d90*/  SHFL.DOWN PT, R7, R3, 0x2, 0x1f ;  /* 0x08401f0003077f89 */ /* 0x0000a200000e0000 */
[----:B------:R-:W-:Y:S02]  /*0da0*/  IMAD.MOV.U32 R10, RZ, RZ, R16 ;  /* 0x000000ffff0a7224 */ /* 0x000fe400078e0010 */
[----:B------:R-:W-:Y:S01]  /*0db0*/  IMAD.MOV.U32 R4, RZ, RZ, R2 ;  /* 0x000000ffff047224 */ /* 0x000fe200078e0002 */
[----:B------:R0:W3:Y:S01]  /*0dc0*/  SHFL.DOWN PT, R12, R11, 0x2, 0x1f ;  /* 0x08401f000b0c7f89 */ /* 0x0000e200000e0000 */
[----:B------:R-:W-:-:S03]  /*0dd0*/  IMAD.MOV.U32 R5, RZ, RZ, R3 ;  /* 0x000000ffff057224 */ /* 0x000fc600078e0003 */
[----:B------:R0:W4:Y:S01]  /*0de0*/  SHFL.DOWN PT, R13, R16, 0x2, 0x1f ;  /* 0x08401f00100d7f89 */ /* 0x00012200000e0000 */
[----:B------:R-:W-:Y:S05]  /*0df0*/  @P0 BRA `(.L_x_25) ;  /* 0x0000000000500947 */ /* 0x000fea0003800000 */
[----:B-12---:R-:W-:Y:S01]  /*0e00*/  DSETP.GEU.AND P0, PT, |R2|, |R6|, PT ;  /* 0x400000060200722a */ /* 0x006fe20003f0e200 */
[----:B---3--:R-:W-:Y:S02]  /*0e10*/  IMAD.MOV.U32 R8, RZ, RZ, R12 ;  /* 0x000000ffff087224 */ /* 0x008fe400078e000c */
[----:B----4-:R-:W-:Y:S02]  /*0e20*/  IMAD.MOV.U32 R10, RZ, RZ, R13 ;  /* 0x000000ffff0a7224 */ /* 0x010fe400078e000d */
        /* <DEDUP_REMOVED lines=17> */
.L_x_25:
[----:B------:R-:W-:Y:S05]  /*0f40*/  BSYNC.RECONVERGENT B1 ;  /* 0x0000000000017941 */ /* 0x000fea0003800200 */
.L_x_24:
[----:B------:R-:W-:Y:S01]  /*0f50*/  ISETP.GT.AND P0, PT, R9, 0x1b, PT ;  /* 0x0000001b0900780c */ /* 0x000fe20003f04270 */
[----:B-1----:R1:W1:Y:S01]  /*0f60*/  SHFL.DOWN PT, R6, R4, 0x4, 0x1f ;  /* 0x08801f0004067f89 */ /* 0x00226200000e0000 */
[----:B------:R-:W-:Y:S01]  /*0f70*/  BSSY.RECONVERGENT B1, `(.L_x_26) ;  /* 0x000001d000017945 */ /* 0x000fe20003800200 */
[----:B0-----:R-:W-:Y:S02]  /*0f80*/  IMAD.MOV.U32 R11, RZ, RZ, R8 ;  /* 0x000000ffff0b7224 */ /* 0x001fe400078e0008 */
[----:B--2---:R0:W2:Y:S01]  /*0f90*/  SHFL.DOWN PT, R7, R5, 0x4, 0x1f ;  /* 0x08801f0005077f89 */ /* 0x0040a200000e0000 */
[----:B---3--:R-:W-:Y:S02]  /*0fa0*/  IMAD.MOV.U32 R12, RZ, RZ, R10 ;  /* 0x000000ffff0c7224 */ /* 0x008fe400078e000a */
[----:B------:R-:W-:Y:S01]  /*0fb0*/  IMAD.MOV.U32 R2, RZ, RZ, R4 ;  /* 0x000000ffff027224 */ /* 0x000fe200078e0004 */
[----:B----4-:R0:W3:Y:S01]  /*0fc0*/  SHFL.DOWN PT, R13, R8, 0x4, 0x1f ;  /* 0x08801f00080d7f89 */ /* 0x0100e200000e0000 */
        /* <DEDUP_REMOVED lines=23> */
.L_x_27:
[----:B------:R-:W-:Y:S05]  /*1140*/  BSYNC.RECONVERGENT B1 ;  /* 0x0000000000017941 */ /* 0x000fea0003800200 */
.L_x_26:
[----:B------:R-:W-:Y:S01]  /*1150*/  ISETP.GT.AND P0, PT, R9, 0x17, PT ;  /* 0x000000170900780c */ /* 0x000fe20003f04270 */
[----:B-1----:R1:W1:Y:S01]  /*1160*/  SHFL.DOWN PT, R6, R2, 0x8, 0x1f ;  /* 0x09001f0002067f89 */ /* 0x00226200000e0000 */
[----:B------:R-:W-:Y:S01]  /*1170*/  BSSY.RECONVERGENT B1, `(.L_x_28) ;  /* 0x000001d000017945 */ /* 0x000fe20003800200 */
[----:B0-----:R-:W-:Y:S02]  /*1180*/  IMAD.MOV.U32 R8, RZ, RZ, R11 ;  /* 0x000000ffff087224 */ /* 0x001fe400078e000b */
[----:B--2---:R0:W2:Y:S01]  /*1190*/  SHFL.DOWN PT, R7, R3, 0x8, 0x1f ;  /* 0x09001f0003077f89 */ /* 0x0040a200000e0000 */
[----:B------:R-:W-:Y:S02]  /*11a0*/  IMAD.MOV.U32 R10, RZ, RZ, R12 ;  /* 0x000000ffff0a7224 */ /* 0x000fe400078e000c */
[----:B------:R-:W-:Y:S01]  /*11b0*/  IMAD.MOV.U32 R4, RZ, RZ, R2 ;  /* 0x000000ffff047224 */ /* 0x000fe200078e0002 */
[----:B------:R0:W0:Y:S01]  /*11c0*/  SHFL.DOWN PT, R14, R11, 0x8, 0x1f ;  /* 0x09001f000b0e7f89 */ /* 0x00002200000e0000 */
[----:B------:R-:W-:-:S03]  /*11d0*/  IMAD.MOV.U32 R5, RZ, RZ, R3 ;  /* 0x000000ffff057224 */ /* 0x000fc600078e0003 */
[----:B---3--:R3:W0:Y:S01]  /*11e0*/  SHFL.DOWN PT, R13, R12, 0x8, 0x1f ;  /* 0x09001f000c0d7f89 */ /* 0x00862200000e0000 */
[----:B------:R-:W-:Y:S05]  /*11f0*/  @P0 BRA `(.L_x_29) ;  /* 0x0000000000500947 */ /* 0x000fea0003800000 */
[----:B-12---:R-:W-:Y:S01]  /*1200*/  DSETP.GEU.AND P0, PT, |R2|, |R6|, PT ;  /* 0x400000060200722a */ /* 0x006fe20003f0e200 */
[----:B0-----:R-:W-:Y:S02]  /*1210*/  IMAD.MOV.U32 R8, RZ, RZ, R14 ;  /* 0x000000ffff087224 */ /* 0x001fe400078e000e */
        /* <DEDUP_REMOVED lines=18> */
.L_x_29:
[----:B------:R-:W-:Y:S05]  /*1340*/  BSYNC.RECONVERGENT B1 ;  /* 0x0000000000017941 */ /* 0x000fea0003800200 */
.L_x_28:
[----:B------:R-:W-:Y:S01]  /*1350*/  ISETP.GT.AND P0, PT, R9, 0xf, PT ;  /* 0x0000000f0900780c */ /* 0x000fe20003f04270 */
[----:B-1----:R1:W1:Y:S01]  /*1360*/  SHFL.DOWN PT, R6, R4, 0x10, 0x1f ;  /* 0x0a001f0004067f89 */ /* 0x00226200000e0000 */
[----:B------:R-:W-:Y:S01]  /*1370*/  BSSY.RECONVERGENT B1, `(.L_x_30) ;  /* 0x000001d000017945 */ /* 0x000fe20003800200 */
[----:B0-----:R-:W-:Y:S02]  /*1380*/  IMAD.MOV.U32 R14, RZ, RZ, R8 ;  /* 0x000000ffff0e7224 */ /* 0x001fe400078e0008 */
[----:B--2---:R0:W2:Y:S01]  /*1390*/  SHFL.DOWN PT, R7, R5, 0x10, 0x1f ;  /* 0x0a001f0005077f89 */ /* 0x0040a200000e0000 */
[----:B----4-:R-:W-:Y:S02]  /*13a0*/  IMAD.MOV.U32 R15, RZ, RZ, R10 ;  /* 0x000000ffff0f7224 */ /* 0x010fe400078e000a */
[----:B------:R-:W-:Y:S01]  /*13b0*/  IMAD.MOV.U32 R2, RZ, RZ, R4 ;  /* 0x000000ffff027224 */ /* 0x000fe200078e0004 */
[----:B------:R0:W4:Y:S01]  /*13c0*/  SHFL.DOWN PT, R11, R8, 0x10, 0x1f ;  /* 0x0a001f00080b7f89 */ /* 0x00012200000e0000 */
[----:B------:R-:W-:-:S03]  /*13d0*/  IMAD.MOV.U32 R3, RZ, RZ, R5 ;  /* 0x000000ffff037224 */ /* 0x000fc600078e0005 */
[----:B------:R0:W0:Y:S01]  /*13e0*/  SHFL.DOWN PT, R13, R10, 0x10, 0x1f ;  /* 0x0a001f000a0d7f89 */ /* 0x00002200000e0000 */
[----:B------:R-:W-:Y:S05]  /*13f0*/  @P0 BRA `(.L_x_31) ;  /* 0x0000000000500947 */ /* 0x000fea0003800000 */
[----:B-12---:R-:W-:Y:S01]  /*1400*/  DSETP.GEU.AND P0, PT, |R4|, |R6|, PT ;  /* 0x400000060400722a */ /* 0x006fe20003f0e200 */
[----:B----4-:R-:W-:Y:S02]  /*1410*/  IMAD.MOV.U32 R14, RZ, RZ, R11 ;  /* 0x000000ffff0e7224 */ /* 0x010fe400078e000b */
[----:B0-----:R-:W-:Y:S02]  /*1420*/  IMAD.MOV.U32 R15, RZ, RZ, R13 ;  /* 0x000000ffff0f7224 */ /* 0x001fe400078e000d */
        /* <DEDUP_REMOVED lines=17> */
.L_x_31:
[----:B------:R-:W-:Y:S05]  /*1540*/  BSYNC.RECONVERGENT B1 ;  /* 0x0000000000017941 */ /* 0x000fea0003800200 */
.L_x_30:
[----:B------:R-:W-:Y:S01]  /*1550*/  ISETP.NE.AND P0, PT, R9, RZ, PT ;  /* 0x000000ff0900720c */ /* 0x000fe20003f05270 */
[----:B------:R-:W-:-:S12]  /*1560*/  BSSY.RECONVERGENT B1, `(.L_x_32) ;  /* 0x000000a000017945 */ /* 0x000fd80003800200 */
[----:B------:R-:W-:Y:S05]  /*1570*/  @P0 BRA `(.L_x_33) ;  /* 0x0000000000200947 */ /* 0x000fea0003800000 */
[----:B-1----:R-:W1:Y:S01]  /*1580*/  S2R R6, SR_CgaCtaId ;  /* 0x0000000000067919 */ /* 0x002e620000008800 */
[----:B0-----:R-:W-:Y:S02]  /*1590*/  MOV R5, 0x400 ;  /* 0x0000040000057802 */ /* 0x001fe40000000f00 */
[----:B------:R-:W-:-:S04]  /*15a0*/  SHF.R.U32.HI R4, RZ, 0x1, R0 ;  /* 0x00000001ff047819 */ /* 0x000fc80000011600 */
[----:B------:R-:W-:Y:S02]  /*15b0*/  LOP3.LUT R4, R4, 0x1f0, RZ, 0xc0, !PT ;  /* 0x000001f004047812 */ /* 0x000fe400078ec0ff */
[----:B-1----:R-:W-:-:S05]  /*15c0*/  LEA R5, R6, R5, 0x18 ;  /* 0x0000000506057211 */ /* 0x002fca00078ec0ff */
[----:B------:R-:W-:-:S05]  /*15d0*/  IMAD.IADD R5, R4, 0x1, R5 ;  /* 0x0000000104057824 */ /* 0x000fca00078e0205 */
[----:B------:R0:W-:Y:S04]  /*15e0*/  STS.64 [R5+0x10], R14 ;  /* 0x0000100e05007388 */ /* 0x0001e80000000a00 */
[----:B------:R0:W-:Y:S02]  /*15f0*/  STS.64 [R5+0x8], R2 ;  /* 0x0000080205007388 */ /* 0x0001e40000000a00 */
.L_x_33:
[----:B------:R-:W-:Y:S05]  /*1600*/  BSYNC.RECONVERGENT B1 ;  /* 0x0000000000017941 */ /* 0x000fea0003800200 */
.L_x_32:
[----:B------:R-:W-:Y:S01]  /*1610*/  BAR.SYNC.DEFER_BLOCKING 0x0 ;  /* 0x0000000000007b1d */ /* 0x000fe20000010000 */
[----:B------:R-:W-:-:S13]  /*1620*/  ISETP.NE.AND P1, PT, R0, RZ, PT ;  /* 0x000000ff0000720c */ /* 0x000fda0003f25270 */
[----:B------:R-:W-:Y:S05]  /*1630*/  @P1 BRA `(.L_x_34) ;  /* 0x0000005400881947 */ /* 0x000fea0003800000 */
[----:B0-----:R-:W0:Y:S01]  /*1640*/  S2R R5, SR_CgaCtaId ;  /* 0x0000000000057919 */ /* 0x001e220000008800 */
[----:B------:R-:W-:Y:S01]  /*1650*/  MOV R0, 0x400 ;  /* 0x0000040000007802 */ /* 0x000fe20000000f00 */
[----:B------:R-:W-:Y:S03]  /*1660*/  BSSY.RECONVERGENT B1, `(.L_x_35) ;  /* 0x000001a000017945 */ /* 0x000fe60003800200 */
[----:B0-----:R-:W-:-:S05]  /*1670*/  LEA R0, R5, R0, 0x18 ;  /* 0x0000000005007211 */ /* 0x001fca00078ec0ff */
[----:B------:R-:W0:Y:S04]  /*1680*/  LDS.64 R16, [R0+0x18] ;  /* 0x0000180000107984 */ /* 0x000e280000000a00 */
[----:B-12---:R-:W1:Y:S04]  /*1690*/  LDS.128 R4, [R0+0x20] ;  /* 0x0000200000047984 */ /* 0x006e680000000c00 */
[----:B---3--:R2:W3:Y:S04]  /*16a0*/  LDS.64 R12, [R0+0x80] ;  /* 0x00008000000c7984 */ /* 0x0084e80000000a00 */
[----:B----4-:R2:W4:Y:S01]  /*16b0*/  LDS.128 R8, [R0+0x30] ;  /* 0x0000300000087984 */ /* 0x0105220000000c00 */
[----:B0-----:R-:W-:Y:S01]  /*16c0*/  DSETP.GEU.AND P0, PT, |R2|, |R16|, PT ;  /* 0x400000100200722a */ /* 0x001fe20003f0e200 */
[----:B------:R-:W-:-:S02]  /*16d0*/  IMAD.MOV.U32 R24, RZ, RZ, R16 ;  /* 0x000000ffff187224 */ /* 0x000fc400078e0010 */
[----:B------:R-:W-:Y:S02]  /*16e0*/  IMAD.MOV.U32 R25, RZ, RZ, R17 ;  /* 0x000000ffff197224 */ /* 0x000fe400078e0011 */
[----:B-1----:R-:W-:Y:S02]  /*16f0*/  IMAD.MOV.U32 R26, RZ, RZ, R4 ;  /* 0x000000ffff1a7224 */ /* 0x002fe400078e0004 */
[----:B------:R-:W-:-:S07]  /*1700*/  IMAD.MOV.U32 R27, RZ, RZ, R5 ;  /* 0x000000ffff1b7224 */ /* 0x000fce00078e0005 */
[----:B--234-:R-:W-:Y:S05]  /*1710*/  @!P0 BRA `(.L_x_36) ;  /* 0x0000000000388947 */ /* 0x01cfea0003800000 */
        /* <DEDUP_REMOVED lines=14> */
.L_x_36:
[----:B------:R-:W-:Y:S05]  /*1800*/  BSYNC.RECONVERGENT B1 ;  /* 0x0000000000017941 */ /* 0x000fea0003800200 */
.L_x_35:
[----:B------:R0:W1:Y:S01]  /*1810*/  LDS.128 R16, [R0+0x40] ;  /* 0x0000400000107984 */ /* 0x0000620000000c00 */
[----:B------:R-:W-:Y:S01]  /*1820*/  DSETP.GEU.AND P0, PT, |R24|, |R6|, PT ;  /* 0x400000061800722a */ /* 0x000fe20003f0e200 */
[----:B------:R-:W-:Y:S01]  /*1830*/  BSSY.RECONVERGENT B1, `(.L_x_37) ;  /* 0x0000015000017945 */ /* 0x000fe20003800200 */
[----:B------:R-:W-:Y:S01]  /*1840*/  IMAD.MOV.U32 R4, RZ, RZ, R6 ;  /* 0x000000ffff047224 */ /* 0x000fe200078e0006 */
[----:B------:R0:W2:Y:S01]  /*1850*/  LDS.128 R20, [R0+0x50] ;  /* 0x0000500000147984 */ /* 0x0000a20000000c00 */
        /* <DEDUP_REMOVED lines=18> */
.L_x_38:
[----:B------:R-:W-:Y:S05]  /*1980*/  BSYNC.RECONVERGENT B1 ;  /* 0x0000000000017941 */ /* 0x000fea0003800200 */
.L_x_37:
[----:B------:R-:W-:Y:S01]  /*1990*/  DSETP.GEU.AND P0, PT, |R4|, |R10|, PT ;  /* 0x4000000a0400722a */ /* 0x000fe20003f0e200 */
[----:B------:R-:W-:Y:S01]  /*19a0*/  BSSY.RECONVERGENT B1, `(.L_x_39) ;  /* 0x0000014000017945 */ /* 0x000fe20003800200 */
[----:B------:R-:W-:Y:S02]  /*19b0*/  IMAD.MOV.U32 R2, RZ, RZ, R10 ;  /* 0x000000ffff027224 */ /* 0x000fe400078e000a */
[----:B------:R-:W-:Y:S02]  /*19c0*/  IMAD.MOV.U32 R3, RZ, RZ, R11 ;  /* 0x000000ffff037224 */ /* 0x000fe400078e000b */
[----:B-1----:R-:W-:Y:S02]  /*19d0*/  IMAD.MOV.U32 R27, RZ, RZ, R16 ;  /* 0x000000ffff1b7224 */ /* 0x002fe400078e0010 */
        /* <DEDUP_REMOVED lines=16> */
.L_x_40:
[----:B------:R-:W-:Y:S05]  /*1ae0*/  BSYNC.RECONVERGENT B1 ;  /* 0x0000000000017941 */ /* 0x000fea0003800200 */
.L_x_39:
[----:B------:R0:W1:Y:S01]  /*1af0*/  LDS.128 R8, [R0+0x60] ;  /* 0x0000600000087984 */ /* 0x0000620000000c00 */
[----:B------:R-:W-:Y:S01]  /*1b00*/  DSETP.GEU.AND P0, PT, |R2|, |R18|, PT ;  /* 0x400000120200722a */ /* 0x000fe20003f0e200 */
[----:B------:R-:W-:Y:S01]  /*1b10*/  BSSY.RECONVERGENT B1, `(.L_x_41) ;  /* 0x0000015000017945 */ /* 0x000fe20003800200 */
[----:B------:R-:W-:Y:S01]  /*1b20*/  IMAD.MOV.U32 R14, RZ, RZ, R18 ;  /* 0x000000ffff0e7224 */ /* 0x000fe200078e0012 */
[----:B------:R0:W3:Y:S01]  /*1b30*/  LDS.128 R4, [R0+0x70] ;  /* 0x0000700000047984 */ /* 0x0000e20000000c00 */
[----:B------:R-:W-:Y:S02]  /*1b40*/  IMAD.MOV.U32 R15, RZ, RZ, R19 ;  /* 0x000000ffff0f7224 */ /* 0x000fe400078e0013 */
[----:B--2---:R-:W-:Y:S02]  /*1b50*/  IMAD.MOV.U32 R17, RZ, RZ, R20 ;  /* 0x000000ffff117224 */ /* 0x004fe400078e0014 */
        /* <DEDUP_REMOVED lines=16> */
.L_x_42:
[----:B------:R-:W-:Y:S05]  /*1c60*/  BSYNC.RECONVERGENT B1 ;  /* 0x0000000000017941 */ /* 0x000fea0003800200 */
.L_x_41:
        /* <DEDUP_REMOVED lines=21> */
.L_x_44:
[----:B------:R-:W-:Y:S05]  /*1dc0*/  BSYNC.RECONVERGENT B1 ;  /* 0x0000000000017941 */ /* 0x000fea0003800200 */
.L_x_43:
[----:B------:R-:W-:Y:S01]  /*1dd0*/  DSETP.GEU.AND P0, PT, |R2|, |R10|, PT ;  /* 0x4000000a0200722a */ /* 0x000fe20003f0e200 */
[----:B------:R-:W-:Y:S01]  /*1de0*/  BSSY.RECONVERGENT B1, `(.L_x_45) ;  /* 0x0000014000017945 */ /* 0x000fe20003800200 */
[----:B------:R-:W-:Y:S02]  /*1df0*/  IMAD.MOV.U32 R8, RZ, RZ, R10 ;  /* 0x000000ffff087224 */ /* 0x000fe400078e000a */
[----:B------:R-:W-:Y:S02]  /*1e00*/  IMAD.MOV.U32 R9, RZ, RZ, R11 ;  /* 0x000000ffff097224 */ /* 0x000fe400078e000b */
[----:B---3--:R-:W-:Y:S02]  /*1e10*/  IMAD.MOV.U32 R17, RZ, RZ, R4 ;  /* 0x000000ffff117224 */ /* 0x008fe400078e0004 */
        /* <DEDUP_REMOVED lines=16> */
.L_x_46:
[----:B------:R-:W-:Y:S05]  /*1f20*/  BSYNC.RECONVERGENT B1 ;  /* 0x0000000000017941 */ /* 0x000fea0003800200 */
.L_x_45:
        /* <DEDUP_REMOVED lines=19> */
[----:B------:R-:W-:Y:S01]  /*2060*/  SEL R15, R0, R13, P2 ;  /* 0x0000000d000f7207 */ /* 0x000fe20001000000 */
[----:B------:R-:W-:Y:S06]  /*2070*/  BRA `(.L_x_34) ;  /* 0x0000004800f87947 */ /* 0x000fec0003800000 */
.L_x_21:
[----:B------:R-:W2:Y:S01]  /*2080*/  S2R R4, SR_LANEID ;  /* 0x0000000000047919 */ /* 0x000ea20000000000 */
[----:B-1----:R-:W-:Y:S01]  /*2090*/  LOP3.LUT R2, R0, 0x3e0, RZ, 0xc0, !PT ;  /* 0x000003e000027812 */ /* 0x002fe200078ec0ff */
[----:B------:R-:W-:Y:S01]  /*20a0*/  BSSY.RECONVERGENT B1, `(.L_x_47) ;  /* 0x0000024000017945 */ /* 0x000fe20003800200 */
[----:B-----5:R-:W-:Y:S02]  /*20b0*/  IMAD.MOV.U32 R16, RZ, RZ, R12 ;  /* 0x000000ffff107224 */ /* 0x020fe400078e000c */
[----:B------:R-:W-:Y:S02]  /*20c0*/  IMAD.MOV.U32 R18, RZ, RZ, R13 ;  /* 0x000000ffff127224 */ /* 0x000fe400078e000d */
[----:B------:R-:W-:Y:S01]  /*20d0*/  VIADD R3, R2, 0x20 ;  /* 0x0000002002037836 */ /* 0x000fe20000000000 */
[----:B------:R-:W-:-:S04]  /*20e0*/  LOP3.LUT R2, RZ, R2, RZ, 0x33, !PT ;  /* 0x00000002ff027212 */ /* 0x000fc800078e33ff */
[----:B------:R-:W-:Y:S01]  /*20f0*/  ISETP.GT.AND P0, PT, R3, UR6, PT ;  /* 0x0000000603007c0c */ /* 0x000fe2000bf04270 */
[----:B------:R-:W-:Y:S02]  /*2100*/  VIADD R2, R2, UR6 ;  /* 0x0000000602027c36 */ /* 0x000fe40008000000 */
[----:B------:R-:W-:-:S03]  /*2110*/  IMAD.MOV.U32 R3, RZ, RZ, R15 ;  /* 0x000000ffff037224 */ /* 0x000fc600078e000f */
[----:B------:R-:W-:Y:S01]  /*2120*/  SEL R5, R2, 0x1f, P0 ;  /* 0x0000001f02057807 */ /* 0x000fe20000000000 */
[----:B------:R-:W-:-:S04]  /*2130*/  IMAD.MOV.U32 R2, RZ, RZ, R14 ;  /* 0x000000ffff027224 */ /* 0x000fc800078e000e */
[----:B------:R1:W3:Y:S04]  /*2140*/  SHFL.DOWN PT, R6, R14, 0x1, R5 ;  /* 0x082000000e067989 */ /* 0x0002e800000e0005 */
[----:B------:R1:W4:Y:S04]  /*2150*/  SHFL.DOWN PT, R7, R15, 0x1, R5 ;  /* 0x082000000f077989 */ /* 0x00032800000e0005 */
[----:B0-----:R1:W0:Y:S01]  /*2160*/  SHFL.DOWN PT, R9, R12, 0x1, R5 ;  /* 0x082000000c097989 */ /* 0x00122200000e0005 */
[----:B--2---:R-:W-:-:S03]  /*2170*/  ISETP.GE.AND P0, PT, R4, R5, PT ;  /* 0x000000050400720c */ /* 0x004fc60003f06270 */
[----:B------:R1:W2:Y:S10]  /*2180*/  SHFL.DOWN PT, R11, R13, 0x1, R5 ;  /* 0x082000000d0b7989 */ /* 0x0002b400000e0005 */
[----:B-1----:R-:W-:Y:S05]  /*2190*/  @P0 BRA `(.L_x_48) ;  /* 0x0000000000500947 */ /* 0x002fea0003800000 */
[----:B---34-:R-:W-:Y:S01]  /*21a0*/  DSETP.GEU.AND P0, PT, |R14|, |R6|, PT ;  /* 0x400000060e00722a */ /* 0x018fe20003f0e200 */
[----:B0-----:R-:W-:Y:S02]  /*21b0*/  IMAD.MOV.U32 R16, RZ, RZ, R9 ;  /* 0x000000ffff107224 */ /* 0x001fe400078e0009 */
[----:B--2---:R-:W-:Y:S02]  /*21c0*/  IMAD.MOV.U32 R18, RZ, RZ, R11 ;  /* 0x000000ffff127224 */ /* 0x004fe400078e000b */
        /* <DEDUP_REMOVED lines=17> */
.L_x_48:
[----:B------:R-:W-:Y:S05]  /*22e0*/  BSYNC.RECONVERGENT B1 ;  /* 0x0000000000017941 */ /* 0x000fea0003800200 */
.L_x_47:
[----:B---3--:R-:W-:Y:S01]  /*22f0*/  VIADD R6, R4, 0x2 ;  /* 0x0000000204067836 */ /* 0x008fe20000000000 */
[----:B------:R1:W3:Y:S01]  /*2300*/  SHFL.DOWN PT, R8, R2, 0x2, R5 ;  /* 0x0840000002087989 */ /* 0x0002e200000e0005 */
[----:B------:R-:W-:Y:S01]  /*2310*/  BSSY.RECONVERGENT B1, `(.L_x_49) ;  /* 0x000001e000017945 */ /* 0x000fe20003800200 */
[----:B------:R-:W-:Y:S02]  /*2320*/  IMAD.MOV.U32 R10, RZ, RZ, R16 ;  /* 0x000000ffff0a7224 */ /* 0x000fe400078e0010 */
[----:B------:R-:W-:Y:S01]  /*2330*/  ISETP.GT.AND P0, PT, R6, R5, PT ;  /* 0x000000050600720c */ /* 0x000fe20003f04270 */
[----:B0-----:R1:W0:Y:S01]  /*2340*/  SHFL.DOWN PT, R9, R3, 0x2, R5 ;  /* 0x0840000003097989 */ /* 0x00122200000e0005 */
[----:B------:R-:W-:Y:S02]  /*2350*/  IMAD.MOV.U32 R12, RZ, RZ, R18 ;  /* 0x000000ffff0c7224 */ /* 0x000fe400078e0012 */
[----:B------:R-:W-:Y:S01]  /*2360*/  IMAD.MOV.U32 R6, RZ, RZ, R2 ;  /* 0x000000ffff067224 */ /* 0x000fe200078e0002 */
[----:B--2---:R1:W2:Y:S01]  /*2370*/  SHFL.DOWN PT, R11, R16, 0x2, R5 ;  /* 0x08400000100b7989 */ /* 0x0042a200000e0005 */
[----:B----4-:R-:W-:-:S03]  /*2380*/  IMAD.MOV.U32 R7, RZ, RZ, R3 ;  /* 0x000000ffff077224 */ /* 0x010fc600078e0003 */
[----:B------:R1:W4:Y:S04]  /*2390*/  SHFL.DOWN PT, R13, R18, 0x2, R5 ;  /* 0x08400000120d7989 */ /* 0x00032800000e0005 */
[----:B------:R-:W-:Y:S05]  /*23a0*/  @P0 BRA `(.L_x_50) ;  /* 0x0000000000500947 */ /* 0x000fea0003800000 */
[----:B0--3--:R-:W-:Y:S01]  /*23b0*/  DSETP.GEU.AND P0, PT, |R2|, |R8|, PT ;  /* 0x400000080200722a */ /* 0x009fe20003f0e200 */
[----:B--2---:R-:W-:Y:S02]  /*23c0*/  IMAD.MOV.U32 R10, RZ, RZ, R11 ;  /* 0x000000ffff0a7224 */ /* 0x004fe400078e000b */
        /* <DEDUP_REMOVED lines=18> */
.L_x_50:
[----:B------:R-:W-:Y:S05]  /*24f0*/  BSYNC.RECONVERGENT B1 ;  /* 0x0000000000017941 */ /* 0x000fea0003800200 */
.L_x_49:
[----:B-1----:R-:W-:Y:S01]  /*2500*/  VIADD R2, R4, 0x4 ;  /* 0x0000000404027836 */ /* 0x002fe20000000000 */
[----:B---3--:R1:W3:Y:S01]  /*2510*/  SHFL.DOWN PT, R8, R6, 0x4, R5 ;  /* 0x0880000006087989 */ /* 0x0082e200000e0005 */
[----:B------:R-:W-:Y:S01]  /*2520*/  BSSY.RECONVERGENT B1, `(.L_x_51) ;  /* 0x000001e000017945 */ /* 0x000fe20003800200 */
[----:B------:R-:W-:Y:S02]  /*2530*/  IMAD.MOV.U32 R14, RZ, RZ, R10 ;  /* 0x000000ffff0e7224 */ /* 0x000fe400078e000a */
[----:B------:R-:W-:Y:S01]  /*2540*/  ISETP.GT.AND P0, PT, R2, R5, PT ;  /* 0x000000050200720c */ /* 0x000fe20003f04270 */
[----:B0-----:R1:W0:Y:S01]  /*2550*/  SHFL.DOWN PT, R9, R7, 0x4, R5 ;  /* 0x0880000007097989 */ /* 0x00122200000e0005 */
[----:B------:R-:W-:Y:S02]  /*2560*/  IMAD.MOV.U32 R16, RZ, RZ, R12 ;  /* 0x000000ffff107224 */ /* 0x000fe400078e000c */
[----:B------:R-:W-:Y:S01]  /*2570*/  IMAD.MOV.U32 R2, RZ, RZ, R6 ;  /* 0x000000ffff027224 */ /* 0x000fe200078e0006 */
[----:B--2---:R1:W2:Y:S01]  /*2580*/  SHFL.DOWN PT, R11, R10, 0x4, R5 ;  /* 0x088000000a0b7989 */ /* 0x0042a200000e0005 */
[----:B------:R-:W-:-:S03]  /*2590*/  IMAD.MOV.U32 R3, RZ, RZ, R7 ;  /* 0x000000ffff037224 */ /* 0x000fc600078e0007 */
[----:B----4-:R1:W4:Y:S04]  /*25a0*/  SHFL.DOWN PT, R13, R12, 0x4, R5 ;  /* 0x088000000c0d7989 */ /* 0x01032800000e0005 */
        /* <DEDUP_REMOVED lines=21> */
.L_x_52:
[----:B------:R-:W-:Y:S05]  /*2700*/  BSYNC.RECONVERGENT B1 ;  /* 0x0000000000017941 */ /* 0x000fea0003800200 */
.L_x_51:
        /* <DEDUP_REMOVED lines=32> */
.L_x_54:
[----:B------:R-:W-:Y:S05]  /*2910*/  BSYNC.RECONVERGENT B1 ;  /* 0x0000000000017941 */ /* 0x000fea0003800200 */
.L_x_53:
        /* <DEDUP_REMOVED lines=32> */
.L_x_56:
[----:B------:R-:W-:Y:S05]  /*2b20*/  BSYNC.RECONVERGENT B1 ;  /* 0x0000000000017941 */ /* 0x000fea0003800200 */
.L_x_55:
[----:B------:R-:W-:Y:S01]  /*2b30*/  ISETP.NE.AND P0, PT, R4, RZ, PT ;  /* 0x000000ff0400720c */ /* 0x000fe20003f05270 */
[----:B------:R-:W-:-:S12]  /*2b40*/  BSSY.RECONVERGENT B1, `(.L_x_57) ;  /* 0x000000a000017945 */ /* 0x000fd80003800200 */
[----:B------:R-:W-:Y:S05]  /*2b50*/  @P0 BRA `(.L_x_58) ;  /* 0x0000000000200947 */ /* 0x000fea0003800000 */
[----:B-1----:R-:W1:Y:S01]  /*2b60*/  S2R R6, SR_CgaCtaId ;  /* 0x0000000000067919 */ /* 0x002e620000008800 */
[----:B------:R-:W-:Y:S02]  /*2b70*/  MOV R5, 0x400 ;  /* 0x0000040000057802 */ /* 0x000fe40000000f00 */
[----:B------:R-:W-:-:S04]  /*2b80*/  SHF.R.U32.HI R4, RZ, 0x1, R0 ;  /* 0x00000001ff047819 */ /* 0x000fc80000011600 */
[----:B------:R-:W-:Y:S02]  /*2b90*/  LOP3.LUT R4, R4, 0x1f0, RZ, 0xc0, !PT ;  /* 0x000001f004047812 */ /* 0x000fe400078ec0ff */
[----:B-1----:R-:W-:-:S05]  /*2ba0*/  LEA R5, R6, R5, 0x18 ;  /* 0x0000000506057211 */ /* 0x002fca00078ec0ff */
[----:B------:R-:W-:-:S05]  /*2bb0*/  IMAD.IADD R5, R4, 0x1, R5 ;  /* 0x0000000104057824 */ /* 0x000fca00078e0205 */
[----:B------:R1:W-:Y:S04]  /*2bc0*/  STS.64 [R5+0x10], R14 ;  /* 0x0000100e05007388 */ /* 0x0003e80000000a00 */
[----:B------:R1:W-:Y:S02]  /*2bd0*/  STS.64 [R5+0x8], R2 ;  /* 0x0000080205007388 */ /* 0x0003e40000000a00 */
.L_x_58:
[----:B------:R-:W-:Y:S05]  /*2be0*/  BSYNC.RECONVERGENT B1 ;  /* 0x0000000000017941 */ /* 0x000fea0003800200 */
.L_x_57:
[----:B------:R-:W-:Y:S01]  /*2bf0*/  BAR.SYNC.DEFER_BLOCKING 0x0 ;  /* 0x0000000000007b1d */ /* 0x000fe20000010000 */
[----:B------:R-:W-:-:S13]  /*2c00*/  ISETP.NE.AND P1, PT, R0, RZ, PT ;  /* 0x000000ff0000720c */ /* 0x000fda0003f25270 */
[----:B------:R-:W-:Y:S05]  /*2c10*/  @P1 BRA `(.L_x_34) ;  /* 0x0000004000101947 */ /* 0x000fea0003800000 */
[----:B------:R-:W-:Y:S01]  /*2c20*/  UISETP.GE.AND UP0, UPT, UR6, 0x21, UPT ;  /* 0x000000210600788c */ /* 0x000fe2000bf06270 */
[----:B--2---:R-:W-:Y:S02]  /*2c30*/  IMAD.MOV.U32 R11, RZ, RZ, R14 ;  /* 0x000000ffff0b7224 */ /* 0x004fe400078e000e */
[----:B---3--:R-:W-:Y:S02]  /*2c40*/  IMAD.MOV.U32 R8, RZ, RZ, R15 ;  /* 0x000000ffff087224 */ /* 0x008fe400078e000f */
[----:B------:R-:W-:Y:S02]  /*2c50*/  IMAD.MOV.U32 R4, RZ, RZ, R2 ;  /* 0x000000ffff047224 */ /* 0x000fe400078e0002 */
[----:B-1----:R-:W-:Y:S02]  /*2c60*/  IMAD.MOV.U32 R5, RZ, RZ, R3 ;  /* 0x000000ffff057224 */ /* 0x002fe400078e0003 */
[----:B------:R-:W-:Y:S05]  /*2c70*/  BRA.U !UP0, `(.L_x_59) ;  /* 0x00000001086c7547 */ /* 0x000fea000b800000 */
[----:B------:R-:W1:Y:S01]  /*2c80*/  S2UR UR5, SR_CgaCtaId ;  /* 0x00000000000579c3 */ /* 0x000e620000008800 */
[----:B------:R-:W-:Y:S01]  /*2c90*/  UMOV UR4, 0x400 ;  /* 0x0000040000047882 */ /* 0x000fe20000000000 */
[----:B------:R-:W-:Y:S01]  /*2ca0*/  BSSY.RECONVERGENT B1, `(.L_x_59) ;  /* 0x0000018000017945 */ /* 0x000fe20003800200 */
[----:B-1----:R-:W-:-:S09]  /*2cb0*/  ULEA UR4, UR5, UR4, 0x18 ;  /* 0x0000000405047291 */ /* 0x002fd2000f8ec0ff */
[----:B------:R-:W1:Y:S04]  /*2cc0*/  LDS.64 R6, [UR4+0x18] ;  /* 0x00001804ff067984 */ /* 0x000e680008000a00 */
[----:B----4-:R-:W2:Y:S01]  /*2cd0*/  LDS.64 R12, [UR4+0x20] ;  /* 0x00002004ff0c7984 */ /* 0x010ea20008000a00 */
[----:B-1----:R-:W-:Y:S01]  /*2ce0*/  DSETP.GEU.AND P0, PT, |R2|, |R6|, PT ;  /* 0x400000060200722a */ /* 0x002fe20003f0e200 */
[----:B------:R-:W-:Y:S02]  /*2cf0*/  IMAD.MOV.U32 R4, RZ, RZ, R6 ;  /* 0x000000ffff047224 */ /* 0x000fe400078e0006 */
[----:B------:R-:W-:Y:S02]  /*2d00*/  IMAD.MOV.U32 R5, RZ, RZ, R7 ;  /* 0x000000ffff057224 */ /* 0x000fe400078e0007 */
[----:B--2---:R-:W-:-:S02]  /*2d10*/  IMAD.MOV.U32 R11, RZ, RZ, R12 ;  /* 0x000000ffff0b7224 */ /* 0x004fc400078e000c */
        /* <DEDUP_REMOVED lines=16> */
.L_x_60:
[----:B------:R-:W-:Y:S05]  /*2e20*/  BSYNC.RECONVERGENT B1 ;  /* 0x0000000000017941 */ /* 0x000fea0003800200 */
.L_x_59:
[----:B------:R-:W-:Y:S01]  /*2e30*/  UISETP.GE.AND UP0, UPT, UR6, 0x41, UPT ;  /* 0x000000410600788c */ /* 0x000fe2000bf06270 */
[----:B0-----:R-:W-:Y:S02]  /*2e40*/  IMAD.MOV.U32 R9, RZ, RZ, R11 ;  /* 0x000000ffff097224 */ /* 0x001fe400078e000b */
[----:B------:R-:W-:Y:S02]  /*2e50*/  IMAD.MOV.U32 R0, RZ, RZ, R8 ;  /* 0x000000ffff007224 */ /* 0x000fe400078e0008 */
[----:B------:R-:W-:Y:S02]  /*2e60*/  IMAD.MOV.U32 R2, RZ, RZ, R4 ;  /* 0x000000ffff027224 */ /* 0x000fe400078e0004 */
[----:B------:R-:W-:Y:S02]  /*2e70*/  IMAD.MOV.U32 R3, RZ, RZ, R5 ;  /* 0x000000ffff037224 */ /* 0x000fe400078e0005 */
[----:B------:R-:W-:Y:S05]  /*2e80*/  BRA.U !UP0, `(.L_x_61) ;  /* 0x00000001086c7547 */ /* 0x000fea000b800000 */
[----:B------:R-:W0:Y:S01]  /*2e90*/  S2UR UR5, SR_CgaCtaId ;  /* 0x00000000000579c3 */ /* 0x000e220000008800 */
[----:B------:R-:W-:Y:S01]  /*2ea0*/  UMOV UR4, 0x400 ;  /* 0x0000040000047882 */ /* 0x000fe20000000000 */
[----:B------:R-:W-:Y:S01]  /*2eb0*/  BSSY.RECONVERGENT B1, `(.L_x_61) ;  /* 0x0000018000017945 */ /* 0x000fe20003800200 */
[----:B0-----:R-:W-:-:S09]  /*2ec0*/  ULEA UR4, UR5, UR4, 0x18 ;  /* 0x0000000405047291 */ /* 0x001fd2000f8ec0ff */
[----:B------:R-:W0:Y:S04]  /*2ed0*/  LDS.64 R6, [UR4+0x28] ;  /* 0x00002804ff067984 */ /* 0x000e280008000a00 */
[----:B----4-:R-:W1:Y:S01]  /*2ee0*/  LDS.64 R12, [UR4+0x30] ;  /* 0x00003004ff0c7984 */ /* 0x010e620008000a00 */
[----:B0-----:R-:W-:Y:S01]  /*2ef0*/  DSETP.GEU.AND P0, PT, |R4|, |R6|, PT ;  /* 0x400000060400722a */ /* 0x001fe20003f0e200 */
[----:B------:R-:W-:Y:S02]  /*2f00*/  IMAD.MOV.U32 R2, RZ, RZ, R6 ;  /* 0x000000ffff027224 */ /* 0x000fe400078e0006 */
[----:B------:R-:W-:Y:S02]  /*2f10*/  IMAD.MOV.U32 R3, RZ, RZ, R7 ;  /* 0x000000ffff037224 */ /* 0x000fe400078e0007 */
[----:B-1----:R-:W-:-:S02]  /*2f20*/  IMAD.MOV.U32 R9, RZ, RZ, R12 ;  /* 0x000000ffff097224 */ /* 0x002fc400078e000c */
        /* <DEDUP_REMOVED lines=16> */
.L_x_62:
[----:B------:R-:W-:Y:S05]  /*3030*/  BSYNC.RECONVERGENT B1 ;  /* 0x0000000000017941 */ /* 0x000fea0003800200 */
.L_x_61:
[----:B------:R-:W-:Y:S01]  /*3040*/  UISETP.GE.AND UP0, UPT, UR6, 0x61, UPT ;  /* 0x000000610600788c */ /* 0x000fe2000bf06270 */
[----:B------:R-:W-:Y:S02]  /*3050*/  IMAD.MOV.U32 R11, RZ, RZ, R9 ;  /* 0x000000ffff0b7224 */ /* 0x000fe400078e0009 */
        /* <DEDUP_REMOVED lines=30> */
.L_x_64:
[----:B------:R-:W-:Y:S05]  /*3240*/  BSYNC.RECONVERGENT B1 ;  /* 0x0000000000017941 */ /* 0x000fea0003800200 */
.L_x_63:
        /* <DEDUP_REMOVED lines=32> */
.L_x_66:
[----:B------:R-:W-:Y:S05]  /*3450*/  BSYNC.RECONVERGENT B1 ;  /* 0x0000000000017941 */ /* 0x000fea0003800200 */
.L_x_65:
        /* <DEDUP_REMOVED lines=32> */
.L_x_68:
[----:B------:R-:W-:Y:S05]  /*3660*/  BSYNC.RECONVERGENT B1 ;  /* 0x0000000000017941 */ /* 0x000fea0003800200 */
.L_x_67:
        /* <DEDUP_REMOVED lines=32> */
.L_x_70:
[----:B------:R-:W-:Y:S05]  /*3870*/  BSYNC.RECONVERGENT B1 ;  /* 0x0000000000017941 */ /* 0x000fea0003800200 */
.L_x_69:
[----:B------:R-:W-:Y:S01]  /*3880*/  UISETP.GE.AND UP0, UPT, UR6, 0xe1, UPT ;  /* 0x000000e10600788c */ /* 0x000fe2000bf06270 */
[----:B------:R-:W-:Y:S02]  /*3890*/  IMAD.MOV.U32 R14, RZ, RZ, R9 ;  /* 0x000000ffff0e7224 */ /* 0x000fe400078e0009 */
[----:B------:R-:W-:Y:S02]  /*38a0*/  IMAD.MOV.U32 R15, RZ, RZ, R0 ;  /* 0x000000ffff0f7224 */ /* 0x000fe400078e0000 */
[----:B------:R-:W-:Y:S02]  /*38b0*/  IMAD.MOV.U32 R2, RZ, RZ, R6 ;  /* 0x000000ffff027224 */ /* 0x000fe400078e0006 */
[----:B------:R-:W-:Y:S02]  /*38c0*/  IMAD.MOV.U32 R3, RZ, RZ, R7 ;  /* 0x000000ffff037224 */ /* 0x000fe400078e0007 */
[----:B------:R-:W-:Y:S05]  /*38d0*/  BRA.U !UP0, `(.L_x_34) ;  /* 0x0000003108e07547 */ /* 0x000fea000b800000 */
[----:B------:R-:W0:Y:S01]  /*38e0*/  S2UR UR5, SR_CgaCtaId ;  /* 0x00000000000579c3 */ /* 0x000e220000008800 */
[----:B------:R-:W-:Y:S02]  /*38f0*/  UMOV UR4, 0x400 ;  /* 0x0000040000047882 */ /* 0x000fe40000000000 */
[----:B0-----:R-:W-:-:S09]  /*3900*/  ULEA UR4, UR5, UR4, 0x18 ;  /* 0x0000000405047291 */ /* 0x001fd2000f8ec0ff */
[----:B------:R-:W0:Y:S04]  /*3910*/  LDS.64 R4, [UR4+0x78] ;  /* 0x00007804ff047984 */ /* 0x000e280008000a00 */
[----:B------:R-:W1:Y:S01]  /*3920*/  LDS.64 R10, [UR4+0x80] ;  /* 0x00008004ff0a7984 */ /* 0x000e620008000a00 */
        /* <DEDUP_REMOVED lines=21> */
.L_x_2:
[----:B------:R-:W1:Y:S01]  /*3a80*/  S2R R0, SR_TID.X ;  /* 0x0000000000007919 */ /* 0x000e620000002100 */
[----:B------:R-:W1:Y:S02]  /*3a90*/  LDC.64 R2, c[0x0][0x380] ;  /* 0x0000e000ff027b82 */ /* 0x000e640000000a00 */
[----:B-1----:R-:W-:-:S05]  /*3aa0*/  IMAD.WIDE.U32 R18, R0, 0x10, R2 ;  /* 0x0000001000127825 */ /* 0x002fca00078e0002 */
[----:B0-----:R-:W2:Y:S04]  /*3ab0*/  LDG.E.64.CONSTANT R20, desc[UR10][R18.64] ;  /* 0x0000000a12147981 */ /* 0x001ea8000c1e9b00 */
[----:B------:R-:W2:Y:S04]  /*3ac0*/  LDG.E.64.CONSTANT R14, desc[UR10][R18.64+0x1000] ;  /* 0x0010000a120e7981 */ /* 0x000ea8000c1e9b00 */
[----:B------:R-:W3:Y:S04]  /*3ad0*/  LDG.E.64.CONSTANT R12, desc[UR10][R18.64+0x8] ;  /* 0x0000080a120c7981 */ /* 0x000ee8000c1e9b00 */
[----:B------:R-:W3:Y:S04]  /*3ae0*/  LDG.E.64.CONSTANT R10, desc[UR10][R18.64+0x1008] ;  /* 0x0010080a120a7981 */ /* 0x000ee8000c1e9b00 */
[----:B------:R-:W4:Y:S04]  /*3af0*/  LDG.E.64.CONSTANT R8, desc[UR10][R18.64+0x2000] ;  /* 0x0020000a12087981 */ /* 0x000f28000c1e9b00 */
[----:B------:R-:W5:Y:S04]  /*3b00*/  LDG.E.64.CONSTANT R6, desc[UR10][R18.64+0x2008] ;  /* 0x0020080a12067981 */ /* 0x000f68000c1e9b00 */
[----:B------:R-:W5:Y:S04]  /*3b10*/  LDG.E.64.CONSTANT R4, desc[UR10][R18.64+0x3000] ;  /* 0x0030000a12047981 */ /* 0x000f68000c1e9b00 */
[----:B------:R-:W5:Y:S04]  /*3b20*/  LDG.E.64.CONSTANT R2, desc[UR10][R18.64+0x3008] ;  /* 0x0030080a12027981 */ /* 0x000f68000c1e9b00 */
[----:B------:R-:W5:Y:S04]  /*3b30*/  LDG.E.64.CONSTANT R16, desc[UR10][R18.64+0x4000] ;  /* 0x0040000a12107981 */ /* 0x000f68000c1e9b00 */
[----:B------:R-:W5:Y:S01]  /*3b40*/  LDG.E.64.CONSTANT R22, desc[UR10][R18.64+0x4008] ;  /* 0x0040080a12167981 */ /* 0x000f62000c1e9b00 */
[----:B------:R-:W-:Y:S01]  /*3b50*/  UISETP.GE.U32.AND UP0, UPT, UR8, 0xa00, UPT ;  /* 0x00000a000800788c */ /* 0x000fe2000bf06070 */
[----:B--2---:R-:W-:-:S14]  /*3b60*/  DSETP.GEU.AND P2, PT, |R20|, |R14|, PT ;  /* 0x4000000e1400722a */ /* 0x004fdc0003f4e200 */
[----:B---3--:R-:W-:-:S04]  /*3b70*/  @P2 ISETP.GE.U32.AND P0, PT, R12, R10, PT ;  /* 0x0000000a0c00220c */ /* 0x008fc80003f06070 */
[----:B------:R-:W-:-:S13]  /*3b80*/  @P2 ISETP.GE.AND.EX P0, PT, R13, R11, PT, P0 ;  /* 0x0000000b0d00220c */ /* 0x000fda0003f06300 */
[----:B------:R-:W-:-:S06]  /*3b90*/  @P2 DSETP.LT.OR P0, PT, |R14|, |R20|, !P0 ;  /* 0x400000140e00222a */ /* 0x000fcc0004701600 */
[----:B------:R-:W-:Y:S02]  /*3ba0*/  @P2 FSEL R20, R20, R14, P0 ;  /* 0x0000000e14142208 */ /* 0x000fe40000000000 */
[----:B------:R-:W-:Y:S02]  /*3bb0*/  @P2 FSEL R21, R21, R15, P0 ;  /* 0x0000000f15152208 */ /* 0x000fe40000000000 */
[----:B------:R-:W-:Y:S01]  /*3bc0*/  @P2 SEL R10, R12, R10, P0 ;  /* 0x0000000a0c0a2207 */ /* 0x000fe20000000000 */
[----:B------:R-:W-:Y:S01]  /*3bd0*/  @P2 IMAD.MOV.U32 R14, RZ, RZ, R20 ;  /* 0x000000ffff0e2224 */ /* 0x000fe200078e0014 */
[----:B------:R-:W-:Y:S01]  /*3be0*/  @P2 SEL R11, R13, R11, P0 ;  /* 0x0000000b0d0b2207 */ /* 0x000fe20000000000 */
[----:B------:R-:W-:-:S06]  /*3bf0*/  @P2 IMAD.MOV.U32 R15, RZ, RZ, R21 ;  /* 0x000000ffff0f2224 */ /* 0x000fcc00078e0015 */
[----:B----4-:R-:W-:-:S14]  /*3c00*/  DSETP.GEU.AND P1, PT, |R14|, |R8|, PT ;  /* 0x400000080e00722a */ /* 0x010fdc0003f2e200 */
[----:B-----5:R-:W-:-:S04]  /*3c10*/  @P1 ISETP.GE.U32.AND P0, PT, R10, R6, PT ;  /* 0x000000060a00120c */ /* 0x020fc80003f06070 */
        /* <DEDUP_REMOVED lines=8> */
[----:B------:R-:W-:-:S14]  /*3ca0*/  DSETP.GEU.AND P2, PT, |R8|, |R4|, PT ;  /* 0x400000040800722a */ /* 0x000fdc0003f4e200 */
[----:B------:R-:W-:-:S04]  /*3cb0*/  @P2 ISETP.GE.U32.AND P0, PT, R6, R2, PT ;  /* 0x000000020600220c */ /* 0x000fc80003f06070 */
        /* <DEDUP_REMOVED lines=15> */
[----:B------:R-:W-:Y:S01]  /*3db0*/  IMAD.MOV.U32 R2, RZ, RZ, RZ ;  /* 0x000000ffff027224 */ /* 0x000fe200078e00ff */
[----:B------:R-:W-:Y:S01]  /*3dc0*/  @P1 SEL R23, R3, R23, P0 ;  /* 0x0000001703171207 */ /* 0x000fe20000000000 */
[----:B------:R-:W-:Y:S02]  /*3dd0*/  IMAD.MOV.U32 R3, RZ, RZ, 0x500 ;  /* 0x00000500ff037424 */ /* 0x000fe400078e00ff */
[----:B------:R-:W-:Y:S02]  /*3de0*/  @P1 IMAD.MOV.U32 R16, RZ, RZ, R4 ;  /* 0x000000ffff101224 */ /* 0x000fe400078e0004 */
[----:B------:R-:W-:Y:S01]  /*3df0*/  @P1 IMAD.MOV.U32 R17, RZ, RZ, R5 ;  /* 0x000000ffff111224 */ /* 0x000fe200078e0005 */
[----:B------:R-:W-:Y:S06]  /*3e00*/  BRA.U !UP0, `(.L_x_71) ;  /* 0x0000000d08987547 */ /* 0x000fec000b800000 */
[----:B------:R-:W-:Y:S01]  /*3e10*/  UIADD3 UR9, UP0, UPT, UR8, -0xa00, URZ ;  /* 0xfffff60008097890 */ /* 0x000fe2000ff1e0ff */
[----:B------:R-:W-:Y:S02]  /*3e20*/  IMAD.MOV.U32 R3, RZ, RZ, 0x500 ;  /* 0x00000500ff037424 */ /* 0x000fe400078e00ff */
[----:B------:R-:W-:Y:S01]  /*3e30*/  IMAD.MOV.U32 R2, RZ, RZ, RZ ;  /* 0x000000ffff027224 */ /* 0x000fe200078e00ff */
[----:B------:R-:W-:Y:S02]  /*3e40*/  ULEA.HI.X.SX32 UR8, UR8, 0xffffffff, 0x1, UP0 ;  /* 0xffffffff08087891 */ /* 0x000fe400080f0eff */
[----:B------:R-:W-:Y:S02]  /*3e50*/  UIMAD.WIDE.U32 UR12, UR9, -0x33333333, URZ ;  /* 0xcccccccd090c78a5 */ /* 0x000fe4000f8e00ff */
[----:B------:R-:W-:Y:S02]  /*3e60*/  UIMAD.WIDE.U32 UR4, UR8, -0x33333333, URZ ;  /* 0xcccccccd080478a5 */ /* 0x000fe4000f8e00ff */
[----:B------:R-:W-:-:S02]  /*3e70*/  UISETP.GE.U32.AND UP1, UPT, UR9, 0x500, UPT ;  /* 0x000005000900788c */ /* 0x000fc4000bf26070 */
[----:B------:R-:W-:Y:S02]  /*3e80*/  UIMAD.WIDE.U32 UR4, UP0, UR9, -0x33333334, UR4 ;  /* 0xcccccccc090478a5 */ /* 0x000fe4000f800004 */
[----:B------:R-:W-:Y:S02]  /*3e90*/  UISETP.GE.U32.AND.EX UP1, UPT, UR8, URZ, UPT, UP1 ;  /* 0x000000ff0800728c */ /* 0x000fe4000bf26110 */
[----:B------:R-:W-:Y:S02]  /*3ea0*/  UIADD3.X UR7, UPT, UPT, URZ, URZ, URZ, UP0, !UPT ;  /* 0x000000ffff077290 */ /* 0x000fe400087fe4ff */
[----:B------:R-:W-:Y:S01]  /*3eb0*/  UIADD3 URZ, UP0, UPT, UR13, UR4, URZ ;  /* 0x000000040dff7290 */ /* 0x000fe2000ff1e0ff */
[----:B------:R-:W-:-:S03]  /*3ec0*/  UMOV UR6, UR5 ;  /* 0x0000000500067c82 */ /* 0x000fc60008000000 */
[----:B------:R-:W-:-:S04]  /*3ed0*/  UIMAD.WIDE.U32.X UR4, UR8, -0x33333334, UR6, UP0 ;  /* 0xcccccccc080478a5 */ /* 0x000fc800080e0406 */
[----:B------:R-:W-:-:S04]  /*3ee0*/  USHF.R.U64 UR6, UR4, 0xa, UR5 ;  /* 0x0000000a04067899 */ /* 0x000fc80008001205 */
[----:B------:R-:W-:-:S04]  /*3ef0*/  ULOP3.LUT UR7, UR6, 0x1, URZ, 0xc0, !UPT ;  /* 0x0000000106077892 */ /* 0x000fc8000f8ec0ff */
[----:B------:R-:W-:-:S04]  /*3f00*/  UISETP.NE.U32.AND UP0, UPT, UR7, 0x1, UPT ;  /* 0x000000010700788c */ /* 0x000fc8000bf05070 */
[----:B------:R-:W-:Y:S01]  /*3f10*/  UISETP.NE.U32.AND.EX UP0, UPT, URZ, URZ, UPT, UP0 ;  /* 0x000000ffff00728c */ /* 0x000fe2000bf05100 */
[----:B------:R-:W-:Y:S10]  /*3f20*/  BRA.U !UP1, `(.L_x_72) ;  /* 0x00000009093c7547 */ /* 0x000ff4000b800000 */
[----:B------:R-:W0:Y:S01]  /*3f30*/  LDCU.64 UR8, c[0x0][0x380] ;  /* 0x00007000ff0877ac */ /* 0x000e220008000a00 */
[----:B------:R-:W-:Y:S02]  /*3f40*/  IMAD.MOV.U32 R3, RZ, RZ, 0x500 ;  /* 0x00000500ff037424 */ /* 0x000fe400078e00ff */
[----:B------:R-:W-:Y:S01]  /*3f50*/  IMAD.MOV.U32 R2, RZ, RZ, RZ ;  /* 0x000000ffff027224 */ /* 0x000fe200078e00ff */
[----:B------:R-:W-:-:S04]  /*3f60*/  UIADD3 UR4, UP1, UPT, UR6, 0x1, URZ ;  /* 0x0000000106047890 */ /* 0x000fc8000ff3e0ff */
[----:B------:R-:W-:Y:S02]  /*3f70*/  ULEA.HI.X UR5, UR5, URZ, URZ, 0x16, UP1 ;  /* 0x000000ff05057291 */ /* 0x000fe400088fb4ff */
[----:B------:R-:W-:Y:S02]  /*3f80*/  ULOP3.LUT UR4, UR4, 0xfffffffe, URZ, 0xc0, !UPT ;  /* 0xfffffffe04047892 */ /* 0x000fe4000f8ec0ff */
[----:B------:R-:W-:Y:S01]  /*3f90*/  ULOP3.LUT UR5, UR5, 0x7fffff, URZ, 0xc0, !UPT ;  /* 0x007fffff05057892 */ /* 0x000fe2000f8ec0ff */
[----:B0-----:R-:W-:-:S04]  /*3fa0*/  LEA R6, P0, R0, UR8, 0x4 ;  /* 0x0000000800067c11 */ /* 0x001fc8000f8020ff */
[----:B------:R-:W-:Y:S02]  /*3fb0*/  IADD3 R6, P1, PT, R6, 0xe008, RZ ;  /* 0x0000e00806067810 */ /* 0x000fe40007f3e0ff */
[----:B------:R-:W-:-:S05]  /*3fc0*/  LEA.HI.X R5, R0, UR9, RZ, 0x4, P0 ;  /* 0x0000000900057c11 */ /* 0x000fca00080f24ff */
[----:B------:R-:W-:-:S07]  /*3fd0*/  IMAD.X R5, RZ, RZ, R5, P1 ;  /* 0x000000ffff057224 */ /* 0x000fce00008e0605 */
.L_x_73:
[----:B------:R-:W-:-:S05]  /*3fe0*/  IMAD.MOV.U32 R4, RZ, RZ, R6 ;  /* 0x000000ffff047224 */ /* 0x000fca00078e0006 */
[----:B------:R-:W2:Y:S04]  /*3ff0*/  LDG.E.64.CONSTANT R12, desc[UR10][R4.64+-0x9008] ;  /* 0xff6ff80a040c7981 */ /* 0x000ea8000c1e9b00 */
[----:B------:R-:W3:Y:S04]  /*4000*/  LDG.E.64.CONSTANT R8, desc[UR10][R4.64+-0x9000] ;  /* 0xff70000a04087981 */ /* 0x000ee8000c1e9b00 */
[----:B------:R-:W4:Y:S04]  /*4010*/  LDG.E.64.CONSTANT R10, desc[UR10][R4.64+-0x8008] ;  /* 0xff7ff80a040a7981 */ /* 0x000f28000c1e9b00 */
[----:B------:R-:W5:Y:S04]  /*4020*/  LDG.E.64.CONSTANT R6, desc[UR10][R4.64+-0x8000] ;  /* 0xff80000a04067981 */ /* 0x000f68000c1e9b00 */
[----:B------:R-:W5:Y:S04]  /*4030*/  LDG.E.64.CONSTANT R26, desc[UR10][R4.64+-0x7008] ;  /* 0xff8ff80a041a7981 */ /* 0x000f68000c1e9b00 */
[----:B------:R-:W5:Y:S04]  /*4040*/  LDG.E.64.CONSTANT R24, desc[UR10][R4.64+-0x7000] ;  /* 0xff90000a04187981 */ /* 0x000f68000c1e9b00 */
[----:B------:R-:W5:Y:S04]  /*4050*/  LDG.E.64.CONSTANT R20, desc[UR10][R4.64+-0x6008] ;  /* 0xff9ff80a04147981 */ /* 0x000f68000c1e9b00 */
[----:B------:R-:W5:Y:S01]  /*4060*/  LDG.E.64.CONSTANT R18, desc[UR10][R4.64+-0x6000] ;  /* 0xffa0000a04127981 */ /* 0x000f62000c1e9b00 */
[----:B--2---:R-:W-:-:S14]  /*4070*/  DSETP.GEU.AND P2, PT, |R16|, |R12|, PT ;  /* 0x4000000c1000722a */ /* 0x004fdc0003f4e200 */
[----:B---3--:R-:W-:-:S04]  /*4080*/  @P2 ISETP.GE.U32.AND P0, PT, R22, R8, PT ;  /* 0x000000081600220c */ /* 0x008fc80003f06070 */
[----:B------:R-:W-:-:S13]  /*4090*/  @P2 ISETP.GE.AND.EX P0, PT, R23, R9, PT, P0 ;  /* 0x000000091700220c */ /* 0x000fda0003f06300 */
[----:B------:R-:W-:-:S06]  /*40a0*/  @P2 DSETP.LT.OR P0, PT, |R12|, |R16|, !P0 ;  /* 0x400000100c00222a */ /* 0x000fcc0004701600 */
[----:B------:R-:W-:Y:S02]  /*40b0*/  @P2 FSEL R17, R17, R13, P0 ;  /* 0x0000000d11112208 */ /* 0x000fe40000000000 */
[----:B------:R-:W-:-:S03]  /*40c0*/  @P2 FSEL R14, R16, R12, P0 ;  /* 0x0000000c100e2208 */ /* 0x000fc60000000000 */
[----:B------:R-:W-:Y:S02]  /*40d0*/  @P2 IMAD.MOV.U32 R13, RZ, RZ, R17 ;  /* 0x000000ffff0d2224 */ /* 0x000fe400078e0011 */
[----:B------:R-:W2:Y:S01]  /*40e0*/  LDG.E.64.CONSTANT R16, desc[UR10][R4.64+-0x5008] ;  /* 0xffaff80a04107981 */ /* 0x000ea2000c1e9b00 */
[----:B------:R-:W-:-:S03]  /*40f0*/  @P2 IMAD.MOV.U32 R12, RZ, RZ, R14 ;  /* 0x000000ffff0c2224 */ /* 0x000fc600078e000e */
[----:B------:R-:W3:Y:S03]  /*4100*/  LDG.E.64.CONSTANT R14, desc[UR10][R4.64+-0x5000] ;  /* 0xffb0000a040e7981 */ /* 0x000ee6000c1e9b00 */
[----:B----4-:R-:W-:Y:S01]  /*4110*/  DSETP.GEU.AND P1, PT, |R12|, |R10|, PT ;  /* 0x4000000a0c00722a */ /* 0x010fe20003f2e200 */
[----:B------:R-:W-:Y:S02]  /*4120*/  @P2 SEL R8, R22, R8, P0 ;  /* 0x0000000816082207 */ /* 0x000fe40000000000 */
[----:B------:R-:W-:Y:S02]  /*4130*/  @P2 SEL R9, R23, R9, P0 ;  /* 0x0000000917092207 */ /* 0x000fe40000000000 */
[----:B------:R-:W4:Y:S09]  /*4140*/  LDG.E.64.CONSTANT R22, desc[UR10][R4.64+-0x4008] ;  /* 0xffbff80a04167981 */ /* 0x000f32000c1e9b00 */
[----:B-----5:R-:W-:-:S04]  /*4150*/  @P1 ISETP.GE.U32.AND P0, PT, R8, R6, PT ;  /* 0x000000060800120c */ /* 0x020fc80003f06070 */
[----:B------:R-:W-:-:S13]  /*4160*/  @P1 ISETP.GE.AND.EX P0, PT, R9, R7, PT, P0 ;  /* 0x000000070900120c */ /* 0x000fda0003f06300 */
[----:B------:R-:W-:-:S06]  /*4170*/  @P1 DSETP.LT.OR P0, PT, |R10|, |R12|, !P0 ;  /* 0x4000000c0a00122a */ /* 0x000fcc0004701600 */
[----:B------:R-:W-:Y:S02]  /*4180*/  @P1 FSEL R12, R12, R10, P0 ;  /* 0x0000000a0c0c1208 */ /* 0x000fe40000000000 */
[----:B------:R-:W-:-:S03]  /*4190*/  @P1 FSEL R13, R13, R11, P0 ;  /* 0x0000000b0d0d1208 */ /* 0x000fc60000000000 */
[----:B------:R-:W-:Y:S02]  /*41a0*/  @P1 IMAD.MOV.U32 R10, RZ, RZ, R12 ;  /* 0x000000ffff0a1224 */ /* 0x000fe400078e000c */
[----:B------:R-:W-:Y:S02]  /*41b0*/  @P1 IMAD.MOV.U32 R11, RZ, RZ, R13 ;  /* 0x000000ffff0b1224 */ /* 0x000fe400078e000d */
[----:B------:R-:W5:Y:S04]  /*41c0*/  LDG.E.64.CONSTANT R12, desc[UR10][R4.64+-0x4000] ;  /* 0xffc0000a040c7981 */ /* 0x000f68000c1e9b00 */
[----:B------:R-:W-:Y:S01]  /*41d0*/  DSETP.GEU.AND P2, PT, |R10|, |R26|, PT ;  /* 0x4000001a0a00722a */ /* 0x000fe20003f4e200 */
[----:B------:R-:W-:Y:S02]  /*41e0*/  @P1 SEL R6, R8, R6, P0 ;  /* 0x0000000608061207 */ /* 0x000fe40000000000 */
[----:B------:R-:W-:-:S11]  /*41f0*/  @P1 SEL R7, R9, R7, P0 ;  /* 0x0000000709071207 */ /* 0x000fd60000000000 */
[----:B------:R-:W-:-:S04]  /*4200*/  @P2 ISETP.GE.U32.AND P0, PT, R6, R24, PT ;  /* 0x000000180600220c */ /* 0x000fc80003f06070 */
[----:B------:R-:W-:-:S13]  /*4210*/  @P2 ISETP.GE.AND.EX P0, PT, R7, R25, PT, P0 ;  /* 0x000000190700220c */ /* 0x000fda0003f06300 */
[----:B------:R-:W-:-:S06]  /*4220*/  @P2 DSETP.LT.OR P0, PT, |R26|, |R10|, !P0 ;  /* 0x4000000a1a00222a */ /* 0x000fcc0004701600 */
[----:B------:R-:W-:Y:S02]  /*4230*/  @P2 FSEL R8, R10, R26, P0 ;  /* 0x0000001a0a082208 */ /* 0x000fe40000000000 */
[----:B------:R-:W-:-:S03]  /*4240*/  @P2 FSEL R11, R11, R27, P0 ;  /* 0x0000001b0b0b2208 */ /* 0x000fc60000000000 */
[----:B------:R-:W-:Y:S02]  /*4250*/  @P2 IMAD.MOV.U32 R26, RZ, RZ, R8 ;  /* 0x000000ffff1a2224 */ /* 0x000fe400078e0008 */
[----:B------:R-:W-:Y:S01]  /*4260*/  @P2 IMAD.MOV.U32 R27, RZ, RZ, R11 ;  /* 0x000000ffff1b2224 */ /* 0x000fe200078e000b */
[----:B------:R-:W5:Y:S04]  /*4270*/  LDG.E.64.CONSTANT R8, desc[UR10][R4.64+-0x3000] ;  /* 0xffd0000a04087981 */ /* 0x000f68000c1e9b00 */
[----:B------:R-:W5:Y:S01]  /*4280*/  LDG.E.64.CONSTANT R10, desc[UR10][R4.64+-0x3008] ;  /* 0xffcff80a040a7981 */ /* 0x000f62000c1e9b00 */
        /* <DEDUP_REMOVED lines=10> */
[----:B------:R-:W5:Y:S01]  /*4330*/  LDG.E.64.CONSTANT R6, desc[UR10][R4.64+-0x2008] ;  /* 0xffdff80a04067981 */ /* 0x000f62000c1e9b00 */
[----:B------:R-:W-:Y:S02]  /*4340*/  @P1 SEL R18, R24, R18, P0 ;  /* 0x0000001218121207 */ /* 0x000fe40000000000 */
[----:B------:R-:W-:Y:S02]  /*4350*/  @P1 SEL R19, R25, R19, P0 ;  /* 0x0000001319131207 */ /* 0x000fe40000000000 */
        /* <DEDUP_REMOVED lines=8> */
[----:B------:R-:W-:Y:S02]  /*43e0*/  @P2 IMAD.MOV.U32 R17, RZ, RZ, R21 ;  /* 0x000000ffff112224 */ /* 0x000fe400078e0015 */
[----:B------:R-:W2:Y:S04]  /*43f0*/  LDG.E.64.CONSTANT R20, desc[UR10][R4.64+-0x1008] ;  /* 0xffeff80a04147981 */ /* 0x000ea8000c1e9b00 */
[----:B----4-:R-:W-:Y:S01]  /*4400*/  DSETP.GEU.AND P1, PT, |R16|, |R22|, PT ;  /* 0x400000161000722a */ /* 0x010fe20003f2e200 */
[----:B------:R-:W-:Y:S02]  /*4410*/  @P2 SEL R14, R18, R14, P0 ;  /* 0x0000000e120e2207 */ /* 0x000fe40000000000 */
[----:B------:R-:W-:-:S02]  /*4420*/  @P2 SEL R15, R19, R15, P0 ;  /* 0x0000000f130f2207 */ /* 0x000fc40000000000 */
[----:B------:R-:W3:Y:S09]  /*4430*/  LDG.E.64.CONSTANT R18, desc[UR10][R4.64+-0x1000] ;  /* 0xfff0000a04127981 */ /* 0x000ef2000c1e9b00 */
[----:B-----5:R-:W-:-:S04]  /*4440*/  @P1 ISETP.GE.U32.AND P0, PT, R14, R12, PT ;  /* 0x0000000c0e00120c */ /* 0x020fc80003f06070 */
[----:B------:R-:W-:Y:S01]  /*4450*/  @P1 ISETP.GE.AND.EX P0, PT, R15, R13, PT, P0 ;  /* 0x0000000d0f00120c */ /* 0x000fe20003f06300 */
[----:B------:R-:W-:Y:S02]  /*4460*/  IMAD.MOV.U32 R26, RZ, RZ, R22 ;  /* 0x000000ffff1a7224 */ /* 0x000fe400078e0016 */
[----:B------:R-:W-:-:S10]  /*4470*/  IMAD.MOV.U32 R27, RZ, RZ, R23 ;  /* 0x000000ffff1b7224 */ /* 0x000fd400078e0017 */
[----:B------:R-:W-:Y:S01]  /*4480*/  @P1 DSETP.LT.OR P0, PT, |R22|, |R16|, !P0 ;  /* 0x400000101600122a */ /* 0x000fe20004701600 */
[----:B------:R-:W4:Y:S05]  /*4490*/  LDG.E.64.CONSTANT R22, desc[UR10][R4.64] ;  /* 0x0000000a04167981 */ /* 0x000f2a000c1e9b00 */
        /* <DEDUP_REMOVED lines=14> */
[----:B------:R-:W-:-:S06]  /*4580*/  @P2 IMAD.MOV.U32 R11, RZ, RZ, R27 ;  /* 0x000000ffff0b2224 */ /* 0x000fcc00078e001b */
        /* <DEDUP_REMOVED lines=10> */
[----:B------:R-:W-:Y:S02]  /*4630*/  @P1 SEL R24, R8, R24, P0 ;  /* 0x0000001808181207 */ /* 0x000fe40000000000 */
[----:B------:R-:W-:Y:S01]  /*4640*/  @P1 SEL R25, R9, R25, P0 ;  /* 0x0000001909191207 */ /* 0x000fe20000000000 */
[----:B------:R-:W-:-:S04]  /*4650*/  UIADD3 UR4, UP1, UPT, UR4, -0x2, URZ ;  /* 0xfffffffe04047890 */ /* 0x000fc8000ff3e0ff */
[----:B------:R-:W-:Y:S02]  /*4660*/  UIADD3.X UR5, UPT, UPT, UR5, -0x1, URZ, UP1, !UPT ;  /* 0xffffffff05057890 */ /* 0x000fe40008ffe4ff */
[----:B------:R-:W-:-:S04]  /*4670*/  UISETP.NE.U32.AND UP1, UPT, UR4, URZ, UPT ;  /* 0x000000ff0400728c */ /* 0x000fc8000bf25070 */
[----:B------:R-:W-:Y:S01]  /*4680*/  UISETP.NE.AND.EX UP1, UPT, UR5, URZ, UPT, UP1 ;  /* 0x000000ff0500728c */ /* 0x000fe2000bf25310 */
[----:B--2---:R-:W-:-:S14]  /*4690*/  DSETP.GEU.AND P2, PT, |R6|, |R20|, PT ;  /* 0x400000140600722a */ /* 0x004fdc0003f4e200 */
[----:B---3--:R-:W-:-:S04]  /*46a0*/  @P2 ISETP.GE.U32.AND P0, PT, R24, R18, PT ;  /* 0x000000121800220c */ /* 0x008fc80003f06070 */
[----:B------:R-:W-:-:S13]  /*46b0*/  @P2 ISETP.GE.AND.EX P0, PT, R25, R19, PT, P0 ;  /* 0x000000131900220c */ /* 0x000fda0003f06300 */
[----:B------:R-:W-:-:S06]  /*46c0*/  @P2 DSETP.LT.OR P0, PT, |R20|, |R6|, !P0 ;  /* 0x400000061400222a */ /* 0x000fcc0004701600 */
[----:B------:R-:W-:Y:S02]  /*46d0*/  @P2 FSEL R6, R6, R20, P0 ;  /* 0x0000001406062208 */ /* 0x000fe40000000000 */
[----:B------:R-:W-:-:S03]  /*46e0*/  @P2 FSEL R7, R7, R21, P0 ;  /* 0x0000001507072208 */ /* 0x000fc60000000000 */
[----:B------:R-:W-:Y:S02]  /*46f0*/  @P2 IMAD.MOV.U32 R20, RZ, RZ, R6 ;  /* 0x000000ffff142224 */ /* 0x000fe400078e0006 */
[----:B------:R-:W-:-:S06]  /*4700*/  @P2 IMAD.MOV.U32 R21, RZ, RZ, R7 ;  /* 0x000000ffff152224 */ /* 0x000fcc00078e0007 */
[----:B-----5:R-:W-:Y:S01]  /*4710*/  DSETP.GEU.AND P1, PT, |R20|, |R16|, PT ;  /* 0x400000101400722a */ /* 0x020fe20003f2e200 */
[----:B------:R-:W-:Y:S02]  /*4720*/  @P2 SEL R18, R24, R18, P0 ;  /* 0x0000001218122207 */ /* 0x000fe40000000000 */
[----:B------:R-:W-:-:S11]  /*4730*/  @P2 SEL R19, R25, R19, P0 ;  /* 0x0000001319132207 */ /* 0x000fd60000000000 */
[----:B----4-:R-:W-:-:S04]  /*4740*/  @P1 ISETP.GE.U32.AND P0, PT, R18, R22, PT ;  /* 0x000000161200120c */ /* 0x010fc80003f06070 */
[----:B------:R-:W-:Y:S02]  /*4750*/  @P1 ISETP.GE.AND.EX P0, PT, R19, R23, PT, P0 ;  /* 0x000000171300120c */ /* 0x000fe40003f06300 */
[----:B------:R-:W-:-:S05]  /*4760*/  IADD3 R6, P2, PT, R4, 0xa000, RZ ;  /* 0x0000a00004067810 */ /* 0x000fca0007f5e0ff */
[----:B------:R-:W-:-:S06]  /*4770*/  IMAD.X R5, RZ, RZ, R5, P2 ;  /* 0x000000ffff057224 */ /* 0x000fcc00010e0605 */
[----:B------:R-:W-:Y:S01]  /*4780*/  @P1 DSETP.LT.OR P0, PT, |R16|, |R20|, !P0 ;  /* 0x400000141000122a */ /* 0x000fe20004701600 */
[----:B------:R-:W-:-:S05]  /*4790*/  IADD3 R3, P2, PT, R3, 0xa00, RZ ;  /* 0x00000a0003037810 */ /* 0x000fca0007f5e0ff */
[----:B------:R-:W-:Y:S02]  /*47a0*/  @P1 FSEL R4, R20, R16, P0 ;  /* 0x0000001014041208 */ /* 0x000fe40000000000 */
[----:B------:R-:W-:Y:S01]  /*47b0*/  @P1 FSEL R21, R21, R17, P0 ;  /* 0x0000001115151208 */ /* 0x000fe20000000000 */
[----:B------:R-:W-:Y:S01]  /*47c0*/  IMAD.X R2, RZ, RZ, R2, P2 ;  /* 0x000000ffff027224 */ /* 0x000fe200010e0602 */
[----:B------:R-:W-:Y:S01]  /*47d0*/  @P1 SEL R22, R18, R22, P0 ;  /* 0x0000001612161207 */ /* 0x000fe20000000000 */
[----:B------:R-:W-:Y:S01]  /*47e0*/  @P1 IMAD.MOV.U32 R16, RZ, RZ, R4 ;  /* 0x000000ffff101224 */ /* 0x000fe200078e0004 */
[----:B------:R-:W-:Y:S01]  /*47f0*/  @P1 SEL R23, R19, R23, P0 ;  /* 0x0000001713171207 */ /* 0x000fe20000000000 */
[----:B------:R-:W-:Y:S01]  /*4800*/  @P1 IMAD.MOV.U32 R17, RZ, RZ, R21 ;  /* 0x000000ffff111224 */ /* 0x000fe200078e0015 */
[----:B------:R-:W-:Y:S06]  /*4810*/  BRA.U UP1, `(.L_x_73) ;  /* 0xfffffff501f07547 */ /* 0x000fec000b83ffff */
.L_x_72:
[----:B------:R-:W-:Y:S05]  /*4820*/  BRA.U !UP0, `(.L_x_71) ;  /* 0x0000000508107547 */ /* 0x000fea000b800000 */
[----:B------:R-:W0:Y:S02]  /*4830*/  LDC.64 R4, c[0x0][0x380] ;  /* 0x0000e000ff047b82 */ /* 0x000e240000000a00 */
[----:B0-----:R-:W-:-:S03]  /*4840*/  IMAD.WIDE.U32 R4, R0, 0x10, R4 ;  /* 0x0000001000047825 */ /* 0x001fc600078e0004 */
[----:B------:R-:W-:-:S04]  /*4850*/  LEA R24, P0, R3, R4, 0x4 ;  /* 0x0000000403187211 */ /* 0x000fc800078020ff */
[----:B------:R-:W-:-:S05]  /*4860*/  LEA.HI.X R25, R3, R5, R2, 0x4, P0 ;  /* 0x0000000503197211 */ /* 0x000fca00000f2402 */
[----:B------:R-:W2:Y:S04]  /*4870*/  LDG.E.64.CONSTANT R20, desc[UR10][R24.64] ;  /* 0x0000000a18147981 */ /* 0x000ea8000c1e9b00 */
[----:B------:R-:W3:Y:S04]  /*4880*/  LDG.E.64.CONSTANT R18, desc[UR10][R24.64+0x8] ;  /* 0x0000080a18127981 */ /* 0x000ee8000c1e9b00 */
[----:B------:R-:W4:Y:S04]  /*4890*/  LDG.E.64.CONSTANT R14, desc[UR10][R24.64+0x1000] ;  /* 0x0010000a180e7981 */ /* 0x000f28000c1e9b00 */
[----:B------:R-:W5:Y:S04]  /*48a0*/  LDG.E.64.CONSTANT R12, desc[UR10][R24.64+0x1008] ;  /* 0x0010080a180c7981 */ /* 0x000f68000c1e9b00 */
        /* <DEDUP_REMOVED lines=16> */
[----:B------:R-:W-:-:S11]  /*49b0*/  @P2 SEL R19, R23, R19, P0 ;  /* 0x0000001317132207 */ /* 0x000fd60000000000 */
[----:B-----5:R-:W-:-:S04]  /*49c0*/  @P1 ISETP.GE.U32.AND P0, PT, R18, R12, PT ;  /* 0x0000000c1200120c */ /* 0x020fc80003f06070 */
        /* <DEDUP_REMOVED lines=27> */
[----:B------:R-:W-:Y:S02]  /*4b80*/  @P1 SEL R5, R9, R5, P0 ;  /* 0x0000000509051207 */ /* 0x000fe40000000000 */
[----:B------:R-:W-:-:S05]  /*4b90*/  IADD3 R3, P1, PT, R3, 0x500, RZ ;  /* 0x0000050003037810 */ /* 0x000fca0007f3e0ff */
[----:B------:R-:W-:Y:S01]  /*4ba0*/  IMAD.X R2, RZ, RZ, R2, P1 ;  /* 0x000000ffff027224 */ /* 0x000fe200008e0602 */
[----:B--2---:R-:W-:-:S14]  /*4bb0*/  DSETP.GEU.AND P2, PT, |R6|, |R16|, PT ;  /* 0x400000100600722a */ /* 0x004fdc0003f4e200 */
[----:B------:R-:W-:-:S04]  /*4bc0*/  @P2 ISETP.GE.U32.AND P0, PT, R4, R26, PT ;  /* 0x0000001a0400220c */ /* 0x000fc80003f06070 */
[----:B------:R-:W-:-:S13]  /*4bd0*/  @P2 ISETP.GE.AND.EX P0, PT, R5, R27, PT, P0 ;  /* 0x0000001b0500220c */ /* 0x000fda0003f06300 */
[----:B------:R-:W-:-:S06]  /*4be0*/  @P2 DSETP.LT.OR P0, PT, |R16|, |R6|, !P0 ;  /* 0x400000061000222a */ /* 0x000fcc0004701600 */
[----:B------:R-:W-:Y:S02]  /*4bf0*/  @P2 FSEL R6, R6, R16, P0 ;  /* 0x0000001006062208 */ /* 0x000fe40000000000 */
[----:B------:R-:W-:Y:S02]  /*4c00*/  @P2 FSEL R7, R7, R17, P0 ;  /* 0x0000001107072208 */ /* 0x000fe40000000000 */
[----:B------:R-:W-:Y:S02]  /*4c10*/  @P2 SEL R26, R4, R26, P0 ;  /* 0x0000001a041a2207 */ /* 0x000fe40000000000 */
[----:B------:R-:W-:Y:S01]  /*4c20*/  @P2 SEL R27, R5, R27, P0 ;  /* 0x0000001b051b2207 */ /* 0x000fe20000000000 */
[----:B------:R-:W-:Y:S02]  /*4c30*/  @P2 IMAD.MOV.U32 R16, RZ, RZ, R6 ;  /* 0x000000ffff102224 */ /* 0x000fe400078e0006 */
[----:B------:R-:W-:Y:S02]  /*4c40*/  @P2 IMAD.MOV.U32 R17, RZ, RZ, R7 ;  /* 0x000000ffff112224 */ /* 0x000fe400078e0007 */
[----:B------:R-:W-:-:S02]  /*4c50*/  IMAD.MOV.U32 R22, RZ, RZ, R26 ;  /* 0x000000ffff167224 */ /* 0x000fc400078e001a */
[----:B------:R-:W-:-:S07]  /*4c60*/  IMAD.MOV.U32 R23, RZ, RZ, R27 ;  /* 0x000000ffff177224 */ /* 0x000fce00078e001b */
.L_x_71:
[----:B------:R-:W0:Y:S02]  /*4c70*/  LDCU UR4, c[0x0][0x390] ;  /* 0x00007200ff0477ac */ /* 0x000e240008000800 */
[----:B0-----:R-:W-:Y:S02]  /*4c80*/  USHF.R.S32.HI UR5, URZ, 0x1f, UR4 ;  /* 0x0000001fff057899 */ /* 0x001fe40008011404 */
[----:B------:R-:W-:-:S04]  /*4c90*/  ISETP.GE.U32.AND P0, PT, R3, UR4, PT ;  /* 0x0000000403007c0c */ /* 0x000fc8000bf06070 */
[----:B------:R-:W-:-:S13]  /*4ca0*/  ISETP.GE.AND.EX P0, PT, R2, UR5, PT, P0 ;  /* 0x0000000502007c0c */ /* 0x000fda000bf06300 */
[----:B------:R-:W-:Y:S05]  /*4cb0*/  @P0 BRA `(.L_x_74) ;  /* 0x00000008009c0947 */ /* 0x000fea0003800000 */
[----:B------:R-:W-:Y:S01]  /*4cc0*/  IADD3 R21, PT, PT, -R3, UR4, RZ ;  /* 0x0000000403157c10 */ /* 0x000fe2000fffe1ff */
[----:B------:R-:W-:Y:S03]  /*4cd0*/  BSSY.RECONVERGENT B1, `(.L_x_74) ;  /* 0x00000a5000017945 */ /* 0x000fe60003800200 */
[----:B------:R-:W-:-:S13]  /*4ce0*/  ISETP.GE.AND P0, PT, R0, R21, PT ;  /* 0x000000150000720c */ /* 0x000fda0003f06270 */
[----:B------:R-:W-:Y:S05]  /*4cf0*/  @P0 BRA `(.L_x_75) ;  /* 0x0000000800880947 */ /* 0x000fea0003800000 */
[----:B------:R-:W-:Y:S01]  /*4d00*/  LOP3.LUT R12, RZ, R0, RZ, 0x33, !PT ;  /* 0x00000000ff0c7212 */ /* 0x000fe200078e33ff */
[----:B------:R-:W-:Y:S01]  /*4d10*/  BSSY.RECONVERGENT B2, `(.L_x_76) ;  /* 0x0000032000027945 */ /* 0x000fe20003800200 */
[----:B------:R-:W-:Y:S02]  /*4d20*/  IMAD.MOV.U32 R20, RZ, RZ, R0 ;  /* 0x000000ffff147224 */ /* 0x000fe400078e0000 */
[----:B------:R-:W-:-:S04]  /*4d30*/  IADD3 R12, PT, PT, -R3, UR4, R12 ;  /* 0x00000004030c7c10 */ /* 0x000fc8000fffe10c */
[----:B------:R-:W-:-:S04]  /*4d40*/  LOP3.LUT R4, R12, 0x300, RZ, 0xc0, !PT ;  /* 0x000003000c047812 */ /* 0x000fc800078ec0ff */
[----:B------:R-:W-:-:S13]  /*4d50*/  ISETP.NE.AND P0, PT, R4, 0x300, PT ;  /* 0x000003000400780c */ /* 0x000fda0003f05270 */
[----:B------:R-:W-:Y:S05]  /*4d60*/  @!P0 BRA `(.L_x_77) ;  /* 0x0000000000b08947 */ /* 0x000fea0003800000 */
[----:B------:R-:W0:Y:S01]  /*4d70*/  LDCU.64 UR6, c[0x0][0x380] ;  /* 0x00007000ff0677ac */ /* 0x000e220008000a00 */
[----:B------:R-:W-:Y:S01]  /*4d80*/  IADD3 R5, P0, PT, R0, R3, RZ ;  /* 0x0000000300057210 */ /* 0x000fe20007f1e0ff */
[----:B------:R-:W-:Y:S01]  /*4d90*/  IMAD.MOV.U32 R20, RZ, RZ, R0 ;  /* 0x000000ffff147224 */ /* 0x000fe200078e0000 */
[----:B------:R-:W-:-:S03]  /*4da0*/  LEA.HI R4, R12, 0x1, RZ, 0x18 ;  /* 0x000000010c047811 */ /* 0x000fc600078fc0ff */
[----:B------:R-:W-:Y:S01]  /*4db0*/  IMAD.X R6, RZ, RZ, R2, P0 ;  /* 0x000000ffff067224 */ /* 0x000fe200000e0602 */
[----:B------:R-:W-:-:S05]  /*4dc0*/  LOP3.LUT R4, R4, 0x3, RZ, 0xc0, !PT ;  /* 0x0000000304047812 */ /* 0x000fca00078ec0ff */
[----:B------:R-:W-:Y:S01]  /*4dd0*/  IMAD.MOV R13, RZ, RZ, -R4 ;  /* 0x000000ffff0d7224 */ /* 0x000fe200078e0a04 */
[----:B0-----:R-:W-:-:S04]  /*4de0*/  LEA R14, P1, R5, UR6, 0x4 ;  /* 0x00000006050e7c11 */ /* 0x001fc8000f8220ff */
[----:B------:R-:W-:-:S09]  /*4df0*/  LEA.HI.X R5, R5, UR7, R6, 0x4, P1 ;  /* 0x0000000705057c11 */ /* 0x000fd200088f2406 */
.L_x_80:
[----:B------:R-:W-:-:S05]  /*4e00*/  IMAD.MOV.U32 R4, RZ, RZ, R14 ;  /* 0x000000ffff047224 */ /* 0x000fca00078e000e */
[----:B------:R-:W2:Y:S04]  /*4e10*/  LDG.E.64.CONSTANT R8, desc[UR10][R4.64] ;  /* 0x0000000a04087981 */ /* 0x000ea8000c1e9b00 */
[----:B------:R-:W3:Y:S01]  /*4e20*/  LDG.E.64.CONSTANT R6, desc[UR10][R4.64+0x8] ;  /* 0x0000080a04067981 */ /* 0x000ee2000c1e9b00 */
[----:B------:R-:W-:Y:S01]  /*4e30*/  VIADD R13, R13, 0x1 ;  /* 0x000000010d0d7836 */ /* 0x000fe20000000000 */
[----:B------:R-:W-:Y:S01]  /*4e40*/  BSSY.RECONVERGENT B3, `(.L_x_78) ;  /* 0x000001b000037945 */ /* 0x000fe20003800200 */
[----:B------:R-:W-:Y:S01]  /*4e50*/  IMAD.MOV.U32 R15, RZ, RZ, R22 ;  /* 0x000000ffff0f7224 */ /* 0x000fe200078e0016 */
        /* <DEDUP_REMOVED lines=25> */
.L_x_79:
[----:B------:R-:W-:Y:S05]  /*4ff0*/  BSYNC.RECONVERGENT B3 ;  /* 0x0000000000037941 */ /* 0x000fea0003800200 */
.L_x_78:
[----:B------:R-:W-:Y:S02]  /*5000*/  IMAD.X R5, RZ, RZ, R5, P3 ;  /* 0x000000ffff057224 */ /* 0x000fe400018e0605 */
[----:B------:R-:W-:Y:S01]  /*5010*/  VIADD R20, R20, 0x100 ;  /* 0x0000010014147836 */ /* 0x000fe20000000000 */
[----:B------:R-:W-:Y:S06]  /*5020*/  @P2 BRA `(.L_x_80) ;  /* 0xfffffffc00742947 */ /* 0x000fec000383ffff */
.L_x_77:
[----:B------:R-:W-:Y:S05]  /*5030*/  BSYNC.RECONVERGENT B2 ;  /* 0x0000000000027941 */ /* 0x000fea0003800200 */
.L_x_76:
[----:B------:R-:W-:-:S13]  /*5040*/  ISETP.GE.U32.AND P0, PT, R12, 0x300, PT ;  /* 0x000003000c00780c */ /* 0x000fda0003f06070 */
[----:B------:R-:W-:Y:S05]  /*5050*/  @!P0 BRA `(.L_x_75) ;  /* 0x0000000400b08947 */ /* 0x000fea0003800000 */
[----:B------:R-:W0:Y:S01]  /*5060*/  LDCU.64 UR6, c[0x0][0x380] ;  /* 0x00007000ff0677ac */ /* 0x000e220008000a00 */
[----:B------:R-:W-:-:S05]  /*5070*/  IADD3 R3, P0, PT, R20, R3, RZ ;  /* 0x0000000314037210 */ /* 0x000fca0007f1e0ff */
[----:B------:R-:W-:Y:S01]  /*5080*/  IMAD.X R2, RZ, RZ, R2, P0 ;  /* 0x000000ffff027224 */ /* 0x000fe200000e0602 */
[----:B0-----:R-:W-:-:S04]  /*5090*/  LEA R8, P1, R3, UR6, 0x4 ;  /* 0x0000000603087c11 */ /* 0x001fc8000f8220ff */
[----:B------:R-:W-:Y:S02]  /*50a0*/  IADD3 R8, P0, PT, R8, 0x3008, RZ ;  /* 0x0000300808087810 */ /* 0x000fe40007f1e0ff */
[----:B------:R-:W-:-:S05]  /*50b0*/  LEA.HI.X R9, R3, UR7, R2, 0x4, P1 ;  /* 0x0000000703097c11 */ /* 0x000fca00088f2402 */
[----:B------:R-:W-:-:S07]  /*50c0*/  IMAD.X R9, RZ, RZ, R9, P0 ;  /* 0x000000ffff097224 */ /* 0x000fce00000e0609 */
.L_x_89:
[----:B------:R-:W2:Y:S04]  /*50d0*/  LDG.E.64.CONSTANT R10, desc[UR10][R8.64+-0x3008] ;  /* 0xffcff80a080a7981 */ /* 0x000ea8000c1e9b00 */
[----:B------:R-:W3:Y:S04]  /*50e0*/  LDG.E.64.CONSTANT R12, desc[UR10][R8.64+-0x3000] ;  /* 0xffd0000a080c7981 */ /* 0x000ee8000c1e9b00 */
[----:B------:R0:W5:Y:S04]  /*50f0*/  LDG.E.64.CONSTANT R6, desc[UR10][R8.64+-0x2008] ;  /* 0xffdff80a08067981 */ /* 0x000168000c1e9b00 */
        /* <DEDUP_REMOVED lines=22> */
.L_x_82:
[----:B------:R-:W-:Y:S05]  /*5260*/  BSYNC.RECONVERGENT B2 ;  /* 0x0000000000027941 */ /* 0x000fea0003800200 */
.L_x_81:
        /* <DEDUP_REMOVED lines=25> */
.L_x_84:
[----:B------:R-:W-:Y:S05]  /*5400*/  BSYNC.RECONVERGENT B2 ;  /* 0x0000000000027941 */ /* 0x000fea0003800200 */
.L_x_83:
        /* <DEDUP_REMOVED lines=21> */
.L_x_86:
[----:B------:R-:W-:Y:S05]  /*5560*/  BSYNC.RECONVERGENT B2 ;  /* 0x0000000000027941 */ /* 0x000fea0003800200 */
.L_x_85:
        /* <DEDUP_REMOVED lines=21> */
.L_x_88:
[----:B------:R-:W-:Y:S05]  /*56c0*/  BSYNC.RECONVERGENT B2 ;  /* 0x0000000000027941 */ /* 0x000fea0003800200 */
.L_x_87:
[----:B------:R-:W-:Y:S01]  /*56d0*/  VIADD R20, R20, 0x400 ;  /* 0x0000040014147836 */ /* 0x000fe20000000000 */
[----:B------:R-:W-:-:S04]  /*56e0*/  IADD3 R8, P1, PT, R8, 0x4000, RZ ;  /* 0x0000400008087810 */ /* 0x000fc80007f3e0ff */
[----:B------:R-:W-:Y:S01]  /*56f0*/  ISETP.GE.AND P0, PT, R20, R21, PT ;  /* 0x000000151400720c */ /* 0x000fe20003f06270 */
[----:B------:R-:W-:-:S12]  /*5700*/  IMAD.X R9, RZ, RZ, R9, P1 ;  /* 0x000000ffff097224 */ /* 0x000fd800008e0609 */
[----:B------:R-:W-:Y:S05]  /*5710*/  @!P0 BRA `(.L_x_89) ;  /* 0xfffffff8006c8947 */ /* 0x000fea000383ffff */
.L_x_75:
[----:B------:R-:W-:Y:S05]  /*5720*/  BSYNC.RECONVERGENT B1 ;  /* 0x0000000000017941 */ /* 0x000fea0003800200 */
.L_x_74:
[----:B------:R-:W0:Y:S01]  /*5730*/  S2R R8, SR_LANEID ;  /* 0x0000000000087919 */ /* 0x000e220000000000 */
[----:B------:R-:W-:Y:S01]  /*5740*/  BSSY.RECONVERGENT B1, `(.L_x_90) ;  /* 0x000001f000017945 */ /* 0x000fe20003800200 */
[----:B------:R-:W-:Y:S01]  /*5750*/  IMAD.MOV.U32 R11, RZ, RZ, R22 ;  /* 0x000000ffff0b7224 */ /* 0x000fe200078e0016 */
[----:B------:R1:W2:Y:S01]  /*5760*/  SHFL.DOWN PT, R4, R16, 0x1, 0x1f ;  /* 0x08201f0010047f89 */ /* 0x0002a200000e0000 */
[----:B------:R-:W-:Y:S02]  /*5770*/  IMAD.MOV.U32 R12, RZ, RZ, R23 ;  /* 0x000000ffff0c7224 */ /* 0x000fe400078e0017 */
[----:B------:R-:W-:Y:S01]  /*5780*/  IMAD.MOV.U32 R2, RZ, RZ, R16 ;  /* 0x000000ffff027224 */ /* 0x000fe200078e0010 */
[----:B------:R1:W3:Y:S01]  /*5790*/  SHFL.DOWN PT, R5, R17, 0x1, 0x1f ;  /* 0x08201f0011057f89 */ /* 0x0002e200000e0000 */
        /* <DEDUP_REMOVED lines=25> */
.L_x_91:
[----:B------:R-:W-:Y:S05]  /*5930*/  BSYNC.RECONVERGENT B1 ;  /* 0x0000000000017941 */ /* 0x000fea0003800200 */
.L_x_90:
        /* <DEDUP_REMOVED lines=31> */
.L_x_93:
[----:B------:R-:W-:Y:S05]  /*5b30*/  BSYNC.RECONVERGENT B1 ;  /* 0x0000000000017941 */ /* 0x000fea0003800200 */
.L_x_92:
[----:B------:R-:W-:Y:S01]  /*5b40*/  ISETP.GT.AND P0, PT, R8, 0x1b, PT ;  /* 0x0000001b0800780c */ /* 0x000fe20003f04270 */
[----:B-1----:R1:W1:Y:S01]  /*5b50*/  SHFL.DOWN PT, R6, R4, 0x4, 0x1f ;  /* 0x08801f0004067f89 */ /* 0x00226200000e0000 */
[----:B------:R-:W-:Y:S01]  /*5b60*/  BSSY.RECONVERGENT B1, `(.L_x_94) ;  /* 0x000001d000017945 */ /* 0x000fe20003800200 */
[----:B0-----:R-:W-:Y:S02]  /*5b70*/  IMAD.MOV.U32 R11, RZ, RZ, R9 ;  /* 0x000000ffff0b7224 */ /* 0x001fe400078e0009 */
[----:B--2---:R0:W2:Y:S01]  /*5b80*/  SHFL.DOWN PT, R7, R5, 0x4, 0x1f ;  /* 0x08801f0005077f89 */ /* 0x0040a200000e0000 */
[----:B------:R-:W-:Y:S02]  /*5b90*/  IMAD.MOV.U32 R12, RZ, RZ, R10 ;  /* 0x000000ffff0c7224 */ /* 0x000fe400078e000a */
[----:B------:R-:W-:Y:S01]  /*5ba0*/  IMAD.MOV.U32 R2, RZ, RZ, R4 ;  /* 0x000000ffff027224 */ /* 0x000fe200078e0004 */
[----:B---3--:R0:W3:Y:S01]  /*5bb0*/  SHFL.DOWN PT, R14, R9, 0x4, 0x1f ;  /* 0x08801f00090e7f89 */ /* 0x0080e200000e0000 */
[----:B------:R-:W-:-:S03]  /*5bc0*/  IMAD.MOV.U32 R3, RZ, RZ, R5 ;  /* 0x000000ffff037224 */ /* 0x000fc600078e0005 */
[----:B----4-:R0:W4:Y:S01]  /*5bd0*/  SHFL.DOWN PT, R13, R10, 0x4, 0x1f ;  /* 0x08801f000a0d7f89 */ /* 0x01012200000e0000 */
        /* <DEDUP_REMOVED lines=21> */
.L_x_95:
[----:B------:R-:W-:Y:S05]  /*5d30*/  BSYNC.RECONVERGENT B1 ;  /* 0x0000000000017941 */ /* 0x000fea0003800200 */
.L_x_94:
        /* <DEDUP_REMOVED lines=31> */
.L_x_97:
[----:B------:R-:W-:Y:S05]  /*5f30*/  BSYNC.RECONVERGENT B1 ;  /* 0x0000000000017941 */ /* 0x000fea0003800200 */
.L_x_96:
[----:B------:R-:W-:Y:S01]  /*5f40*/  ISETP.GT.AND P0, PT, R8, 0xf, PT ;  /* 0x0000000f0800780c */ /* 0x000fe20003f04270 */
[----:B-1----:R1:W1:Y:S01]  /*5f50*/  SHFL.DOWN PT, R6, R4, 0x10, 0x1f ;  /* 0x0a001f0004067f89 */ /* 0x00226200000e0000 */
[----:B------:R-:W-:Y:S01]  /*5f60*/  BSSY.RECONVERGENT B1, `(.L_x_98) ;  /* 0x000001d000017945 */ /* 0x000fe20003800200 */
[----:B---3--:R-:W-:Y:S02]  /*5f70*/  IMAD.MOV.U32 R14, RZ, RZ, R9 ;  /* 0x000000ffff0e7224 */ /* 0x008fe400078e0009 */
[----:B--2---:R2:W3:Y:S01]  /*5f80*/  SHFL.DOWN PT, R7, R5, 0x10, 0x1f ;  /* 0x0a001f0005077f89 */ /* 0x0044e200000e0000 */
[----:B------:R-:W-:Y:S02]  /*5f90*/  IMAD.MOV.U32 R15, RZ, RZ, R10 ;  /* 0x000000ffff0f7224 */ /* 0x000fe400078e000a */
[----:B------:R-:W-:Y:S01]  /*5fa0*/  IMAD.MOV.U32 R2, RZ, RZ, R4 ;  /* 0x000000ffff027224 */ /* 0x000fe200078e0004 */
[----:B0-----:R2:W0:Y:S01]  /*5fb0*/  SHFL.DOWN PT, R12, R9, 0x10, 0x1f ;  /* 0x0a001f00090c7f89 */ /* 0x00142200000e0000 */
[----:B------:R-:W-:-:S03]  /*5fc0*/  IMAD.MOV.U32 R3, RZ, RZ, R5 ;  /* 0x000000ffff037224 */ /* 0x000fc600078e0005 */
[----:B------:R2:W0:Y:S01]  /*5fd0*/  SHFL.DOWN PT, R11, R10, 0x10, 0x1f ;  /* 0x0a001f000a0b7f89 */ /* 0x00042200000e0000 */
[----:B------:R-:W-:Y:S05]  /*5fe0*/  @P0 BRA `(.L_x_99) ;  /* 0x0000000000500947 */ /* 0x000fea0003800000 */
[----:B-1-3--:R-:W-:Y:S01]  /*5ff0*/  DSETP.GEU.AND P0, PT, |R4|, |R6|, PT ;  /* 0x400000060400722a */ /* 0x00afe20003f0e200 */
        /* <DEDUP_REMOVED lines=19> */
.L_x_99:
[----:B------:R-:W-:Y:S05]  /*6130*/  BSYNC.RECONVERGENT B1 ;  /* 0x0000000000017941 */ /* 0x000fea0003800200 */
.L_x_98:
[----:B------:R-:W-:Y:S01]  /*6140*/  ISETP.NE.AND P0, PT, R8, RZ, PT ;  /* 0x000000ff0800720c */ /* 0x000fe20003f05270 */
[----:B------:R-:W-:-:S12]  /*6150*/  BSSY.RECONVERGENT B1, `(.L_x_100) ;  /* 0x000000a000017945 */ /* 0x000fd80003800200 */
[----:B------:R-:W-:Y:S05]  /*6160*/  @P0 BRA `(.L_x_101) ;  /* 0x0000000000200947 */ /* 0x000fea0003800000 */
[----:B-1----:R-:W1:Y:S01]  /*6170*/  S2R R6, SR_CgaCtaId ;  /* 0x0000000000067919 */ /* 0x002e620000008800 */
[----:B--2---:R-:W-:Y:S02]  /*6180*/  MOV R5, 0x400 ;  /* 0x0000040000057802 */ /* 0x004fe40000000f00 */
[----:B------:R-:W-:-:S04]  /*6190*/  SHF.R.U32.HI R4, RZ, 0x1, R0 ;  /* 0x00000001ff047819 */ /* 0x000fc80000011600 */
[----:B------:R-:W-:Y:S02]  /*61a0*/  LOP3.LUT R4, R4, 0x1f0, RZ, 0xc0, !PT ;  /* 0x000001f004047812 */ /* 0x000fe400078ec0ff */
[----:B-1----:R-:W-:-:S05]  /*61b0*/  LEA R5, R6, R5, 0x18 ;  /* 0x0000000506057211 */ /* 0x002fca00078ec0ff */
[----:B------:R-:W-:-:S05]  /*61c0*/  IMAD.IADD R5, R4, 0x1, R5 ;  /* 0x0000000104057824 */ /* 0x000fca00078e0205 */
[----:B------:R1:W-:Y:S04]  /*61d0*/  STS.64 [R5+0x10], R14 ;  /* 0x0000100e05007388 */ /* 0x0003e80000000a00 */
[----:B------:R1:W-:Y:S02]  /*61e0*/  STS.64 [R5+0x8], R2 ;  /* 0x0000080205007388 */ /* 0x0003e40000000a00 */
.L_x_101:
[----:B------:R-:W-:Y:S05]  /*61f0*/  BSYNC.RECONVERGENT B1 ;  /* 0x0000000000017941 */ /* 0x000fea0003800200 */
.L_x_100:
[----:B------:R-:W-:Y:S01]  /*6200*/  BAR.SYNC.DEFER_BLOCKING 0x0 ;  /* 0x0000000000007b1d */ /* 0x000fe20000010000 */
[----:B------:R-:W-:-:S13]  /*6210*/  ISETP.NE.AND P1, PT, R0, RZ, PT ;  /* 0x000000ff0000720c */ /* 0x000fda0003f25270 */
[----:B------:R-:W-:Y:S05]  /*6220*/  @P1 BRA `(.L_x_34) ;  /* 0x00000008008c1947 */ /* 0x000fea0003800000 */
[----:B-12---:R-:W1:Y:S01]  /*6230*/  S2R R5, SR_CgaCtaId ;  /* 0x0000000000057919 */ /* 0x006e620000008800 */
[----:B------:R-:W-:Y:S01]  /*6240*/  MOV R0, 0x400 ;  /* 0x0000040000007802 */ /* 0x000fe20000000f00 */
[----:B------:R-:W-:Y:S03]  /*6250*/  BSSY.RECONVERGENT B1, `(.L_x_102) ;  /* 0x000001a000017945 */ /* 0x000fe60003800200 */
[----:B-1----:R-:W-:-:S05]  /*6260*/  LEA R0, R5, R0, 0x18 ;  /* 0x0000000005007211 */ /* 0x002fca00078ec0ff */
[----:B------:R-:W1:Y:S04]  /*6270*/  LDS.64 R16, [R0+0x18] ;  /* 0x0000180000107984 */ /* 0x000e680000000a00 */
[----:B---3--:R-:W2:Y:S04]  /*6280*/  LDS.128 R4, [R0+0x20] ;  /* 0x0000200000047984 */ /* 0x008ea80000000c00 */
[----:B0---4-:R0:W3:Y:S04]  /*6290*/  LDS.64 R12, [R0+0x80] ;  /* 0x00008000000c7984 */ /* 0x0110e80000000a00 */
[----:B------:R0:W4:Y:S01]  /*62a0*/  LDS.128 R8, [R0+0x30] ;  /* 0x0000300000087984 */ /* 0x0001220000000c00 */
[----:B-1----:R-:W-:Y:S01]  /*62b0*/  DSETP.GEU.AND P0, PT, |R2|, |R16|, PT ;  /* 0x400000100200722a */ /* 0x002fe20003f0e200 */
[----:B------:R-:W-:-:S02]  /*62c0*/  IMAD.MOV.U32 R24, RZ, RZ, R16 ;  /* 0x000000ffff187224 */ /* 0x000fc400078e0010 */
[----:B------:R-:W-:Y:S02]  /*62d0*/  IMAD.MOV.U32 R25, RZ, RZ, R17 ;  /* 0x000000ffff197224 */ /* 0x000fe400078e0011 */
[----:B--2---:R-:W-:Y:S02]  /*62e0*/  IMAD.MOV.U32 R27, RZ, RZ, R4 ;  /* 0x000000ffff1b7224 */ /* 0x004fe400078e0004 */
[----:B------:R-:W-:-:S07]  /*62f0*/  IMAD.MOV.U32 R29, RZ, RZ, R5 ;  /* 0x000000ffff1d7224 */ /* 0x000fce00078e0005 */
[----:B0--34-:R-:W-:Y:S05]  /*6300*/  @!P0 BRA `(.L_x_103) ;  /* 0x0000000000388947 */ /* 0x019fea0003800000 */
        /* <DEDUP_REMOVED lines=14> */
.L_x_103:
[----:B------:R-:W-:Y:S05]  /*63f0*/  BSYNC.RECONVERGENT B1 ;  /* 0x0000000000017941 */ /* 0x000fea0003800200 */
.L_x_102:
        /* <DEDUP_REMOVED lines=23> */
.L_x_105:
[----:B------:R-:W-:Y:S05]  /*6570*/  BSYNC.RECONVERGENT B1 ;  /* 0x0000000000017941 */ /* 0x000fea0003800200 */
.L_x_104:
        /* <DEDUP_REMOVED lines=21> */
.L_x_107:
[----:B------:R-:W-:Y:S05]  /*66d0*/  BSYNC.RECONVERGENT B1 ;  /* 0x0000000000017941 */ /* 0x000fea0003800200 */
.L_x_106:
        /* <DEDUP_REMOVED lines=23> */
.L_x_109:
[----:B------:R-:W-:Y:S05]  /*6850*/  BSYNC.RECONVERGENT B1 ;  /* 0x0000000000017941 */ /* 0x000fea0003800200 */
.L_x_108:
        /* <DEDUP_REMOVED lines=21> */
.L_x_111:
[----:B------:R-:W-:Y:S05]  /*69b0*/  BSYNC.RECONVERGENT B1 ;  /* 0x0000000000017941 */ /* 0x000fea0003800200 */
.L_x_110:
        /* <DEDUP_REMOVED lines=21> */
.L_x_113:
[----:B------:R-:W-:Y:S05]  /*6b10*/  BSYNC.RECONVERGENT B1 ;  /* 0x0000000000017941 */ /* 0x000fea0003800200 */
.L_x_112:
        /* <DEDUP_REMOVED lines=20> */
.L_x_34:
[----:B------:R-:W-:Y:S05]  /*6c60*/  BSYNC.RECONVERGENT B0 ;  /* 0x0000000000007941 */ /* 0x000fea0003800200 */
.L_x_1:
[----:B------:R-:W-:Y:S05]  /*6c70*/  @P1 EXIT ;  /* 0x000000000000194d */ /* 0x000fea0003800000 */
[----:B012---:R-:W0:Y:S02]  /*6c80*/  LDC.64 R4, c[0x0][0x388] ;  /* 0x0000e200ff047b82 */ /* 0x007e240000000a00 */
[----:B0-----:R-:W-:Y:S04]  /*6c90*/  STG.E.64 desc[UR10][R4.64], R2 ;  /* 0x0000000204007986 */ /* 0x001fe8000c101b0a */
[----:B------:R-:W-:Y:S01]  /*6ca0*/  STG.E.64 desc[UR10][R4.64+0x8], R14 ;  /* 0x0000080e04007986 */ /* 0x000fe2000c101b0a */
[----:B------:R-:W-:Y:S05]  /*6cb0*/  EXIT ;  /* 0x000000000000794d */ /* 0x000fea0003800000 */
.L_x_114:
        /* <DEDUP_REMOVED lines=12> */
.L_x_719:


//--------------------- .text._ZN6thrust24THRUST_300001_SM_1000_NS8cuda_cub4core6detail13_kernel_agentINS1_8__reduce10DrainAgentIlEEJN3cub18CUB_300001_SM_10009GridQueueIyEElEEEvDpT0_ --------------------------
	.section	.text._ZN6thrust24THRUST_300001_SM_1000_NS8cuda_cub4core6detail13_kernel_agentINS1_8__reduce10DrainAgentIlEEJN3cub18CUB_300001_SM_10009GridQueueIyEElEEEvDpT0_,"ax",@progbits
	.align	128
        .global         _ZN6thrust24THRUST_300001_SM_1000_NS8cuda_cub4core6detail13_kernel_agentINS1_8__reduce10DrainAgentIlEEJN3cub18CUB_300001_SM_10009GridQueueIyEElEEEvDpT0_
        .type           _ZN6thrust24THRUST_300001_SM_1000_NS8cuda_cub4core6detail13_kernel_agentINS1_8__reduce10DrainAgentIlEEJN3cub18CUB_300001_SM_10009GridQueueIyEElEEEvDpT0_,@function
        .size           _ZN6thrust24THRUST_300001_SM_1000_NS8cuda_cub4core6detail13_kernel_agentINS1_8__reduce10DrainAgentIlEEJN3cub18CUB_300001_SM_10009GridQueueIyEElEEEvDpT0_,(.L_x_720 - _ZN6thrust24THRUST_300001_SM_1000_NS8cuda_cub4core6detail13_kernel_agentINS1_8__reduce10DrainAgentIlEEJN3cub18CUB_300001_SM_10009GridQueueIyEElEEEvDpT0_)
        .other          _ZN6thrust24THRUST_300001_SM_1000_NS8cuda_cub4core6detail13_kernel_agentINS1_8__reduce10DrainAgentIlEEJN3cub18CUB_300001_SM_10009GridQueueIyEElEEEvDpT0_,@"STO_CUDA_ENTRY STV_DEFAULT"
_ZN6thrust24THRUST_300001_SM_1000_NS8cuda_cub4core6detail13_kernel_agentINS1_8__reduce10DrainAgentIlEEJN3cub18CUB_300001_SM_10009GridQueueIyEElEEEvDpT0_:
.text._ZN6thrust24THRUST_300001_SM_1000_NS8cuda_cub4core6detail13_kernel_agentINS1_8__reduce10DrainAgentIlEEJN3cub18CUB_300001_SM_10009GridQueueIyEElEEEvDpT0_:
[----:B------:R-:W-:Y:S08]  /*0000*/  LDC R1, c[0x0][0x37c] ;  /* 0x0000df00ff017b82 */ /* 0x000ff00000000800 */
[----:B------:R-:W0:Y:S01]  /*0010*/  LDC.64 R2, c[0x0][0x380] ;  /* 0x0000e000ff027b82 */ /* 0x000e220000000a00 */
[----:B------:R-:W0:Y:S07]  /*0020*/  LDCU.64 UR4, c[0x0][0x358] ;  /* 0x00006b00ff0477ac */ /* 0x000e2e0008000a00 */
[----:B------:R-:W1:Y:S01]  /*0030*/  LDC.64 R4, c[0x0][0x388] ;  /* 0x0000e200ff047b82 */ /* 0x000e620000000a00 */
[----:B0-----:R-:W-:Y:S04]  /*0040*/  STG.E.64 desc[UR4][R2.64+0x8], RZ ;  /* 0x000008ff02007986 */ /* 0x001fe8000c101b04 */
[----:B-1----:R-:W-:Y:S01]  /*0050*/  STG.E.64 desc[UR4][R2.64], R4 ;  /* 0x0000000402007986 */ /* 0x002fe2000c101b04 */
[----:B------:R-:W-:Y:S05]  /*0060*/  EXIT ;  /* 0x000000000000794d */ /* 0x000fea0003800000 */
.L_x_115:
        /* <DEDUP_REMOVED lines=9> */
.L_x_720:


//--------------------- .text._ZN6thrust24THRUST_300001_SM_1000_NS8cuda_cub4core6detail13_kernel_agentINS1_8__reduce11ReduceAgentINS0_12zip_iteratorIN4cuda3std3__45tupleIJNS0_10device_ptrIdEENS0_17counting_iteratorIlNS0_11use_defaultESF_SF_EEEEEEEPNSB_IJdlEEESJ_lNS1_9__extrema9arg_max_fIdl10comparatorEEEEJSI_SK_lN3cub18CUB_300001_SM_100013GridEvenShareIlEENSR_9GridQueueIyEESO_EEEvDpT0_ --------------------------
	.section	.text._ZN6thrust24THRUST_300001_SM_1000_NS8cuda_cub4core6detail13_kernel_agentINS1_8__reduce11ReduceAgentINS0_12zip_iteratorIN4cuda3std3__45tupleIJNS0_10device_ptrIdEENS0_17counting_iteratorIlNS0_11use_defaultESF_SF_EEEEEEEPNSB_IJdlEEESJ_lNS1_9__extrema9arg_max_fIdl10comparatorEEEEJSI_SK_lN3cub18CUB_300001_SM_100013GridEvenShareIlEENSR_9GridQueueIyEESO_EEEvDpT0_,"ax",@progbits
	.align	128
        .global         _ZN6thrust24THRUST_300001_SM_1000_NS8cuda_cub4core6detail13_kernel_agentINS1_8__reduce11ReduceAgentINS0_12zip_iteratorIN4cuda3std3__45tupleIJNS0_10device_ptrIdEENS0_17counting_iteratorIlNS0_11use_defaultESF_SF_EEEEEEEPNSB_IJdlEEESJ_lNS1_9__extrema9arg_max_fIdl10comparatorEEEEJSI_SK_lN3cub18CUB_300001_SM_100013GridEvenShareIlEENSR_9GridQueueIyEESO_EEEvDpT0_
        .type           _ZN6thrust24THRUST_300001_SM_1000_NS8cuda_cub4core6detail13_kernel_agentINS1_8__reduce11ReduceAgentINS0_12zip_iteratorIN4cuda3std3__45tupleIJNS0_10device_ptrIdEENS0_17counting_iteratorIlNS0_11use_defaultESF_SF_EEEEEEEPNSB_IJdlEEESJ_lNS1_9__extrema9arg_max_fIdl10comparatorEEEEJSI_SK_lN3cub18CUB_300001_SM_100013GridEvenShareIlEENSR_9GridQueueIyEESO_EEEvDpT0_,@function
        .size           _ZN6thrust24THRUST_300001_SM_1000_NS8cuda_cub4core6detail13_kernel_agentINS1_8__reduce11ReduceAgentINS0_12zip_iteratorIN4cuda3std3__45tupleIJNS0_10device_ptrIdEENS0_17counting_iteratorIlNS0_11use_defaultESF_SF_EEEEEEEPNSB_IJdlEEESJ_lNS1_9__extrema9arg_max_fIdl10comparatorEEEEJSI_SK_lN3cub18CUB_300001_SM_100013GridEvenShareIlEENSR_9GridQueueIyEESO_EEEvDpT0_,(.L_x_721 - _ZN6thrust24THRUST_300001_SM_1000_NS8cuda_cub4core6detail13_kernel_agentINS1_8__reduce11ReduceAgentINS0_12zip_iteratorIN4cuda3std3__45tupleIJNS0_10device_ptrIdEENS0_17counting_iteratorIlNS0_11use_defaultESF_SF_EEEEEEEPNSB_IJdlEEESJ_lNS1_9__extrema9arg_max_fIdl10comparatorEEEEJSI_SK_lN3cub18CUB_300001_SM_100013GridEvenShareIlEENSR_9GridQueueIyEESO_EEEvDpT0_)
        .other          _ZN6thrust24THRUST_300001_SM_1000_NS8cuda_cub4core6detail13_kernel_agentINS1_8__reduce11ReduceAgentINS0_12zip_iteratorIN4cuda3std3__45tupleIJNS0_10device_ptrIdEENS0_17counting_iteratorIlNS0_11use_defaultESF_SF_EEEEEEEPNSB_IJdlEEESJ_lNS1_9__extrema9arg_max_fIdl10comparatorEEEEJSI_SK_lN3cub18CUB_300001_SM_100013GridEvenShareIlEENSR_9GridQueueIyEESO_EEEvDpT0_,@"STO_CUDA_ENTRY STV_DEFAULT"
_ZN6thrust24THRUST_300001_SM_1000_NS8cuda_cub4core6detail13_kernel_agentINS1_8__reduce11ReduceAgentINS0_12zip_iteratorIN4cuda3std3__45tupleIJNS0_10device_ptrIdEENS0_17counting_iteratorIlNS0_11use_defaultESF_SF_EEEEEEEPNSB_IJdlEEESJ_lNS1_9__extrema9arg_max_fIdl10comparatorEEEEJSI_SK_lN3cub18CUB_300001_SM_100013GridEvenShareIlEENSR_9GridQueueIyEESO_EEEvDpT0_:
.text._ZN6thrust24THRUST_300001_SM_1000_NS8cuda_cub4core6detail13_kernel_agentINS1_8__reduce11ReduceAgentINS0_12zip_iteratorIN4cuda3std3__45tupleIJNS0_10device_ptrIdEENS0_17counting_iteratorIlNS0_11use_defaultESF_SF_EEEEEEEPNSB_IJdlEEESJ_lNS1_9__extrema9arg_max_fIdl10comparatorEEEEJSI_SK_lN3cub18CUB_300001_SM_100013GridEvenShareIlEENSR_9GridQueueIyEESO_EEEvDpT0_:
[----:B------:R-:W-:Y:S01]  /*0000*/  LDC R1, c[0x0][0x37c] ;  /* 0x0000df00ff017b82 */ /* 0x000fe20000000800 */
[----:B------:R-:W0:Y:S01]  /*0010*/  S2R R0, SR_CTAID.X ;  /* 0x0000000000007919 */ /* 0x000e220000002500 */
[----:B------:R-:W1:Y:S01]  /*0020*/  LDCU.64 UR4, c[0x0][0x398] ;  /* 0x00007300ff0477ac */ /* 0x000e620008000a00 */
[----:B------:R-:W-:Y:S01]  /*0030*/  BSSY.RECONVERGENT B0, `(.L_x_116) ;  /* 0x0000689000007945 */ /* 0x000fe20003800200 */
[----:B------:R-:W2:Y:S01]  /*0040*/  LDCU UR6, c[0x0][0x370] ;  /* 0x00006e00ff0677ac */ /* 0x000ea20008000800 */
[----:B------:R-:W3:Y:S01]  /*0050*/  LDCU.64 UR10, c[0x0][0x358] ;  /* 0x00006b00ff0a77ac */ /* 0x000ee20008000a00 */
[----:B-1----:R-:W-:Y:S02]  /*0060*/  IMAD.U32 R25, RZ, RZ, UR4 ;  /* 0x00000004ff197e24 */ /* 0x002fe4000f8e00ff */
[----:B------:R-:W-:Y:S01]  /*0070*/  IMAD.U32 R16, RZ, RZ, UR5 ;  /* 0x00000005ff107e24 */ /* 0x000fe2000f8e00ff */
[----:B--2---:R-:W-:Y:S01]  /*0080*/  UIMAD UR6, UR6, 0x500, URZ ;  /* 0x00000500060678a4 */ /* 0x004fe2000f8e02ff */
[----:B0-----:R-:W-:-:S05]  /*0090*/  IMAD R8, R0, 0x500, RZ ;  /* 0x0000050000087824 */ /* 0x001fca00078e02ff */
[----:B------:R-:W-:-:S04]  /*00a0*/  IADD3 R2, P1, PT, R8, 0x500, RZ ;  /* 0x0000050008027810 */ /* 0x000fc80007f3e0ff */
[----:B------:R-:W-:Y:S01]  /*00b0*/  ISETP.GT.U32.AND P0, PT, R2, R25, PT ;  /* 0x000000190200720c */ /* 0x000fe20003f04070 */
[----:B------:R-:W-:-:S05]  /*00c0*/  IMAD.X R3, RZ, RZ, RZ, P1 ;  /* 0x000000ffff037224 */ /* 0x000fca00008e06ff */
[----:B------:R-:W-:-:S13]  /*00d0*/  ISETP.GT.AND.EX P0, PT, R3, R16, PT, P0 ;  /* 0x000000100300720c */ /* 0x000fda0003f04300 */
[----:B---3--:R-:W-:Y:S05]  /*00e0*/  @!P0 BRA `(.L_x_117) ;  /* 0x0000003800e48947 */ /* 0x008fea0003800000 */
[----:B------:R-:W0:Y:S01]  /*00f0*/  S2R R10, SR_TID.X ;  /* 0x00000000000a7919 */ /* 0x000e220000002100 */
[----:B------:R-:W-:Y:S01]  /*0100*/  IMAD.IADD R9, R25, 0x1, -R8 ;  /* 0x0000000119097824 */ /* 0x000fe200078e0a08 */
[----:B------:R-:W-:Y:S01]  /*0110*/  BSSY.RECONVERGENT B1, `(.L_x_118) ;  /* 0x000000f000017945 */ /* 0x000fe20003800200 */
[----:B------:R-:W-:Y:S02]  /*0120*/  CS2R R20, SRZ ;  /* 0x0000000000147805 */ /* 0x000fe4000001ff00 */
[----:B------:R-:W-:Y:S02]  /*0130*/  CS2R R14, SRZ ;  /* 0x00000000000e7805 */ /* 0x000fe4000001ff00 */
[----:B0-----:R-:W-:Y:S01]  /*0140*/  ISETP.GE.AND P0, PT, R10, R9, PT ;  /* 0x000000090a00720c */ /* 0x001fe20003f06270 */
[----:B------:R-:W-:-:S12]  /*0150*/  IMAD.MOV.U32 R6, RZ, RZ, R10 ;  /* 0x000000ffff067224 */ /* 0x000fd800078e000a */
[----:B------:R-:W-:Y:S05]  /*0160*/  @P0 BRA `(.L_x_119) ;  /* 0x0000000000240947 */ /* 0x000fea0003800000 */
[----:B------:R-:W0:Y:S01]  /*0170*/  LDCU.128 UR4, c[0x0][0x380] ;  /* 0x00007000ff0477ac */ /* 0x000e220008000c00 */
[----:B------:R-:W-:-:S05]  /*0180*/  IADD3 R21, P0, PT, R8, R10, RZ ;  /* 0x0000000a08157210 */ /* 0x000fca0007f1e0ff */
[----:B------:R-:W-:Y:S01]  /*0190*/  IMAD.X R20, RZ, RZ, RZ, P0 ;  /* 0x000000ffff147224 */ /* 0x000fe200000e06ff */
[----:B0-----:R-:W-:-:S04]  /*01a0*/  LEA R14, P1, R21, UR4, 0x3 ;  /* 0x00000004150e7c11 */ /* 0x001fc8000f8218ff */
[----:B------:R-:W-:-:S06]  /*01b0*/  LEA.HI.X R15, R21, UR5, R20, 0x3, P1 ;  /* 0x00000005150f7c11 */ /* 0x000fcc00088f1c14 */
[----:B------:R-:W5:Y:S01]  /*01c0*/  LDG.E.64 R14, desc[UR10][R14.64] ;  /* 0x0000000a0e0e7981 */ /* 0x000f62000c1e1b00 */
[----:B------:R-:W-:Y:S01]  /*01d0*/  IADD3 R21, P0, PT, R21, UR6, RZ ;  /* 0x0000000615157c10 */ /* 0x000fe2000ff1e0ff */
[----:B------:R-:W-:-:S03]  /*01e0*/  VIADD R6, R10, 0x100 ;  /* 0x000001000a067836 */ /* 0x000fc60000000000 */
[----:B------:R-:W-:-:S09]  /*01f0*/  IADD3.X R20, PT, PT, R20, UR7, RZ, P0, !PT ;  /* 0x0000000714147c10 */ /* 0x000fd200087fe4ff */
.L_x_119:
[----:B------:R-:W-:Y:S05]  /*0200*/  BSYNC.RECONVERGENT B1 ;  /* 0x0000000000017941 */ /* 0x000fea0003800200 */
.L_x_118:
[----:B------:R-:W-:Y:S01]  /*0210*/  ISETP.GE.AND P0, PT, R6, R9, PT ;  /* 0x000000090600720c */ /* 0x000fe20003f06270 */
[----:B------:R-:W-:-:S12]  /*0220*/  BSSY.RECONVERGENT B1, `(.L_x_120) ;  /* 0x00000af000017945 */ /* 0x000fd80003800200 */
[----:B------:R-:W-:Y:S05]  /*0230*/  @P0 BRA `(.L_x_121) ;  /* 0x0000000800b40947 */ /* 0x000fea0003800000 */
[----:B------:R-:W-:Y:S01]  /*0240*/  LOP3.LUT R2, RZ, R6, RZ, 0x33, !PT ;  /* 0x00000006ff027212 */ /* 0x000fe200078e33ff */
[----:B------:R-:W-:Y:S03]  /*0250*/  BSSY.RECONVERGENT B2, `(.L_x_122) ;  /* 0x0000034000027945 */ /* 0x000fe60003800200 */
[----:B------:R-:W-:-:S04]  /*0260*/  IADD3 R25, PT, PT, -R8, R25, R2 ;  /* 0x0000001908197210 */ /* 0x000fc80007ffe102 */
[----:B------:R-:W-:-:S04]  /*0270*/  LOP3.LUT R2, R25, 0x300, RZ, 0xc0, !PT ;  /* 0x0000030019027812 */ /* 0x000fc800078ec0ff */
[----:B------:R-:W-:-:S13]  /*0280*/  ISETP.NE.AND P0, PT, R2, 0x300, PT ;  /* 0x000003000200780c */ /* 0x000fda0003f05270 */
[----:B------:R-:W-:Y:S05]  /*0290*/  @!P0 BRA `(.L_x_123) ;  /* 0x0000000000bc8947 */ /* 0x000fea0003800000 */
[----:B------:R-:W0:Y:S01]  /*02a0*/  LDCU.128 UR4, c[0x0][0x380] ;  /* 0x00007000ff0477ac */ /* 0x000e220008000c00 */
[----:B------:R-:W-:Y:S02]  /*02b0*/  IADD3 R12, P0, PT, R8, R6, RZ ;  /* 0x00000006080c7210 */ /* 0x000fe40007f1e0ff */
[----:B------:R-:W-:-:S03]  /*02c0*/  LEA.HI R2, R25, 0x1, RZ, 0x18 ;  /* 0x0000000119027811 */ /* 0x000fc600078fc0ff */
[----:B------:R-:W-:Y:S01]  /*02d0*/  IMAD.X R3, RZ, RZ, RZ, P0 ;  /* 0x000000ffff037224 */ /* 0x000fe200000e06ff */
[----:B------:R-:W-:-:S05]  /*02e0*/  LOP3.LUT R2, R2, 0x3, RZ, 0xc0, !PT ;  /* 0x0000000302027812 */ /* 0x000fca00078ec0ff */
[----:B------:R-:W-:Y:S01]  /*02f0*/  IMAD.MOV R7, RZ, RZ, -R2 ;  /* 0x000000ffff077224 */ /* 0x000fe200078e0a02 */
[C---:B0-----:R-:W-:Y:S02]  /*0300*/  IADD3 R13, P1, PT, R12.reuse, UR6, RZ ;  /* 0x000000060c0d7c10 */ /* 0x041fe4000ff3e0ff */
[C---:B------:R-:W-:Y:S02]  /*0310*/  LEA R11, P2, R12.reuse, UR4, 0x3 ;  /* 0x000000040c0b7c11 */ /* 0x040fe4000f8418ff */
[----:B------:R-:W-:Y:S02]  /*0320*/  IADD3.X R16, PT, PT, R3, UR7, RZ, P1, !PT ;  /* 0x0000000703107c10 */ /* 0x000fe40008ffe4ff */
[----:B------:R-:W-:-:S09]  /*0330*/  LEA.HI.X R12, R12, UR5, R3, 0x3, P2 ;  /* 0x000000050c0c7c11 */ /* 0x000fd200090f1c03 */
.L_x_126:
[----:B------:R-:W-:Y:S02]  /*0340*/  IMAD.MOV.U32 R2, RZ, RZ, R11 ;  /* 0x000000ffff027224 */ /* 0x000fe400078e000b */
[----:B------:R-:W-:-:S06]  /*0350*/  IMAD.MOV.U32 R3, RZ, RZ, R12 ;  /* 0x000000ffff037224 */ /* 0x000fcc00078e000c */
[----:B------:R-:W2:Y:S01]  /*0360*/  LDG.E.64 R2, desc[UR10][R2.64] ;  /* 0x0000000a02027981 */ /* 0x000ea2000c1e1b00 */
[----:B------:R-:W-:Y:S01]  /*0370*/  VIADD R7, R7, 0x1 ;  /* 0x0000000107077836 */ /* 0x000fe20000000000 */
[----:B------:R-:W-:Y:S01]  /*0380*/  BSSY.RECONVERGENT B3, `(.L_x_124) ;  /* 0x000001b000037945 */ /* 0x000fe20003800200 */
[----:B------:R-:W-:Y:S01]  /*0390*/  IMAD.MOV.U32 R18, RZ, RZ, R21 ;  /* 0x000000ffff127224 */ /* 0x000fe200078e0015 */
[----:B------:R-:W-:Y:S01]  /*03a0*/  IADD3 R11, P3, PT, R11, 0x800, RZ ;  /* 0x000008000b0b7810 */ /* 0x000fe20007f7e0ff */
[----:B------:R-:W-:Y:S01]  /*03b0*/  IMAD.MOV.U32 R17, RZ, RZ, R20 ;  /* 0x000000ffff117224 */ /* 0x000fe200078e0014 */
[----:B------:R-:W-:Y:S01]  /*03c0*/  ISETP.NE.AND P2, PT, R7, RZ, PT ;  /* 0x000000ff0700720c */ /* 0x000fe20003f45270 */
[----:B-----5:R-:W-:Y:S02]  /*03d0*/  IMAD.MOV.U32 R4, RZ, RZ, R14 ;  /* 0x000000ffff047224 */ /* 0x020fe400078e000e */
[----:B------:R-:W-:Y:S02]  /*03e0*/  IMAD.MOV.U32 R5, RZ, RZ, R15 ;  /* 0x000000ffff057224 */ /* 0x000fe400078e000f */
[----:B------:R-:W-:-:S02]  /*03f0*/  IMAD.MOV.U32 R21, RZ, RZ, R13 ;  /* 0x000000ffff157224 */ /* 0x000fc400078e000d */
[----:B------:R-:W-:Y:S01]  /*0400*/  IMAD.MOV.U32 R20, RZ, RZ, R16 ;  /* 0x000000ffff147224 */ /* 0x000fe200078e0010 */
[----:B--2---:R-:W-:Y:S01]  /*0410*/  DSETP.GEU.AND P0, PT, |R14|, |R2|, PT ;  /* 0x400000020e00722a */ /* 0x004fe20003f0e200 */
[----:B------:R-:W-:Y:S02]  /*0420*/  IMAD.MOV.U32 R14, RZ, RZ, R2 ;  /* 0x000000ffff0e7224 */ /* 0x000fe400078e0002 */
[----:B------:R-:W-:-:S11]  /*0430*/  IMAD.MOV.U32 R15, RZ, RZ, R3 ;  /* 0x000000ffff0f7224 */ /* 0x000fd600078e0003 */
        /* <DEDUP_REMOVED lines=15> */
.L_x_125:
[----:B------:R-:W-:Y:S05]  /*0530*/  BSYNC.RECONVERGENT B3 ;  /* 0x0000000000037941 */ /* 0x000fea0003800200 */
.L_x_124:
[----:B------:R-:W-:Y:S01]  /*0540*/  IADD3 R13, P0, PT, R13, 0x100, RZ ;  /* 0x000001000d0d7810 */ /* 0x000fe20007f1e0ff */
[----:B------:R-:W-:Y:S02]  /*0550*/  VIADD R6, R6, 0x100 ;  /* 0x0000010006067836 */ /* 0x000fe40000000000 */
[----:B------:R-:W-:Y:S02]  /*0560*/  IMAD.X R12, RZ, RZ, R12, P3 ;  /* 0x000000ffff0c7224 */ /* 0x000fe400018e060c */
[----:B------:R-:W-:Y:S01]  /*0570*/  IMAD.X R16, RZ, RZ, R16, P0 ;  /* 0x000000ffff107224 */ /* 0x000fe200000e0610 */
[----:B------:R-:W-:Y:S07]  /*0580*/  @P2 BRA `(.L_x_126) ;  /* 0xfffffffc006c2947 */ /* 0x000fee000383ffff */
.L_x_123:
[----:B------:R-:W-:Y:S05]  /*0590*/  BSYNC.RECONVERGENT B2 ;  /* 0x0000000000027941 */ /* 0x000fea0003800200 */
.L_x_122:
[----:B------:R-:W-:-:S13]  /*05a0*/  ISETP.GE.U32.AND P0, PT, R25, 0x300, PT ;  /* 0x000003001900780c */ /* 0x000fda0003f06070 */
[----:B------:R-:W-:Y:S05]  /*05b0*/  @!P0 BRA `(.L_x_121) ;  /* 0x0000000400d48947 */ /* 0x000fea0003800000 */
[----:B------:R-:W0:Y:S01]  /*05c0*/  LDC.64 R4, c[0x0][0x380] ;  /* 0x0000e000ff047b82 */ /* 0x000e220000000a00 */
[----:B------:R-:W-:-:S07]  /*05d0*/  VIADD R11, R6, 0x200 ;  /* 0x00000200060b7836 */ /* 0x000fce0000000000 */
[----:B------:R-:W1:Y:S02]  /*05e0*/  LDC.64 R2, c[0x0][0x388] ;  /* 0x0000e200ff027b82 */ /* 0x000e640000000a00 */
.L_x_135:
[----:B------:R-:W-:-:S05]  /*05f0*/  VIADD R7, R11, 0xfffffe00 ;  /* 0xfffffe000b077836 */ /* 0x000fca0000000000 */
[----:B------:R-:W-:-:S04]  /*0600*/  IADD3 R13, P0, PT, R8, R7, RZ ;  /* 0x00000007080d7210 */ /* 0x000fc80007f1e0ff */
[----:B------:R-:W-:Y:S02]  /*0610*/  LEA.HI.X.SX32 R12, R7, RZ, 0x1, P0 ;  /* 0x000000ff070c7211 */ /* 0x000fe400000f0eff */
[----:B0-----:R-:W-:-:S04]  /*0620*/  LEA R16, P0, R13, R4, 0x3 ;  /* 0x000000040d107211 */ /* 0x001fc800078018ff */
[----:B------:R-:W-:-:S05]  /*0630*/  LEA.HI.X R17, R13, R5, R12, 0x3, P0 ;  /* 0x000000050d117211 */ /* 0x000fca00000f1c0c */
[----:B------:R-:W2:Y:S04]  /*0640*/  LDG.E.64 R18, desc[UR10][R16.64] ;  /* 0x0000000a10127981 */ /* 0x000ea8000c1e1b00 */
[----:B-----5:R0:W5:Y:S01]  /*0650*/  LDG.E.64 R6, desc[UR10][R16.64+0x800] ;  /* 0x0008000a10067981 */ /* 0x020162000c1e1b00 */
[----:B-1----:R-:W-:Y:S01]  /*0660*/  IADD3 R24, P1, PT, R13, R2, RZ ;  /* 0x000000020d187210 */ /* 0x002fe20007f3e0ff */
[----:B------:R-:W-:Y:S04]  /*0670*/  BSSY.RECONVERGENT B2, `(.L_x_127) ;  /* 0x0000016000027945 */ /* 0x000fe80003800200 */
[----:B------:R-:W-:-:S02]  /*0680*/  IMAD.X R25, R12, 0x1, R3, P1 ;  /* 0x000000010c197824 */ /* 0x000fc400008e0603 */
[----:B------:R-:W-:Y:S02]  /*0690*/  IMAD.MOV.U32 R23, RZ, RZ, R24 ;  /* 0x000000ffff177224 */ /* 0x000fe400078e0018 */
[----:B------:R-:W-:Y:S01]  /*06a0*/  IMAD.MOV.U32 R22, RZ, RZ, R25 ;  /* 0x000000ffff167224 */ /* 0x000fe200078e0019 */
[----:B--2---:R-:W-:Y:S01]  /*06b0*/  DSETP.GEU.AND P0, PT, |R14|, |R18|, PT ;  /* 0x400000120e00722a */ /* 0x004fe20003f0e200 */
[----:B------:R-:W-:Y:S02]  /*06c0*/  IMAD.MOV.U32 R12, RZ, RZ, R18 ;  /* 0x000000ffff0c7224 */ /* 0x000fe400078e0012 */
[----:B------:R-:W-:-:S11]  /*06d0*/  IMAD.MOV.U32 R13, RZ, RZ, R19 ;  /* 0x000000ffff0d7224 */ /* 0x000fd600078e0013 */
        /* <DEDUP_REMOVED lines=15> */
.L_x_128:
[----:B------:R-:W-:Y:S05]  /*07d0*/  BSYNC.RECONVERGENT B2 ;  /* 0x0000000000027941 */ /* 0x000fea0003800200 */
.L_x_127:
[----:B------:R0:W5:Y:S04]  /*07e0*/  LDG.E.64 R14, desc[UR10][R16.64+0x1000] ;  /* 0x0010000a100e7981 */ /* 0x000168000c1e1b00 */
[----:B------:R0:W5:Y:S02]  /*07f0*/  LDG.E.64 R18, desc[UR10][R16.64+0x1800] ;  /* 0x0018000a10127981 */ /* 0x000164000c1e1b00 */
[----:B-----5:R-:W-:Y:S01]  /*0800*/  DSETP.GEU.AND P0, PT, |R12|, |R6|, PT ;  /* 0x400000060c00722a */ /* 0x020fe20003f0e200 */
[----:B------:R-:W-:Y:S01]  /*0810*/  VIADD R21, R11, 0xffffff00 ;  /* 0xffffff000b157836 */ /* 0x000fe20000000000 */
[----:B------:R-:W-:Y:S04]  /*0820*/  BSSY.RECONVERGENT B2, `(.L_x_129) ;  /* 0x0000017000027945 */ /* 0x000fe80003800200 */
[----:B------:R-:W-:-:S02]  /*0830*/  SHF.R.S32.HI R20, RZ, 0x1f, R21 ;  /* 0x0000001fff147819 */ /* 0x000fc40000011415 */
[----:B------:R-:W-:Y:S01]  /*0840*/  IADD3 R26, P1, P2, R21, R2, R8 ;  /* 0x00000002151a7210 */ /* 0x000fe20007a3e008 */
[----:B------:R-:W-:-:S03]  /*0850*/  IMAD.MOV.U32 R21, RZ, RZ, R7 ;  /* 0x000000ffff157224 */ /* 0x000fc600078e0007 */
[----:B------:R-:W-:Y:S01]  /*0860*/  IADD3.X R27, PT, PT, R20, R3, RZ, P1, P2 ;  /* 0x00000003141b7210 */ /* 0x000fe20000fe44ff */
[----:B------:R-:W-:Y:S02]  /*0870*/  IMAD.MOV.U32 R24, RZ, RZ, R26 ;  /* 0x000000ffff187224 */ /* 0x000fe400078e001a */
[----:B------:R-:W-:Y:S02]  /*0880*/  IMAD.MOV.U32 R20, RZ, RZ, R6 ;  /* 0x000000ffff147224 */ /* 0x000fe400078e0006 */
[----:B------:R-:W-:Y:S01]  /*0890*/  IMAD.MOV.U32 R25, RZ, RZ, R27 ;  /* 0x000000ffff197224 */ /* 0x000fe200078e001b */
[----:B0-----:R-:W-:Y:S06]  /*08a0*/  @!P0 BRA `(.L_x_130) ;  /* 0x0000000000388947 */ /* 0x001fec0003800000 */
        /* <DEDUP_REMOVED lines=14> */
.L_x_130:
[----:B------:R-:W-:Y:S05]  /*0990*/  BSYNC.RECONVERGENT B2 ;  /* 0x0000000000027941 */ /* 0x000fea0003800200 */
.L_x_129:
[----:B------:R-:W-:Y:S01]  /*09a0*/  DSETP.GEU.AND P0, PT, |R20|, |R14|, PT ;  /* 0x4000000e1400722a */ /* 0x000fe20003f0e200 */
[----:B------:R-:W-:Y:S01]  /*09b0*/  SHF.R.S32.HI R6, RZ, 0x1f, R11 ;  /* 0x0000001fff067819 */ /* 0x000fe2000001140b */
[----:B------:R-:W-:Y:S01]  /*09c0*/  BSSY.RECONVERGENT B2, `(.L_x_131) ;  /* 0x0000017000027945 */ /* 0x000fe20003800200 */
[C---:B------:R-:W-:Y:S01]  /*09d0*/  IADD3 R23, P1, P2, R11.reuse, R2, R8 ;  /* 0x000000020b177210 */ /* 0x040fe20007a3e008 */
[----:B------:R-:W-:Y:S02]  /*09e0*/  VIADD R17, R11, 0x100 ;  /* 0x000001000b117836 */ /* 0x000fe40000000000 */
[----:B------:R-:W-:Y:S01]  /*09f0*/  IMAD.MOV.U32 R7, RZ, RZ, R15 ;  /* 0x000000ffff077224 */ /* 0x000fe200078e000f */
[----:B------:R-:W-:Y:S01]  /*0a00*/  IADD3.X R16, PT, PT, R6, R3, RZ, P1, P2 ;  /* 0x0000000306107210 */ /* 0x000fe20000fe44ff */
[----:B------:R-:W-:Y:S02]  /*0a10*/  IMAD.MOV.U32 R12, RZ, RZ, R23 ;  /* 0x000000ffff0c7224 */ /* 0x000fe400078e0017 */
[----:B------:R-:W-:-:S02]  /*0a20*/  IMAD.MOV.U32 R6, RZ, RZ, R14 ;  /* 0x000000ffff067224 */ /* 0x000fc400078e000e */
[----:B------:R-:W-:Y:S02]  /*0a30*/  IMAD.MOV.U32 R13, RZ, RZ, R16 ;  /* 0x000000ffff0d7224 */ /* 0x000fe400078e0010 */
        /* <DEDUP_REMOVED lines=15> */
.L_x_132:
[----:B------:R-:W-:Y:S05]  /*0b30*/  BSYNC.RECONVERGENT B2 ;  /* 0x0000000000027941 */ /* 0x000fea0003800200 */
.L_x_131:
[----:B------:R-:W-:Y:S01]  /*0b40*/  DSETP.GEU.AND P0, PT, |R6|, |R18|, PT ;  /* 0x400000120600722a */ /* 0x000fe20003f0e200 */
[----:B------:R-:W-:Y:S01]  /*0b50*/  SHF.R.S32.HI R14, RZ, 0x1f, R17 ;  /* 0x0000001fff0e7819 */ /* 0x000fe20000011411 */
[----:B------:R-:W-:Y:S01]  /*0b60*/  BSSY.RECONVERGENT B2, `(.L_x_133) ;  /* 0x0000016000027945 */ /* 0x000fe20003800200 */
[----:B------:R-:W-:Y:S01]  /*0b70*/  IADD3 R17, P1, P2, R17, R2, R8 ;  /* 0x0000000211117210 */ /* 0x000fe20007a3e008 */
[----:B------:R-:W-:-:S03]  /*0b80*/  IMAD.MOV.U32 R15, RZ, RZ, R19 ;  /* 0x000000ffff0f7224 */ /* 0x000fc600078e0013 */
[----:B------:R-:W-:Y:S01]  /*0b90*/  IADD3.X R16, PT, PT, R14, R3, RZ, P1, P2 ;  /* 0x000000030e107210 */ /* 0x000fe20000fe44ff */
[----:B------:R-:W-:Y:S02]  /*0ba0*/  IMAD.MOV.U32 R21, RZ, RZ, R17 ;  /* 0x000000ffff157224 */ /* 0x000fe400078e0011 */
[----:B------:R-:W-:Y:S02]  /*0bb0*/  IMAD.MOV.U32 R14, RZ, RZ, R18 ;  /* 0x000000ffff0e7224 */ /* 0x000fe400078e0012 */
        /* <DEDUP_REMOVED lines=16> */
.L_x_134:
[----:B------:R-:W-:Y:S05]  /*0cc0*/  BSYNC.RECONVERGENT B2 ;  /* 0x0000000000027941 */ /* 0x000fea0003800200 */
.L_x_133:
[C---:B------:R-:W-:Y:S02]  /*0cd0*/  VIADD R6, R11.reuse, 0x200 ;  /* 0x000002000b067836 */ /* 0x040fe40000000000 */
[----:B------:R-:W-:-:S03]  /*0ce0*/  VIADD R11, R11, 0x400 ;  /* 0x000004000b0b7836 */ /* 0x000fc60000000000 */
[----:B------:R-:W-:-:S13]  /*0cf0*/  ISETP.GE.AND P0, PT, R6, R9, PT ;  /* 0x000000090600720c */ /* 0x000fda0003f06270 */
[----:B------:R-:W-:Y:S05]  /*0d00*/  @!P0 BRA `(.L_x_135) ;  /* 0xfffffff800388947 */ /* 0x000fea000383ffff */
.L_x_121:
[----:B------:R-:W-:Y:S05]  /*0d10*/  BSYNC.RECONVERGENT B1 ;  /* 0x0000000000017941 */ /* 0x000fea0003800200 */
.L_x_120:
[----:B------:R-:W-:-:S13]  /*0d20*/  ISETP.GE.AND P0, PT, R9, 0x100, PT ;  /* 0x000001000900780c */ /* 0x000fda0003f06270 */
[----:B------:R-:W-:Y:S05]  /*0d30*/  @!P0 BRA `(.L_x_136) ;  /* 0x0000001400508947 */ /* 0x000fea0003800000 */
[----:B------:R-:W0:Y:S01]  /*0d40*/  S2R R11, SR_LANEID ;  /* 0x00000000000b7919 */ /* 0x000e220000000000 */
[----:B------:R-:W-:Y:S01]  /*0d50*/  BSSY.RECONVERGENT B1, `(.L_x_137) ;  /* 0x000001f000017945 */ /* 0x000fe20003800200 */
[----:B------:R-:W-:Y:S01]  /*0d60*/  IMAD.MOV.U32 R12, RZ, RZ, R21 ;  /* 0x000000ffff0c7224 */ /* 0x000fe200078e0015 */
[----:B-----5:R1:W2:Y:S01]  /*0d70*/  SHFL.DOWN PT, R4, R14, 0x1, 0x1f ;  /* 0x08201f000e047f89 */ /* 0x0202a200000e0000 */
        /* <DEDUP_REMOVED lines=9> */
[----:B------:R-:W-:Y:S01]  /*0e10*/  IMAD.MOV.U32 R12, RZ, RZ, R6 ;  /* 0x000000ffff0c7224 */ /* 0x000fe200078e0006 */
[----:B------:R-:W-:Y:S01]  /*0e20*/  MOV R13, R7 ;  /* 0x00000007000d7202 */ /* 0x000fe20000000f00 */
[----:B------:R-:W-:Y:S02]  /*0e30*/  IMAD.MOV.U32 R2, RZ, RZ, R4 ;  /* 0x000000ffff027224 */ /* 0x000fe400078e0004 */
[----:B------:R-:W-:-:S09]  /*0e40*/  IMAD.MOV.U32 R3, RZ, RZ, R5 ;  /* 0x000000ffff037224 */ /* 0x000fd200078e0005 */
        /* <DEDUP_REMOVED lines=15> */
.L_x_138:
[----:B------:R-:W-:Y:S05]  /*0f40*/  BSYNC.RECONVERGENT B1 ;  /* 0x0000000000017941 */ /* 0x000fea0003800200 */
.L_x_137:
        /* <DEDUP_REMOVED lines=31> */
.L_x_140:
[----:B------:R-:W-:Y:S05]  /*1140*/  BSYNC.RECONVERGENT B1 ;  /* 0x0000000000017941 */ /* 0x000fea0003800200 */
.L_x_139:
[----:B------:R-:W-:Y:S01]  /*1150*/  ISETP.GT.AND P0, PT, R11, 0x1b, PT ;  /* 0x0000001b0b00780c */ /* 0x000fe20003f04270 */
[----:B-1----:R1:W1:Y:S01]  /*1160*/  SHFL.DOWN PT, R6, R4, 0x4, 0x1f ;  /* 0x08801f0004067f89 */ /* 0x00226200000e0000 */
[----:B------:R-:W-:Y:S01]  /*1170*/  BSSY.RECONVERGENT B1, `(.L_x_141) ;  /* 0x000001d000017945 */ /* 0x000fe20003800200 */
[----:B----4-:R-:W-:Y:S02]  /*1180*/  IMAD.MOV.U32 R14, RZ, RZ, R8 ;  /* 0x000000ffff0e7224 */ /* 0x010fe400078e0008 */
[----:B--2---:R2:W4:Y:S01]  /*1190*/  SHFL.DOWN PT, R7, R5, 0x4, 0x1f ;  /* 0x08801f0005077f89 */ /* 0x00452200000e0000 */
[----:B---3--:R-:W-:Y:S02]  /*11a0*/  IMAD.MOV.U32 R15, RZ, RZ, R9 ;  /* 0x000000ffff0f7224 */ /* 0x008fe400078e0009 */
[----:B0-----:R-:W-:Y:S01]  /*11b0*/  IMAD.MOV.U32 R2, RZ, RZ, R4 ;  /* 0x000000ffff027224 */ /* 0x001fe200078e0004 */
[----:B------:R2:W0:Y:S01]  /*11c0*/  SHFL.DOWN PT, R13, R8, 0x4, 0x1f ;  /* 0x08801f00080d7f89 */ /* 0x00042200000e0000 */
[----:B------:R-:W-:-:S03]  /*11d0*/  IMAD.MOV.U32 R3, RZ, RZ, R5 ;  /* 0x000000ffff037224 */ /* 0x000fc600078e0005 */
[----:B------:R2:W3:Y:S01]  /*11e0*/  SHFL.DOWN PT, R12, R9, 0x4, 0x1f ;  /* 0x08801f00090c7f89 */ /* 0x0004e200000e0000 */
[----:B------:R-:W-:Y:S05]  /*11f0*/  @P0 BRA `(.L_x_142) ;  /* 0x0000000000500947 */ /* 0x000fea0003800000 */
[----:B-1--4-:R-:W-:Y:S01]  /*1200*/  DSETP.GEU.AND P0, PT, |R4|, |R6|, PT ;  /* 0x400000060400722a */ /* 0x012fe20003f0e200 */
[----:B0-----:R-:W-:Y:S02]  /*1210*/  IMAD.MOV.U32 R14, RZ, RZ, R13 ;  /* 0x000000ffff0e7224 */ /* 0x001fe400078e000d */
        /* <DEDUP_REMOVED lines=18> */
.L_x_142:
[----:B------:R-:W-:Y:S05]  /*1340*/  BSYNC.RECONVERGENT B1 ;  /* 0x0000000000017941 */ /* 0x000fea0003800200 */
.L_x_141:
[----:B------:R-:W-:Y:S01]  /*1350*/  ISETP.GT.AND P0, PT, R11, 0x17, PT ;  /* 0x000000170b00780c */ /* 0x000fe20003f04270 */
[----:B-1----:R1:W1:Y:S01]  /*1360*/  SHFL.DOWN PT, R4, R2, 0x8, 0x1f ;  /* 0x09001f0002047f89 */ /* 0x00226200000e0000 */
[----:B------:R-:W-:Y:S01]  /*1370*/  BSSY.RECONVERGENT B1, `(.L_x_143) ;  /* 0x000001d000017945 */ /* 0x000fe20003800200 */
[----:B---3--:R-:W-:Y:S02]  /*1380*/  IMAD.MOV.U32 R12, RZ, RZ, R14 ;  /* 0x000000ffff0c7224 */ /* 0x008fe400078e000e */
[----:B--2---:R2:W3:Y:S01]  /*1390*/  SHFL.DOWN PT, R5, R3, 0x8, 0x1f ;  /* 0x09001f0003057f89 */ /* 0x0044e200000e0000 */
[----:B0-----:R-:W-:Y:S02]  /*13a0*/  IMAD.MOV.U32 R13, RZ, RZ, R15 ;  /* 0x000000ffff0d7224 */ /* 0x001fe400078e000f */
[----:B------:R-:W-:Y:S01]  /*13b0*/  IMAD.MOV.U32 R8, RZ, RZ, R2 ;  /* 0x000000ffff087224 */ /* 0x000fe200078e0002 */
[----:B----4-:R2:W0:Y:S01]  /*13c0*/  SHFL.DOWN PT, R7, R14, 0x8, 0x1f ;  /* 0x09001f000e077f89 */ /* 0x01042200000e0000 */
[----:B------:R-:W-:-:S03]  /*13d0*/  IMAD.MOV.U32 R9, RZ, RZ, R3 ;  /* 0x000000ffff097224 */ /* 0x000fc600078e0003 */
[----:B------:R2:W4:Y:S01]  /*13e0*/  SHFL.DOWN PT, R6, R15, 0x8, 0x1f ;  /* 0x09001f000f067f89 */ /* 0x00052200000e0000 */
[----:B------:R-:W-:Y:S05]  /*13f0*/  @P0 BRA `(.L_x_144) ;  /* 0x0000000000500947 */ /* 0x000fea0003800000 */
[----:B-1-3--:R-:W-:Y:S01]  /*1400*/  DSETP.GEU.AND P0, PT, |R2|, |R4|, PT ;  /* 0x400000040200722a */ /* 0x00afe20003f0e200 */
[----:B0-----:R-:W-:Y:S02]  /*1410*/  IMAD.MOV.U32 R12, RZ, RZ, R7 ;  /* 0x000000ffff0c7224 */ /* 0x001fe400078e0007 */
        /* <DEDUP_REMOVED lines=18> */
.L_x_144:
[----:B------:R-:W-:Y:S05]  /*1540*/  BSYNC.RECONVERGENT B1 ;  /* 0x0000000000017941 */ /* 0x000fea0003800200 */
.L_x_143:
[----:B------:R-:W-:Y:S01]  /*1550*/  ISETP.GT.AND P0, PT, R11, 0xf, PT ;  /* 0x0000000f0b00780c */ /* 0x000fe20003f04270 */
[----:B-1----:R1:W1:Y:S01]  /*1560*/  SHFL.DOWN PT, R2, R8, 0x10, 0x1f ;  /* 0x0a001f0008027f89 */ /* 0x00226200000e0000 */
[----:B------:R-:W-:Y:S01]  /*1570*/  BSSY.RECONVERGENT B1, `(.L_x_145) ;  /* 0x000001d000017945 */ /* 0x000fe20003800200 */
[----:B------:R-:W-:Y:S02]  /*1580*/  IMAD.MOV.U32 R4, RZ, RZ, R12 ;  /* 0x000000ffff047224 */ /* 0x000fe400078e000c */
[----:B--2---:R2:W1:Y:S01]  /*1590*/  SHFL.DOWN PT, R3, R9, 0x10, 0x1f ;  /* 0x0a001f0009037f89 */ /* 0x00446200000e0000 */
[----:B---3--:R-:W-:Y:S02]  /*15a0*/  IMAD.MOV.U32 R5, RZ, RZ, R13 ;  /* 0x000000ffff057224 */ /* 0x008fe400078e000d */
[----:B----4-:R-:W-:Y:S01]  /*15b0*/  IMAD.MOV.U32 R6, RZ, RZ, R8 ;  /* 0x000000ffff067224 */ /* 0x010fe200078e0008 */
[----:B------:R2:W3:Y:S01]  /*15c0*/  SHFL.DOWN PT, R15, R12, 0x10, 0x1f ;  /* 0x0a001f000c0f7f89 */ /* 0x0004e200000e0000 */
[----:B0-----:R-:W-:-:S03]  /*15d0*/  IMAD.MOV.U32 R7, RZ, RZ, R9 ;  /* 0x000000ffff077224 */ /* 0x001fc600078e0009 */
[----:B------:R2:W0:Y:S01]  /*15e0*/  SHFL.DOWN PT, R14, R13, 0x10, 0x1f ;  /* 0x0a001f000d0e7f89 */ /* 0x00042200000e0000 */
[----:B------:R-:W-:Y:S05]  /*15f0*/  @P0 BRA `(.L_x_146) ;  /* 0x0000000000500947 */ /* 0x000fea0003800000 */
[----:B-1----:R-:W-:Y:S01]  /*1600*/  DSETP.GEU.AND P0, PT, |R8|, |R2|, PT ;  /* 0x400000020800722a */ /* 0x002fe20003f0e200 */
[----:B---3--:R-:W-:Y:S02]  /*1610*/  IMAD.MOV.U32 R4, RZ, RZ, R15 ;  /* 0x000000ffff047224 */ /* 0x008fe400078e000f */
        /* <DEDUP_REMOVED lines=18> */
.L_x_146:
[----:B------:R-:W-:Y:S05]  /*1740*/  BSYNC.RECONVERGENT B1 ;  /* 0x0000000000017941 */ /* 0x000fea0003800200 */
.L_x_145:
        /* <DEDUP_REMOVED lines=11> */
.L_x_148:
[----:B------:R-:W-:Y:S05]  /*1800*/  BSYNC.RECONVERGENT B1 ;  /* 0x0000000000017941 */ /* 0x000fea0003800200 */
.L_x_147:
[----:B------:R-:W-:Y:S01]  /*1810*/  BAR.SYNC.DEFER_BLOCKING 0x0 ;  /* 0x0000000000007b1d */ /* 0x000fe20000010000 */
[----:B------:R-:W-:-:S13]  /*1820*/  ISETP.NE.AND P1, PT, R10, RZ, PT ;  /* 0x000000ff0a00720c */ /* 0x000fda0003f25270 */
[----:B------:R-:W-:Y:S05]  /*1830*/  @P1 BRA `(.L_x_149) ;  /* 0x0000005000201947 */ /* 0x000fea0003800000 */
[----:B-1--4-:R-:W1:Y:S01]  /*1840*/  S2R R3, SR_CgaCtaId ;  /* 0x0000000000037919 */ /* 0x012e620000008800 */
[----:B------:R-:W-:Y:S01]  /*1850*/  MOV R20, 0x400 ;  /* 0x0000040000147802 */ /* 0x000fe20000000f00 */
[----:B------:R-:W-:Y:S03]  /*1860*/  BSSY.RECONVERGENT B1, `(.L_x_150) ;  /* 0x000001a000017945 */ /* 0x000fe60003800200 */
[----:B-1----:R-:W-:-:S05]  /*1870*/  LEA R20, R3, R20, 0x18 ;  /* 0x0000001403147211 */ /* 0x002fca00078ec0ff */
[----:B------:R-:W1:Y:S04]  /*1880*/  LDS.64 R16, [R20+0x18] ;  /* 0x0000180014107984 */ /* 0x000e680000000a00 */
[----:B--2---:R-:W2:Y:S04]  /*1890*/  LDS.128 R8, [R20+0x20] ;  /* 0x0000200014087984 */ /* 0x004ea80000000c00 */
[----:B------:R4:W4:Y:S04]  /*18a0*/  LDS.64 R2, [R20+0x80] ;  /* 0x0000800014027984 */ /* 0x0009280000000a00 */
[----:B0--3--:R0:W3:Y:S01]  /*18b0*/  LDS.128 R12, [R20+0x30] ;  /* 0x00003000140c7984 */ /* 0x0090e20000000c00 */
[----:B-1----:R-:W-:Y:S01]  /*18c0*/  DSETP.GEU.AND P0, PT, |R6|, |R16|, PT ;  /* 0x400000100600722a */ /* 0x002fe20003f0e200 */
[----:B------:R-:W-:-:S02]  /*18d0*/  IMAD.MOV.U32 R22, RZ, RZ, R16 ;  /* 0x000000ffff167224 */ /* 0x000fc400078e0010 */
[----:B------:R-:W-:Y:S02]  /*18e0*/  IMAD.MOV.U32 R23, RZ, RZ, R17 ;  /* 0x000000ffff177224 */ /* 0x000fe400078e0011 */
[----:B--2---:R-:W-:Y:S02]  /*18f0*/  IMAD.MOV.U32 R24, RZ, RZ, R8 ;  /* 0x000000ffff187224 */ /* 0x004fe400078e0008 */
[----:B------:R-:W-:-:S07]  /*1900*/  IMAD.MOV.U32 R25, RZ, RZ, R9 ;  /* 0x000000ffff197224 */ /* 0x000fce00078e0009 */
[----:B0--34-:R-:W-:Y:S05]  /*1910*/  @!P0 BRA `(.L_x_151) ;  /* 0x0000000000388947 */ /* 0x019fea0003800000 */
[----:B------:R-:W-:Y:S01]  /*1920*/  DSETP.GEU.AND P0, PT, |R16|, |R6|, PT ;  /* 0x400000061000722a */ /* 0x000fe20003f0e200 */
[----:B------:R-:W-:Y:S01]  /*1930*/  IMAD.MOV.U32 R22, RZ, RZ, R6 ;  /* 0x000000ffff167224 */ /* 0x000fe200078e0006 */
[----:B------:R-:W-:Y:S01]  /*1940*/  MOV R25, R5 ;  /* 0x0000000500197202 */ /* 0x000fe20000000f00 */
[----:B------:R-:W-:Y:S02]  /*1950*/  IMAD.MOV.U32 R23, RZ, RZ, R7 ;  /* 0x000000ffff177224 */ /* 0x000fe400078e0007 */
[----:B------:R-:W-:-:S09]  /*1960*/  IMAD.MOV.U32 R24, RZ, RZ, R4 ;  /* 0x000000ffff187224 */ /* 0x000fd200078e0004 */
        /* <DEDUP_REMOVED lines=9> */
.L_x_151:
[----:B------:R-:W-:Y:S05]  /*1a00*/  BSYNC.RECONVERGENT B1 ;  /* 0x0000000000017941 */ /* 0x000fea0003800200 */
.L_x_150:
        /* <DEDUP_REMOVED lines=23> */
.L_x_153:
[----:B------:R-:W-:Y:S05]  /*1b80*/  BSYNC.RECONVERGENT B1 ;  /* 0x0000000000017941 */ /* 0x000fea0003800200 */
.L_x_152:
        /* <DEDUP_REMOVED lines=21> */
.L_x_155:
[----:B------:R-:W-:Y:S05]  /*1ce0*/  BSYNC.RECONVERGENT B1 ;  /* 0x0000000000017941 */ /* 0x000fea0003800200 */
.L_x_154:
        /* <DEDUP_REMOVED lines=23> */
.L_x_157:
[----:B------:R-:W-:Y:S05]  /*1e60*/  BSYNC.RECONVERGENT B1 ;  /* 0x0000000000017941 */ /* 0x000fea0003800200 */
.L_x_156:
        /* <DEDUP_REMOVED lines=21> */
.L_x_159:
[----:B------:R-:W-:Y:S05]  /*1fc0*/  BSYNC.RECONVERGENT B1 ;  /* 0x0000000000017941 */ /* 0x000fea0003800200 */
.L_x_158:
        /* <DEDUP_REMOVED lines=21> */
.L_x_161:
[----:B------:R-:W-:Y:S05]  /*2120*/  BSYNC.RECONVERGENT B1 ;  /* 0x0000000000017941 */ /* 0x000fea0003800200 */
.L_x_160:
        /* <DEDUP_REMOVED lines=21> */
.L_x_136:
[----:B------:R-:W0:Y:S01]  /*2280*/  S2R R2, SR_LANEID ;  /* 0x0000000000027919 */ /* 0x000e220000000000 */
[----:B------:R-:W-:Y:S01]  /*2290*/  LOP3.LUT R3, R10, 0x3e0, RZ, 0xc0, !PT ;  /* 0x000003e00a037812 */ /* 0x000fe200078ec0ff */
[----:B------:R-:W-:Y:S01]  /*22a0*/  BSSY.RECONVERGENT B1, `(.L_x_162) ;  /* 0x0000024000017945 */ /* 0x000fe20003800200 */
[----:B------:R-:W-:Y:S02]  /*22b0*/  IMAD.MOV.U32 R18, RZ, RZ, R21 ;  /* 0x000000ffff127224 */ /* 0x000fe400078e0015 */
[----:B------:R-:W-:Y:S01]  /*22c0*/  LOP3.LUT R6, RZ, R3, RZ, 0x33, !PT ;  /* 0x00000003ff067212 */ /* 0x000fe200078e33ff */
[----:B------:R-:W-:Y:S02]  /*22d0*/  VIADD R4, R3, 0x20 ;  /* 0x0000002003047836 */ /* 0x000fe40000000000 */
[----:B------:R-:W-:Y:S02]  /*22e0*/  IMAD.MOV.U32 R22, RZ, RZ, R20 ;  /* 0x000000ffff167224 */ /* 0x000fe400078e0014 */
[----:B------:R-:W-:Y:S01]  /*22f0*/  IMAD.IADD R3, R9, 0x1, R6 ;  /* 0x0000000109037824 */ /* 0x000fe200078e0206 */
[----:B------:R-:W-:Y:S01]  /*2300*/  ISETP.GT.AND P0, PT, R4, R9, PT ;  /* 0x000000090400720c */ /* 0x000fe20003f04270 */
[----:B-----5:R-:W-:-:S02]  /*2310*/  IMAD.MOV.U32 R4, RZ, RZ, R14 ;  /* 0x000000ffff047224 */ /* 0x020fc400078e000e */
[----:B------:R-:W-:Y:S01]  /*2320*/  IMAD.MOV.U32 R5, RZ, RZ, R15 ;  /* 0x000000ffff057224 */ /* 0x000fe200078e000f */
[----:B------:R-:W-:-:S05]  /*2330*/  SEL R3, R3, 0x1f, P0 ;  /* 0x0000001f03037807 */ /* 0x000fca0000000000 */
[----:B------:R1:W2:Y:S04]  /*2340*/  SHFL.DOWN PT, R6, R14, 0x1, R3 ;  /* 0x082000000e067989 */ /* 0x0002a800000e0003 */
[----:B------:R1:W3:Y:S04]  /*2350*/  SHFL.DOWN PT, R7, R15, 0x1, R3 ;  /* 0x082000000f077989 */ /* 0x0002e800000e0003 */
[----:B------:R1:W4:Y:S01]  /*2360*/  SHFL.DOWN PT, R8, R21, 0x1, R3 ;  /* 0x0820000015087989 */ /* 0x00032200000e0003 */
[----:B0-----:R-:W-:-:S03]  /*2370*/  ISETP.GE.AND P0, PT, R2, R3, PT ;  /* 0x000000030200720c */ /* 0x001fc60003f06270 */
[----:B------:R1:W0:Y:S10]  /*2380*/  SHFL.DOWN PT, R11, R20, 0x1, R3 ;  /* 0x08200000140b7989 */ /* 0x00023400000e0003 */
[----:B-12---:R-:W-:Y:S05]  /*2390*/  @P0 BRA `(.L_x_163) ;  /* 0x0000000000500947 */ /* 0x006fea0003800000 */
[----:B---3--:R-:W-:Y:S01]  /*23a0*/  DSETP.GEU.AND P0, PT, |R14|, |R6|, PT ;  /* 0x400000060e00722a */ /* 0x008fe20003f0e200 */
        /* <DEDUP_REMOVED lines=19> */
.L_x_163:
[----:B------:R-:W-:Y:S05]  /*24e0*/  BSYNC.RECONVERGENT B1 ;  /* 0x0000000000017941 */ /* 0x000fea0003800200 */
.L_x_162:
[----:B------:R-:W-:Y:S01]  /*24f0*/  IADD3 R6, PT, PT, R2, 0x2, RZ ;  /* 0x0000000202067810 */ /* 0x000fe20007ffe0ff */
[----:B------:R1:W2:Y:S01]  /*2500*/  SHFL.DOWN PT, R12, R4, 0x2, R3 ;  /* 0x08400000040c7989 */ /* 0x0002a200000e0003 */
[----:B------:R-:W-:Y:S01]  /*2510*/  BSSY.RECONVERGENT B1, `(.L_x_164) ;  /* 0x000001e000017945 */ /* 0x000fe20003800200 */
[----:B----4-:R-:W-:Y:S01]  /*2520*/  IMAD.MOV.U32 R8, RZ, RZ, R18 ;  /* 0x000000ffff087224 */ /* 0x010fe200078e0012 */
[----:B------:R-:W-:Y:S01]  /*2530*/  ISETP.GT.AND P0, PT, R6, R3, PT ;  /* 0x000000030600720c */ /* 0x000fe20003f04270 */
[----:B------:R1:W4:Y:S01]  /*2540*/  SHFL.DOWN PT, R13, R5, 0x2, R3 ;  /* 0x08400000050d7989 */ /* 0x00032200000e0003 */
[----:B------:R-:W-:Y:S02]  /*2550*/  IMAD.MOV.U32 R16, RZ, RZ, R22 ;  /* 0x000000ffff107224 */ /* 0x000fe400078e0016 */
[----:B------:R-:W-:Y:S01]  /*2560*/  IMAD.MOV.U32 R6, RZ, RZ, R4 ;  /* 0x000000ffff067224 */ /* 0x000fe200078e0004 */
[----:B0-----:R1:W0:Y:S01]  /*2570*/  SHFL.DOWN PT, R11, R18, 0x2, R3 ;  /* 0x08400000120b7989 */ /* 0x00122200000e0003 */
[----:B---3--:R-:W-:-:S03]  /*2580*/  IMAD.MOV.U32 R7, RZ, RZ, R5 ;  /* 0x000000ffff077224 */ /* 0x008fc600078e0005 */
[----:B------:R1:W3:Y:S04]  /*2590*/  SHFL.DOWN PT, R15, R22, 0x2, R3 ;  /* 0x08400000160f7989 */ /* 0x0002e800000e0003 */
[----:B------:R-:W-:Y:S05]  /*25a0*/  @P0 BRA `(.L_x_165) ;  /* 0x0000000000500947 */ /* 0x000fea0003800000 */
[----:B--2-4-:R-:W-:Y:S01]  /*25b0*/  DSETP.GEU.AND P0, PT, |R4|, |R12|, PT ;  /* 0x4000000c0400722a */ /* 0x014fe20003f0e200 */
        /* <DEDUP_REMOVED lines=19> */
.L_x_165:
[----:B------:R-:W-:Y:S05]  /*26f0*/  BSYNC.RECONVERGENT B1 ;  /* 0x0000000000017941 */ /* 0x000fea0003800200 */
.L_x_164:
[----:B-1----:R-:W-:Y:S01]  /*2700*/  VIADD R4, R2, 0x4 ;  /* 0x0000000402047836 */ /* 0x002fe20000000000 */
[----:B--2---:R1:W2:Y:S01]  /*2710*/  SHFL.DOWN PT, R12, R6, 0x4, R3 ;  /* 0x08800000060c7989 */ /* 0x0042a200000e0003 */
[----:B------:R-:W-:Y:S01]  /*2720*/  BSSY.RECONVERGENT B1, `(.L_x_166) ;  /* 0x000001e000017945 */ /* 0x000fe20003800200 */
[----:B------:R-:W-:Y:S02]  /*2730*/  IMAD.MOV.U32 R14, RZ, RZ, R8 ;  /* 0x000000ffff0e7224 */ /* 0x000fe400078e0008 */
[----:B------:R-:W-:Y:S01]  /*2740*/  ISETP.GT.AND P0, PT, R4, R3, PT ;  /* 0x000000030400720c */ /* 0x000fe20003f04270 */
[----:B----4-:R1:W4:Y:S01]  /*2750*/  SHFL.DOWN PT, R13, R7, 0x4, R3 ;  /* 0x08800000070d7989 */ /* 0x01032200000e0003 */
[----:B------:R-:W-:Y:S02]  /*2760*/  IMAD.MOV.U32 R18, RZ, RZ, R16 ;  /* 0x000000ffff127224 */ /* 0x000fe400078e0010 */
[----:B------:R-:W-:Y:S01]  /*2770*/  IMAD.MOV.U32 R4, RZ, RZ, R6 ;  /* 0x000000ffff047224 */ /* 0x000fe200078e0006 */
[----:B0-----:R1:W0:Y:S01]  /*2780*/  SHFL.DOWN PT, R11, R8, 0x4, R3 ;  /* 0x08800000080b7989 */ /* 0x00122200000e0003 */
[----:B------:R-:W-:-:S03]  /*2790*/  IMAD.MOV.U32 R5, RZ, RZ, R7 ;  /* 0x000000ffff057224 */ /* 0x000fc600078e0007 */
[----:B---3--:R1:W3:Y:S04]  /*27a0*/  SHFL.DOWN PT, R15, R16, 0x4, R3 ;  /* 0x08800000100f7989 */ /* 0x0082e800000e0003 */
        /* <DEDUP_REMOVED lines=21> */
.L_x_167:
[----:B------:R-:W-:Y:S05]  /*2900*/  BSYNC.RECONVERGENT B1 ;  /* 0x0000000000017941 */ /* 0x000fea0003800200 */
.L_x_166:
[----:B-1----:R-:W-:Y:S01]  /*2910*/  VIADD R8, R2, 0x8 ;  /* 0x0000000802087836 */ /* 0x002fe20000000000 */
[----:B------:R1:W1:Y:S01]  /*2920*/  SHFL.DOWN PT, R6, R4, 0x8, R3 ;  /* 0x0900000004067989 */ /* 0x00026200000e0003 */
[----:B------:R-:W-:Y:S01]  /*2930*/  BSSY.RECONVERGENT B1, `(.L_x_168) ;  /* 0x000001e000017945 */ /* 0x000fe20003800200 */
[----:B------:R-:W-:Y:S02]  /*2940*/  IMAD.MOV.U32 R16, RZ, RZ, R18 ;  /* 0x000000ffff107224 */ /* 0x000fe400078e0012 */
[----:B------:R-:W-:Y:S01]  /*2950*/  ISETP.GT.AND P0, PT, R8, R3, PT ;  /* 0x000000030800720c */ /* 0x000fe20003f04270 */
[----:B------:R1:W1:Y:S01]  /*2960*/  SHFL.DOWN PT, R7, R5, 0x8, R3 ;  /* 0x0900000005077989 */ /* 0x00026200000e0003 */
[----:B------:R-:W-:Y:S02]  /*2970*/  IMAD.MOV.U32 R8, RZ, RZ, R14 ;  /* 0x000000ffff087224 */ /* 0x000fe400078e000e */
[----:B--2---:R-:W-:Y:S01]  /*2980*/  IMAD.MOV.U32 R12, RZ, RZ, R4 ;  /* 0x000000ffff0c7224 */ /* 0x004fe200078e0004 */
[----:B0-----:R0:W2:Y:S01]  /*2990*/  SHFL.DOWN PT, R11, R14, 0x8, R3 ;  /* 0x090000000e0b7989 */ /* 0x0010a200000e0003 */
[----:B----4-:R-:W-:-:S03]  /*29a0*/  IMAD.MOV.U32 R13, RZ, RZ, R5 ;  /* 0x000000ffff0d7224 */ /* 0x010fc600078e0005 */
[----:B---3--:R0:W3:Y:S04]  /*29b0*/  SHFL.DOWN PT, R15, R18, 0x8, R3 ;  /* 0x09000000120f7989 */ /* 0x0080e800000e0003 */
[----:B------:R-:W-:Y:S05]  /*29c0*/  @P0 BRA `(.L_x_169) ;  /* 0x0000000000500947 */ /* 0x000fea0003800000 */
[----:B-1----:R-:W-:Y:S01]  /*29d0*/  DSETP.GEU.AND P0, PT, |R4|, |R6|, PT ;  /* 0x400000060400722a */ /* 0x002fe20003f0e200 */
[----:B--2---:R-:W-:Y:S02]  /*29e0*/  IMAD.MOV.U32 R8, RZ, RZ, R11 ;  /* 0x000000ffff087224 */ /* 0x004fe400078e000b */
        /* <DEDUP_REMOVED lines=18> */
.L_x_169:
[----:B------:R-:W-:Y:S05]  /*2b10*/  BSYNC.RECONVERGENT B1 ;  /* 0x0000000000017941 */ /* 0x000fea0003800200 */
.L_x_168:
[----:B-1----:R-:W-:Y:S01]  /*2b20*/  VIADD R4, R2, 0x10 ;  /* 0x0000001002047836 */ /* 0x002fe20000000000 */
[----:B0-----:R0:W1:Y:S01]  /*2b30*/  SHFL.DOWN PT, R14, R12, 0x10, R3 ;  /* 0x0a0000000c0e7989 */ /* 0x00106200000e0003 */
[----:B------:R-:W-:Y:S01]  /*2b40*/  BSSY.RECONVERGENT B1, `(.L_x_170) ;  /* 0x000001e000017945 */ /* 0x000fe20003800200 */
[----:B------:R-:W-:Y:S02]  /*2b50*/  IMAD.MOV.U32 R5, RZ, RZ, R16 ;  /* 0x000000ffff057224 */ /* 0x000fe400078e0010 */
[----:B------:R-:W-:Y:S01]  /*2b60*/  ISETP.GT.AND P0, PT, R4, R3, PT ;  /* 0x000000030400720c */ /* 0x000fe20003f04270 */
[----:B---3--:R0:W3:Y:S01]  /*2b70*/  SHFL.DOWN PT, R15, R13, 0x10, R3 ;  /* 0x0a0000000d0f7989 */ /* 0x0080e200000e0003 */
[----:B------:R-:W-:Y:S02]  /*2b80*/  IMAD.MOV.U32 R4, RZ, RZ, R8 ;  /* 0x000000ffff047224 */ /* 0x000fe400078e0008 */
[----:B------:R-:W-:Y:S01]  /*2b90*/  IMAD.MOV.U32 R6, RZ, RZ, R12 ;  /* 0x000000ffff067224 */ /* 0x000fe200078e000c */
[----:B--2---:R0:W2:Y:S01]  /*2ba0*/  SHFL.DOWN PT, R11, R8, 0x10, R3 ;  /* 0x0a000000080b7989 */ /* 0x0040a200000e0003 */
[----:B------:R-:W-:-:S03]  /*2bb0*/  IMAD.MOV.U32 R7, RZ, RZ, R13 ;  /* 0x000000ffff077224 */ /* 0x000fc600078e000d */
[----:B------:R0:W4:Y:S04]  /*2bc0*/  SHFL.DOWN PT, R17, R16, 0x10, R3 ;  /* 0x0a00000010117989 */ /* 0x00012800000e0003 */
[----:B------:R-:W-:Y:S05]  /*2bd0*/  @P0 BRA `(.L_x_171) ;  /* 0x0000000000500947 */ /* 0x000fea0003800000 */
[----:B-1-3--:R-:W-:Y:S01]  /*2be0*/  DSETP.GEU.AND P0, PT, |R12|, |R14|, PT ;  /* 0x4000000e0c00722a */ /* 0x00afe20003f0e200 */
        /* <DEDUP_REMOVED lines=19> */
.L_x_171:
[----:B------:R-:W-:Y:S05]  /*2d20*/  BSYNC.RECONVERGENT B1 ;  /* 0x0000000000017941 */ /* 0x000fea0003800200 */
.L_x_170:
[----:B------:R-:W-:Y:S01]  /*2d30*/  ISETP.NE.AND P0, PT, R2, RZ, PT ;  /* 0x000000ff0200720c */ /* 0x000fe20003f05270 */
[----:B------:R-:W-:-:S12]  /*2d40*/  BSSY.RECONVERGENT B1, `(.L_x_172) ;  /* 0x000000a000017945 */ /* 0x000fd80003800200 */
[----:B------:R-:W-:Y:S05]  /*2d50*/  @P0 BRA `(.L_x_173) ;  /* 0x0000000000200947 */ /* 0x000fea0003800000 */
[----:B0-----:R-:W0:Y:S01]  /*2d60*/  S2R R8, SR_CgaCtaId ;  /* 0x0000000000087919 */ /* 0x001e220000008800 */
[----:B------:R-:W-:Y:S02]  /*2d70*/  MOV R3, 0x400 ;  /* 0x0000040000037802 */ /* 0x000fe40000000f00 */
[----:B------:R-:W-:-:S04]  /*2d80*/  SHF.R.U32.HI R2, RZ, 0x1, R10 ;  /* 0x00000001ff027819 */ /* 0x000fc8000001160a */
[----:B------:R-:W-:Y:S02]  /*2d90*/  LOP3.LUT R2, R2, 0x1f0, RZ, 0xc0, !PT ;  /* 0x000001f002027812 */ /* 0x000fe400078ec0ff */
[----:B0-----:R-:W-:-:S05]  /*2da0*/  LEA R3, R8, R3, 0x18 ;  /* 0x0000000308037211 */ /* 0x001fca00078ec0ff */
[----:B------:R-:W-:-:S05]  /*2db0*/  IMAD.IADD R3, R2, 0x1, R3 ;  /* 0x0000000102037824 */ /* 0x000fca00078e0203 */
[----:B------:R0:W-:Y:S04]  /*2dc0*/  STS.64 [R3+0x10], R4 ;  /* 0x0000100403007388 */ /* 0x0001e80000000a00 */
[----:B------:R0:W-:Y:S02]  /*2dd0*/  STS.64 [R3+0x8], R6 ;  /* 0x0000080603007388 */ /* 0x0001e40000000a00 */
.L_x_173:
[----:B------:R-:W-:Y:S05]  /*2de0*/  BSYNC.RECONVERGENT B1 ;  /* 0x0000000000017941 */ /* 0x000fea0003800200 */
.L_x_172:
[----:B------:R-:W-:Y:S01]  /*2df0*/  BAR.SYNC.DEFER_BLOCKING 0x0 ;  /* 0x0000000000007b1d */ /* 0x000fe20000010000 */
[----:B------:R-:W-:-:S13]  /*2e00*/  ISETP.NE.AND P1, PT, R10, RZ, PT ;  /* 0x000000ff0a00720c */ /* 0x000fda0003f25270 */
[----:B------:R-:W-:Y:S05]  /*2e10*/  @P1 BRA `(.L_x_149) ;  /* 0x0000003800a81947 */ /* 0x000fea0003800000 */
[----:B------:R-:W-:Y:S01]  /*2e20*/  ISETP.GE.AND P0, PT, R9, 0x21, PT ;  /* 0x000000210900780c */ /* 0x000fe20003f06270 */
[----:B0-----:R-:W-:Y:S02]  /*2e30*/  IMAD.MOV.U32 R13, RZ, RZ, R4 ;  /* 0x000000ffff0d7224 */ /* 0x001fe400078e0004 */
[----:B------:R-:W-:Y:S02]  /*2e40*/  IMAD.MOV.U32 R8, RZ, RZ, R5 ;  /* 0x000000ffff087224 */ /* 0x000fe400078e0005 */
[----:B------:R-:W-:Y:S02]  /*2e50*/  IMAD.MOV.U32 R2, RZ, RZ, R6 ;  /* 0x000000ffff027224 */ /* 0x000fe400078e0006 */
[----:B------:R-:W-:-:S06]  /*2e60*/  IMAD.MOV.U32 R3, RZ, RZ, R7 ;  /* 0x000000ffff037224 */ /* 0x000fcc00078e0007 */
[----:B------:R-:W-:Y:S05]  /*2e70*/  @!P0 BRA `(.L_x_174) ;  /* 0x00000000006c8947 */ /* 0x000fea0003800000 */
[----:B------:R-:W0:Y:S01]  /*2e80*/  S2UR UR5, SR_CgaCtaId ;  /* 0x00000000000579c3 */ /* 0x000e220000008800 */
[----:B------:R-:W-:Y:S01]  /*2e90*/  UMOV UR4, 0x400 ;  /* 0x0000040000047882 */ /* 0x000fe20000000000 */
[----:B------:R-:W-:Y:S01]  /*2ea0*/  BSSY.RECONVERGENT B1, `(.L_x_174) ;  /* 0x0000018000017945 */ /* 0x000fe20003800200 */
[----:B0-----:R-:W-:-:S09]  /*2eb0*/  ULEA UR4, UR5, UR4, 0x18 ;  /* 0x0000000405047291 */ /* 0x001fd2000f8ec0ff */
[----:B--2---:R-:W0:Y:S04]  /*2ec0*/  LDS.64 R10, [UR4+0x18] ;  /* 0x00001804ff0a7984 */ /* 0x004e280008000a00 */
[----:B-1-3--:R-:W1:Y:S01]  /*2ed0*/  LDS.64 R14, [UR4+0x20] ;  /* 0x00002004ff0e7984 */ /* 0x00ae620008000a00 */
[----:B0-----:R-:W-:Y:S01]  /*2ee0*/  DSETP.GEU.AND P0, PT, |R6|, |R10|, PT ;  /* 0x4000000a0600722a */ /* 0x001fe20003f0e200 */
[----:B------:R-:W-:Y:S02]  /*2ef0*/  IMAD.MOV.U32 R2, RZ, RZ, R10 ;  /* 0x000000ffff027224 */ /* 0x000fe400078e000a */
[----:B------:R-:W-:Y:S02]  /*2f00*/  IMAD.MOV.U32 R3, RZ, RZ, R11 ;  /* 0x000000ffff037224 */ /* 0x000fe400078e000b */
[----:B-1----:R-:W-:-:S02]  /*2f10*/  IMAD.MOV.U32 R13, RZ, RZ, R14 ;  /* 0x000000ffff0d7224 */ /* 0x002fc400078e000e */
[----:B------:R-:W-:-:S07]  /*2f20*/  IMAD.MOV.U32 R8, RZ, RZ, R15 ;  /* 0x000000ffff087224 */ /* 0x000fce00078e000f */
[----:B------:R-:W-:Y:S05]  /*2f30*/  @!P0 BRA `(.L_x_175) ;  /* 0x0000000000388947 */ /* 0x000fea0003800000 */
        /* <DEDUP_REMOVED lines=14> */
.L_x_175:
[----:B------:R-:W-:Y:S05]  /*3020*/  BSYNC.RECONVERGENT B1 ;  /* 0x0000000000017941 */ /* 0x000fea0003800200 */
.L_x_174:
[----:B------:R-:W-:Y:S01]  /*3030*/  ISETP.GE.AND P0, PT, R9, 0x41, PT ;  /* 0x000000410900780c */ /* 0x000fe20003f06270 */
[----:B--2---:R-:W-:Y:S02]  /*3040*/  IMAD.MOV.U32 R11, RZ, RZ, R13 ;  /* 0x000000ffff0b7224 */ /* 0x004fe400078e000d */
        /* <DEDUP_REMOVED lines=8> */
[----:B------:R-:W0:Y:S04]  /*30d0*/  LDS.64 R6, [UR4+0x28] ;  /* 0x00002804ff067984 */ /* 0x000e280008000a00 */
        /* <DEDUP_REMOVED lines=21> */
.L_x_177:
[----:B------:R-:W-:Y:S05]  /*3230*/  BSYNC.RECONVERGENT B1 ;  /* 0x0000000000017941 */ /* 0x000fea0003800200 */
.L_x_176:
[----:B------:R-:W-:Y:S01]  /*3240*/  ISETP.GE.AND P0, PT, R9, 0x61, PT ;  /* 0x000000610900780c */ /* 0x000fe20003f06270 */
[----:B------:R-:W-:Y:S02]  /*3250*/  IMAD.MOV.U32 R13, RZ, RZ, R11 ;  /* 0x000000ffff0d7224 */ /* 0x000fe400078e000b */
        /* <DEDUP_REMOVED lines=30> */
.L_x_179:
[----:B------:R-:W-:Y:S05]  /*3440*/  BSYNC.RECONVERGENT B1 ;  /* 0x0000000000017941 */ /* 0x000fea0003800200 */
.L_x_178:
        /* <DEDUP_REMOVED lines=32> */
.L_x_181:
[----:B------:R-:W-:Y:S05]  /*3650*/  BSYNC.RECONVERGENT B1 ;  /* 0x0000000000017941 */ /* 0x000fea0003800200 */
.L_x_180:
        /* <DEDUP_REMOVED lines=32> */
.L_x_183:
[----:B------:R-:W-:Y:S05]  /*3860*/  BSYNC.RECONVERGENT B1 ;  /* 0x0000000000017941 */ /* 0x000fea0003800200 */
.L_x_182:
        /* <DEDUP_REMOVED lines=32> */
.L_x_185:
[----:B------:R-:W-:Y:S05]  /*3a70*/  BSYNC.RECONVERGENT B1 ;  /* 0x0000000000017941 */ /* 0x000fea0003800200 */
.L_x_184:
[----:B------:R-:W-:Y:S01]  /*3a80*/  ISETP.GE.AND P0, PT, R9, 0xe1, PT ;  /* 0x000000e10900780c */ /* 0x000fe20003f06270 */
[----:B------:R-:W-:Y:S01]  /*3a90*/  IMAD.MOV.U32 R5, RZ, RZ, R10 ;  /* 0x000000ffff057224 */ /* 0x000fe200078e000a */
[----:B------:R-:W-:Y:S01]  /*3aa0*/  MOV R4, R11 ;  /* 0x0000000b00047202 */ /* 0x000fe20000000f00 */
[----:B------:R-:W-:Y:S02]  /*3ab0*/  IMAD.MOV.U32 R6, RZ, RZ, R2 ;  /* 0x000000ffff067224 */ /* 0x000fe400078e0002 */
[----:B------:R-:W-:-:S08]  /*3ac0*/  IMAD.MOV.U32 R7, RZ, RZ, R3 ;  /* 0x000000ffff077224 */ /* 0x000fd000078e0003 */
[----:B------:R-:W-:Y:S05]  /*3ad0*/  @!P0 BRA `(.L_x_149) ;  /* 0x0000002c00788947 */ /* 0x000fea0003800000 */
[----:B------:R-:W0:Y:S01]  /*3ae0*/  S2UR UR5, SR_CgaCtaId ;  /* 0x00000000000579c3 */ /* 0x000e220000008800 */
[----:B------:R-:W-:Y:S02]  /*3af0*/  UMOV UR4, 0x400 ;  /* 0x0000040000047882 */ /* 0x000fe40000000000 */
[----:B0-----:R-:W-:-:S09]  /*3b00*/  ULEA UR4, UR5, UR4, 0x18 ;  /* 0x0000000405047291 */ /* 0x001fd2000f8ec0ff */
[----:B------:R-:W0:Y:S04]  /*3b10*/  LDS.64 R8, [UR4+0x78] ;  /* 0x00007804ff087984 */ /* 0x000e280008000a00 */
[----:B------:R-:W2:Y:S01]  /*3b20*/  LDS.64 R12, [UR4+0x80] ;  /* 0x00008004ff0c7984 */ /* 0x000ea20008000a00 */
[----:B0-----:R-:W-:Y:S01]  /*3b30*/  DSETP.GEU.AND P0, PT, |R2|, |R8|, PT ;  /* 0x400000080200722a */ /* 0x001fe20003f0e200 */
        /* <DEDUP_REMOVED lines=20> */
.L_x_117:
[----:B------:R-:W0:Y:S01]  /*3c80*/  S2R R3, SR_TID.X ;  /* 0x0000000000037919 */ /* 0x000e220000002100 */
[----:B------:R-:W1:Y:S02]  /*3c90*/  LDCU.128 UR12, c[0x0][0x380] ;  /* 0x00007000ff0c77ac */ /* 0x000e640008000c00 */
[----:B-1----:R-:W-:Y:S02]  /*3ca0*/  IMAD.U32 R2, RZ, RZ, UR12 ;  /* 0x0000000cff027e24 */ /* 0x002fe4000f8e00ff */
[----:B------:R-:W-:Y:S01]  /*3cb0*/  IMAD.U32 R4, RZ, RZ, UR13 ;  /* 0x0000000dff047e24 */ /* 0x000fe2000f8e00ff */
[----:B0-----:R-:W-:-:S05]  /*3cc0*/  IADD3 R5, P0, PT, R8, R3, RZ ;  /* 0x0000000308057210 */ /* 0x001fca0007f1e0ff */
[----:B------:R-:W-:Y:S01]  /*3cd0*/  IMAD.X R6, RZ, RZ, RZ, P0 ;  /* 0x000000ffff067224 */ /* 0x000fe200000e06ff */
[----:B------:R-:W-:-:S04]  /*3ce0*/  LEA R20, P0, R5, R2, 0x3 ;  /* 0x0000000205147211 */ /* 0x000fc800078018ff */
[----:B------:R-:W-:-:S05]  /*3cf0*/  LEA.HI.X R21, R5, R4, R6, 0x3, P0 ;  /* 0x0000000405157211 */ /* 0x000fca00000f1c06 */
[----:B------:R-:W2:Y:S04]  /*3d00*/  LDG.E.64 R6, desc[UR10][R20.64] ;  /* 0x0000000a14067981 */ /* 0x000ea8000c1e1b00 */
[----:B------:R-:W2:Y:S04]  /*3d10*/  LDG.E.64 R14, desc[UR10][R20.64+0x800] ;  /* 0x0008000a140e7981 */ /* 0x000ea8000c1e1b00 */
[----:B------:R-:W3:Y:S04]  /*3d20*/  LDG.E.64 R18, desc[UR10][R20.64+0x1000] ;  /* 0x0010000a14127981 */ /* 0x000ee8000c1e1b00 */
[----:B------:R-:W4:Y:S04]  /*3d30*/  LDG.E.64 R12, desc[UR10][R20.64+0x1800] ;  /* 0x0018000a140c7981 */ /* 0x000f28000c1e1b00 */
[----:B------:R-:W5:Y:S01]  /*3d40*/  LDG.E.64 R10, desc[UR10][R20.64+0x2000] ;  /* 0x0020000a140a7981 */ /* 0x000f62000c1e1b00 */
[----:B------:R-:W-:Y:S01]  /*3d50*/  IMAD.U32 R5, RZ, RZ, UR14 ;  /* 0x0000000eff057e24 */ /* 0x000fe2000f8e00ff */
[----:B------:R-:W-:Y:S01]  /*3d60*/  LOP3.LUT R9, R3, 0x400, RZ, 0xfc, !PT ;  /* 0x0000040003097812 */ /* 0x000fe200078efcff */
[----:B------:R-:W-:Y:S01]  /*3d70*/  BSSY.RECONVERGENT B1, `(.L_x_186) ;  /* 0x0000020000017945 */ /* 0x000fe20003800200 */
[----:B------:R-:W-:-:S04]  /*3d80*/  ISETP.LE.U32.AND P0, PT, R25, UR6, PT ;  /* 0x0000000619007c0c */ /* 0x000fc8000bf03070 */
[----:B------:R-:W-:Y:S01]  /*3d90*/  ISETP.GE.U32.AND.EX P0, PT, RZ, R16, PT, P0 ;  /* 0x00000010ff00720c */ /* 0x000fe20003f06100 */
[----:B--2---:R-:W-:-:S06]  /*3da0*/  DSETP.GEU.AND P2, PT, |R6|, |R14|, PT ;  /* 0x4000000e0600722a */ /* 0x004fcc0003f4e200 */
[----:B------:R-:W-:Y:S02]  /*3db0*/  FSEL R6, R6, R14, P2 ;  /* 0x0000000e06067208 */ /* 0x000fe40001000000 */
[----:B------:R-:W-:-:S06]  /*3dc0*/  FSEL R7, R7, R15, P2 ;  /* 0x0000000f07077208 */ /* 0x000fcc0001000000 */
[----:B---3--:R-:W-:-:S06]  /*3dd0*/  DSETP.GEU.AND P3, PT, |R6|, |R18|, PT ;  /* 0x400000120600722a */ /* 0x008fcc0003f6e200 */
[----:B------:R-:W-:Y:S01]  /*3de0*/  FSEL R14, R6, R18, P3 ;  /* 0x00000012060e7208 */ /* 0x000fe20001800000 */
[----:B------:R-:W-:Y:S01]  /*3df0*/  IMAD.U32 R6, RZ, RZ, UR15 ;  /* 0x0000000fff067e24 */ /* 0x000fe2000f8e00ff */
[----:B------:R-:W-:Y:S01]  /*3e00*/  FSEL R15, R7, R19, P3 ;  /* 0x00000013070f7208 */ /* 0x000fe20001800000 */
[----:B------:R-:W-:-:S05]  /*3e10*/  VIADD R18, R3, 0x100 ;  /* 0x0000010003127836 */ /* 0x000fca0000000000 */
[----:B----4-:R-:W-:-:S06]  /*3e20*/  DSETP.GEU.AND P1, PT, |R14|, |R12|, PT ;  /* 0x4000000c0e00722a */ /* 0x010fcc0003f2e200 */
[----:B------:R-:W-:Y:S01]  /*3e30*/  FSEL R12, R14, R12, P1 ;  /* 0x0000000c0e0c7208 */ /* 0x000fe20000800000 */
[----:B------:R-:W-:Y:S01]  /*3e40*/  VIADD R14, R3, 0x200 ;  /* 0x00000200030e7836 */ /* 0x000fe20000000000 */
[----:B------:R-:W-:Y:S02]  /*3e50*/  FSEL R13, R15, R13, P1 ;  /* 0x0000000d0f0d7208 */ /* 0x000fe40000800000 */
[----:B------:R-:W-:Y:S02]  /*3e60*/  IADD3 R15, P5, PT, R8, R5, RZ ;  /* 0x00000005080f7210 */ /* 0x000fe40007fbe0ff */
[----:B------:R-:W-:Y:S02]  /*3e70*/  @P3 SEL R14, R3, R18, P2 ;  /* 0x00000012030e3207 */ /* 0x000fe40001000000 */
[----:B-----5:R-:W-:Y:S01]  /*3e80*/  DSETP.GEU.AND P4, PT, |R12|, |R10|, PT ;  /* 0x4000000a0c00722a */ /* 0x020fe20003f8e200 */
[----:B------:R-:W-:Y:S01]  /*3e90*/  IMAD.X R17, RZ, RZ, R6, P5 ;  /* 0x000000ffff117224 */ /* 0x000fe200028e0606 */
[----:B------:R-:W-:Y:S01]  /*3ea0*/  IADD3 R7, P5, PT, R9, R15, RZ ;  /* 0x0000000f09077210 */ /* 0x000fe20007fbe0ff */
[----:B------:R-:W-:-:S04]  /*3eb0*/  @!P1 VIADD R14, R3, 0x300 ;  /* 0x00000300030e9836 */ /* 0x000fc80000000000 */
[----:B------:R-:W-:-:S07]  /*3ec0*/  IMAD.X R8, RZ, RZ, R17, P5 ;  /* 0x000000ffff087224 */ /* 0x000fce00028e0611 */
[----:B------:R-:W-:Y:S05]  /*3ed0*/  @!P4 BRA `(.L_x_187) ;  /* 0x000000000024c947 */ /* 0x000fea0003800000 */
[C---:B------:R-:W-:Y:S02]  /*3ee0*/  ISETP.GE.U32.AND P1, PT, R14.reuse, R9, PT ;  /* 0x000000090e00720c */ /* 0x040fe40003f26070 */
[----:B------:R-:W-:Y:S02]  /*3ef0*/  IADD3 R14, P2, PT, R14, R15, RZ ;  /* 0x0000000f0e0e7210 */ /* 0x000fe40007f5e0ff */
[----:B------:R-:W-:-:S03]  /*3f00*/  ISETP.GE.U32.AND.EX P1, PT, RZ, RZ, PT, P1 ;  /* 0x000000ffff00720c */ /* 0x000fc60003f26110 */
[----:B------:R-:W-:-:S10]  /*3f10*/  IMAD.X R9, RZ, RZ, R17, P2 ;  /* 0x000000ffff097224 */ /* 0x000fd400010e0611 */
[----:B------:R-:W-:-:S06]  /*3f20*/  DSETP.LT.OR P1, PT, |R10|, |R12|, !P1 ;  /* 0x4000000c0a00722a */ /* 0x000fcc0004f21600 */
[----:B------:R-:W-:Y:S02]  /*3f30*/  FSEL R10, R12, R10, P1 ;  /* 0x0000000a0c0a7208 */ /* 0x000fe40000800000 */
[----:B------:R-:W-:Y:S02]  /*3f40*/  FSEL R11, R13, R11, P1 ;  /* 0x0000000b0d0b7208 */ /* 0x000fe40000800000 */
[----:B------:R-:W-:Y:S02]  /*3f50*/  SEL R7, R14, R7, P1 ;  /* 0x000000070e077207 */ /* 0x000fe40000800000 */
[----:B------:R-:W-:-:S07]  /*3f60*/  SEL R8, R9, R8, P1 ;  /* 0x0000000809087207 */ /* 0x000fce0000800000 */
.L_x_187:
[----:B------:R-:W-:Y:S05]  /*3f70*/  BSYNC.RECONVERGENT B1 ;  /* 0x0000000000017941 */ /* 0x000fea0003800200 */
.L_x_186:
[----:B------:R-:W-:Y:S05]  /*3f80*/  @P0 BRA `(.L_x_188) ;  /* 0x0000001400000947 */ /* 0x000fea0003800000 */
[----:B------:R-:W0:Y:S01]  /*3f90*/  LDCU.64 UR8, c[0x0][0x3e8] ;  /* 0x00007d00ff0877ac */ /* 0x000e220008000a00 */
[----:B------:R-:W-:Y:S01]  /*3fa0*/  ISETP.NE.AND P0, PT, R3, RZ, PT ;  /* 0x000000ff0300720c */ /* 0x000fe20003f05270 */
[----:B------:R-:W-:Y:S01]  /*3fb0*/  BSSY.RECONVERGENT B1, `(.L_x_189) ;  /* 0x0000012000017945 */ /* 0x000fe20003800200 */
[----:B------:R-:W-:Y:S01]  /*3fc0*/  UMOV UR4, 0x8 ;  /* 0x0000000800047882 */ /* 0x000fe20000000000 */
[----:B------:R-:W-:Y:S02]  /*3fd0*/  UMOV UR5, 0x0 ;  /* 0x0000000000057882 */ /* 0x000fe40000000000 */
[----:B0-----:R-:W-:-:S04]  /*3fe0*/  UIMAD.WIDE.U32 UR4, UR8, 0x1, UR4 ;  /* 0x00000001080478a5 */ /* 0x001fc8000f8e0004 */
[----:B------:R-:W-:Y:S02]  /*3ff0*/  UIADD3 UR7, UPT, UPT, UR5, UR9, URZ ;  /* 0x0000000905077290 */ /* 0x000fe4000fffe0ff */
[----:B------:R-:W-:Y:S02]  /*4000*/  IMAD.U32 R13, RZ, RZ, UR5 ;  /* 0x00000005ff0d7e24 */ /* 0x000fe4000f8e00ff */
[----:B------:R-:W-:Y:S02]  /*4010*/  IMAD.U32 R12, RZ, RZ, UR4 ;  /* 0x00000004ff0c7e24 */ /* 0x000fe4000f8e00ff */
[----:B------:R-:W-:Y:S01]  /*4020*/  IMAD.U32 R13, RZ, RZ, UR7 ;  /* 0x00000007ff0d7e24 */ /* 0x000fe2000f8e00ff */
[----:B------:R-:W-:Y:S06]  /*4030*/  @P0 BRA `(.L_x_190) ;  /* 0x0000000000240947 */ /* 0x000fec0003800000 */
[----:B------:R-:W-:Y:S02]  /*4040*/  IMAD.MOV.U32 R18, RZ, RZ, 0x500 ;  /* 0x00000500ff127424 */ /* 0x000fe400078e00ff */
[----:B------:R-:W-:-:S05]  /*4050*/  IMAD.MOV.U32 R19, RZ, RZ, 0x0 ;  /* 0x00000000ff137424 */ /* 0x000fca00078e00ff */
[----:B------:R-:W2:Y:S01]  /*4060*/  ATOMG.E.ADD.64.STRONG.GPU PT, R14, desc[UR10][R12.64], R18 ;  /* 0x800000120c0e79a8 */ /* 0x000ea200081ef50a */
[----:B------:R-:W0:Y:S01]  /*4070*/  S2UR UR5, SR_CgaCtaId ;  /* 0x00000000000579c3 */ /* 0x000e220000008800 */
[----:B------:R-:W-:Y:S02]  /*4080*/  UMOV UR4, 0x400 ;  /* 0x0000040000047882 */ /* 0x000fe40000000000 */
[----:B0-----:R-:W-:Y:S01]  /*4090*/  ULEA UR4, UR5, UR4, 0x18 ;  /* 0x0000000405047291 */ /* 0x001fe2000f8ec0ff */
[----:B--2---:R-:W-:-:S05]  /*40a0*/  IADD3 R14, P0, PT, R14, UR6, RZ ;  /* 0x000000060e0e7c10 */ /* 0x004fca000ff1e0ff */
[----:B------:R-:W-:-:S05]  /*40b0*/  IMAD.X R15, RZ, RZ, R15, P0 ;  /* 0x000000ffff0f7224 */ /* 0x000fca00000e060f */
[----:B------:R0:W-:Y:S03]  /*40c0*/  STS.64 [UR4+0x98], R14 ;  /* 0x0000980eff007988 */ /* 0x0001e60008000a04 */
.L_x_190:
[----:B------:R-:W-:Y:S05]  /*40d0*/  BSYNC.RECONVERGENT B1 ;  /* 0x0000000000017941 */ /* 0x000fea0003800200 */
.L_x_189:
[----:B------:R-:W1:Y:S08]  /*40e0*/  S2UR UR5, SR_CgaCtaId ;  /* 0x00000000000579c3 */ /* 0x000e700000008800 */
[----:B------:R-:W-:Y:S06]  /*40f0*/  BAR.SYNC.DEFER_BLOCKING 0x0 ;  /* 0x0000000000007b1d */ /* 0x000fec0000010000 */
[----:B------:R-:W-:-:S02]  /*4100*/  UMOV UR4, 0x400 ;  /* 0x0000040000047882 */ /* 0x000fc40000000000 */
[----:B-1----:R-:W-:-:S06]  /*4110*/  ULEA UR4, UR5, UR4, 0x18 ;  /* 0x0000000405047291 */ /* 0x002fcc000f8ec0ff */
[----:B------:R-:W-:-:S05]  /*4120*/  IMAD.U32 R9, RZ, RZ, UR4 ;  /* 0x00000004ff097e24 */ /* 0x000fca000f8e00ff */
[----:B------:R-:W0:Y:S02]  /*4130*/  LDS.64 R18, [R9+0x98] ;  /* 0x0000980009127984 */ /* 0x000e240000000a00 */
[----:B0-----:R-:W-:-:S04]  /*4140*/  IADD3 R14, P1, PT, R18, 0x500, RZ ;  /* 0x00000500120e7810 */ /* 0x001fc80007f3e0ff */
[----:B------:R-:W-:Y:S01]  /*4150*/  ISETP.GT.U32.AND P0, PT, R14, R25, PT ;  /* 0x000000190e00720c */ /* 0x000fe20003f04070 */
[----:B------:R-:W-:-:S05]  /*4160*/  IMAD.X R15, RZ, RZ, R19, P1 ;  /* 0x000000ffff0f7224 */ /* 0x000fca00008e0613 */
[----:B------:R-:W-:-:S13]  /*4170*/  ISETP.GT.AND.EX P0, PT, R15, R16, PT, P0 ;  /* 0x000000100f00720c */ /* 0x000fda0003f04300 */
[----:B------:R-:W-:Y:S05]  /*4180*/  @P0 BRA `(.L_x_191) ;  /* 0x0000000400b40947 */ /* 0x000fea0003800000 */
[----:B------:R-:W-:Y:S01]  /*4190*/  BSSY.RECONVERGENT B1, `(.L_x_191) ;  /* 0x000006c000017945 */ /* 0x000fe20003800200 */
[----:B------:R-:W-:Y:S01]  /*41a0*/  IMAD.MOV.U32 R20, RZ, RZ, R10 ;  /* 0x000000ffff147224 */ /* 0x000fe200078e000a */
[----:B------:R-:W0:Y:S01]  /*41b0*/  LDCU.64 UR8, c[0x0][0x398] ;  /* 0x00007300ff0877ac */ /* 0x000e220008000a00 */
[----:B------:R-:W-:Y:S02]  /*41c0*/  IMAD.MOV.U32 R21, RZ, RZ, R11 ;  /* 0x000000ffff157224 */ /* 0x000fe400078e000b */
[----:B------:R-:W-:Y:S01]  /*41d0*/  IMAD.MOV.U32 R15, RZ, RZ, R7 ;  /* 0x000000ffff0f7224 */ /* 0x000fe200078e0007 */
[----:B------:R-:W1:Y:S01]  /*41e0*/  LDCU.128 UR12, c[0x0][0x380] ;  /* 0x00007000ff0c77ac */ /* 0x000e620008000c00 */
[----:B------:R-:W-:-:S07]  /*41f0*/  IMAD.MOV.U32 R14, RZ, RZ, R8 ;  /* 0x000000ffff0e7224 */ /* 0x000fce00078e0008 */
.L_x_194:
[----:B------:R-:W-:Y:S01]  /*4200*/  IADD3 R7, P0, PT, R3, R18, RZ ;  /* 0x0000001203077210 */ /* 0x000fe20007f1e0ff */
[----:B-1----:R-:W-:Y:S02]  /*4210*/  IMAD.U32 R2, RZ, RZ, UR12 ;  /* 0x0000000cff027e24 */ /* 0x002fe4000f8e00ff */
[----:B------:R-:W-:Y:S02]  /*4220*/  IMAD.U32 R4, RZ, RZ, UR13 ;  /* 0x0000000dff047e24 */ /* 0x000fe4000f8e00ff */
[----:B------:R-:W-:Y:S01]  /*4230*/  IMAD.X R25, RZ, RZ, R19, P0 ;  /* 0x000000ffff197224 */ /* 0x000fe200000e0613 */
[----:B------:R-:W-:-:S04]  /*4240*/  LEA R10, P0, R7, R2, 0x3 ;  /* 0x00000002070a7211 */ /* 0x000fc800078018ff */
[----:B------:R-:W-:-:S05]  /*4250*/  LEA.HI.X R11, R7, R4, R25, 0x3, P0 ;  /* 0x00000004070b7211 */ /* 0x000fca00000f1c19 */
[----:B------:R-:W2:Y:S04]  /*4260*/  LDG.E.64 R16, desc[UR10][R10.64] ;  /* 0x0000000a0a107981 */ /* 0x000ea8000c1e1b00 */
[----:B------:R-:W3:Y:S01]  /*4270*/  LDG.E.64 R18, desc[UR10][R10.64+0x800] ;  /* 0x0008000a0a127981 */ /* 0x000ee2000c1e1b00 */
[----:B------:R-:W-:Y:S02]  /*4280*/  IMAD.U32 R5, RZ, RZ, UR14 ;  /* 0x0000000eff057e24 */ /* 0x000fe4000f8e00ff */
[----:B------:R-:W-:-:S03]  /*4290*/  IMAD.U32 R6, RZ, RZ, UR15 ;  /* 0x0000000fff067e24 */ /* 0x000fc6000f8e00ff */
[----:B------:R-:W-:-:S04]  /*42a0*/  IADD3 R24, P0, PT, R7, R5, RZ ;  /* 0x0000000507187210 */ /* 0x000fc80007f1e0ff */
[----:B------:R-:W-:Y:S01]  /*42b0*/  IADD3 R27, P3, PT, R24, 0x100, RZ ;  /* 0x00000100181b7810 */ /* 0x000fe20007f7e0ff */
[----:B------:R-:W-:-:S04]  /*42c0*/  IMAD.X R25, R25, 0x1, R6, P0 ;  /* 0x0000000119197824 */ /* 0x000fc800000e0606 */
[----:B------:R-:W-:Y:S01]  /*42d0*/  IMAD.X R26, RZ, RZ, R25, P3 ;  /* 0x000000ffff1a7224 */ /* 0x000fe200018e0619 */
[----:B--2---:R-:W-:-:S14]  /*42e0*/  DSETP.GEU.AND P2, PT, |R20|, |R16|, PT ;  /* 0x400000101400722a */ /* 0x004fdc0003f4e200 */
[----:B------:R-:W-:-:S04]  /*42f0*/  @P2 ISETP.GE.U32.AND P0, PT, R15, R24, PT ;  /* 0x000000180f00220c */ /* 0x000fc80003f06070 */
[----:B------:R-:W-:-:S13]  /*4300*/  @P2 ISETP.GE.AND.EX P0, PT, R14, R25, PT, P0 ;  /* 0x000000190e00220c */ /* 0x000fda0003f06300 */
[----:B------:R-:W-:-:S06]  /*4310*/  @P2 DSETP.LT.OR P0, PT, |R16|, |R20|, !P0 ;  /* 0x400000141000222a */ /* 0x000fcc0004701600 */
[----:B------:R-:W-:Y:S02]  /*4320*/  @P2 FSEL R7, R20, R16, P0 ;  /* 0x0000001014072208 */ /* 0x000fe40000000000 */
[----:B------:R-:W-:Y:S02]  /*4330*/  @P2 FSEL R20, R21, R17, P0 ;  /* 0x0000001115142208 */ /* 0x000fe40000000000 */
[C---:B------:R-:W-:Y:S01]  /*4340*/  IADD3 R21, P5, PT, R24.reuse, 0x300, RZ ;  /* 0x0000030018157810 */ /* 0x040fe20007fbe0ff */
[----:B------:R-:W-:Y:S01]  /*4350*/  @P2 IMAD.MOV.U32 R16, RZ, RZ, R7 ;  /* 0x000000ffff102224 */ /* 0x000fe200078e0007 */
[C---:B------:R-:W-:Y:S01]  /*4360*/  IADD3 R7, P6, PT, R24.reuse, 0x400, RZ ;  /* 0x0000040018077810 */ /* 0x040fe20007fde0ff */
[----:B------:R-:W-:Y:S01]  /*4370*/  @P2 IMAD.MOV.U32 R17, RZ, RZ, R20 ;  /* 0x000000ffff112224 */ /* 0x000fe200078e0014 */
[----:B------:R-:W-:Y:S01]  /*4380*/  IADD3 R20, P4, PT, R24, 0x200, RZ ;  /* 0x0000020018147810 */ /* 0x000fe20007f9e0ff */
[--C-:B------:R-:W-:Y:S01]  /*4390*/  IMAD.X R23, RZ, RZ, R25.reuse, P5 ;  /* 0x000000ffff177224 */ /* 0x100fe200028e0619 */
[----:B------:R-:W-:Y:S01]  /*43a0*/  @P2 SEL R24, R15, R24, P0 ;  /* 0x000000180f182207 */ /* 0x000fe20000000000 */
[----:B------:R-:W-:-:S02]  /*43b0*/  IMAD.X R8, RZ, RZ, R25, P6 ;  /* 0x000000ffff087224 */ /* 0x000fc400030e0619 */
[----:B------:R-:W-:Y:S01]  /*43c0*/  IMAD.X R22, RZ, RZ, R25, P4 ;  /* 0x000000ffff167224 */ /* 0x000fe200020e0619 */
[----:B------:R-:W-:Y:S01]  /*43d0*/  @P2 SEL R25, R14, R25, P0 ;  /* 0x000000190e192207 */ /* 0x000fe20000000000 */
[----:B---3--:R-:W-:Y:S01]  /*43e0*/  DSETP.GEU.AND P1, PT, |R16|, |R18|, PT ;  /* 0x400000121000722a */ /* 0x008fe20003f2e200 */
[----:B------:R-:W2:-:S13]  /*43f0*/  LDG.E.64 R14, desc[UR10][R10.64+0x1000] ;  /* 0x0010000a0a0e7981 */ /* 0x000e9a000c1e1b00 */
[----:B------:R-:W-:-:S04]  /*4400*/  @P1 ISETP.GE.U32.AND P0, PT, R24, R27, PT ;  /* 0x0000001b1800120c */ /* 0x000fc80003f06070 */
[----:B------:R-:W-:-:S13]  /*4410*/  @P1 ISETP.GE.AND.EX P0, PT, R25, R26, PT, P0 ;  /* 0x0000001a1900120c */ /* 0x000fda0003f06300 */
[----:B------:R-:W-:-:S06]  /*4420*/  @P1 DSETP.LT.OR P0, PT, |R18|, |R16|, !P0 ;  /* 0x400000101200122a */ /* 0x000fcc0004701600 */
[----:B------:R-:W-:Y:S02]  /*4430*/  @P1 FSEL R28, R16, R18, P0 ;  /* 0x00000012101c1208 */ /* 0x000fe40000000000 */
[----:B------:R-:W-:Y:S02]  /*4440*/  @P1 FSEL R29, R17, R19, P0 ;  /* 0x00000013111d1208 */ /* 0x000fe40000000000 */
[----:B------:R-:W3:Y:S01]  /*4450*/  LDG.E.64 R16, desc[UR10][R10.64+0x1800] ;  /* 0x0018000a0a107981 */ /* 0x000ee2000c1e1b00 */
[----:B------:R-:W-:Y:S02]  /*4460*/  @P1 IMAD.MOV.U32 R18, RZ, RZ, R28 ;  /* 0x000000ffff121224 */ /* 0x000fe400078e001c */
[----:B------:R-:W-:Y:S01]  /*4470*/  @P1 IMAD.MOV.U32 R19, RZ, RZ, R29 ;  /* 0x000000ffff131224 */ /* 0x000fe200078e001d */
[----:B------:R-:W-:Y:S02]  /*4480*/  @P1 SEL R27, R24, R27, P0 ;  /* 0x0000001b181b1207 */ /* 0x000fe40000000000 */
[----:B------:R-:W-:Y:S01]  /*4490*/  @P1 SEL R26, R25, R26, P0 ;  /* 0x0000001a191a1207 */ /* 0x000fe20000000000 */
[----:B------:R-:W-:Y:S01]  /*44a0*/  BSSY.RECONVERGENT B2, `(.L_x_192) ;  /* 0x000001d000027945 */ /* 0x000fe20003800200 */
[----:B------:R-:W5:Y:S01]  /*44b0*/  LDG.E.64 R10, desc[UR10][R10.64+0x2000] ;  /* 0x0020000a0a0a7981 */ /* 0x000f62000c1e1b00 */
[----:B------:R-:W-:Y:S06]  /*44c0*/  BAR.SYNC.DEFER_BLOCKING 0x0 ;  /* 0x0000000000007b1d */ /* 0x000fec0000010000 */
[----:B--2---:R-:W-:-:S14]  /*44d0*/  DSETP.GEU.AND P2, PT, |R18|, |R14|, PT ;  /* 0x4000000e1200722a */ /* 0x004fdc0003f4e200 */
[----:B------:R-:W-:-:S04]  /*44e0*/  @P2 ISETP.GE.U32.AND P0, PT, R27, R20, PT ;  /* 0x000000141b00220c */ /* 0x000fc80003f06070 */
[----:B------:R-:W-:-:S13]  /*44f0*/  @P2 ISETP.GE.AND.EX P0, PT, R26, R22, PT, P0 ;  /* 0x000000161a00220c */ /* 0x000fda0003f06300 */
[----:B------:R-:W-:-:S06]  /*4500*/  @P2 DSETP.LT.OR P0, PT, |R14|, |R18|, !P0 ;  /* 0x400000120e00222a */ /* 0x000fcc0004701600 */
[----:B------:R-:W-:Y:S02]  /*4510*/  @P2 FSEL R18, R18, R14, P0 ;  /* 0x0000000e12122208 */ /* 0x000fe40000000000 */
[----:B------:R-:W-:-:S03]  /*4520*/  @P2 FSEL R19, R19, R15, P0 ;  /* 0x0000000f13132208 */ /* 0x000fc60000000000 */
[----:B------:R-:W-:Y:S02]  /*4530*/  @P2 IMAD.MOV.U32 R14, RZ, RZ, R18 ;  /* 0x000000ffff0e2224 */ /* 0x000fe400078e0012 */
[----:B------:R-:W-:-:S06]  /*4540*/  @P2 IMAD.MOV.U32 R15, RZ, RZ, R19 ;  /* 0x000000ffff0f2224 */ /* 0x000fcc00078e0013 */
[----:B---3--:R-:W-:Y:S01]  /*4550*/  DSETP.GEU.AND P1, PT, |R14|, |R16|, PT ;  /* 0x400000100e00722a */ /* 0x008fe20003f2e200 */
[----:B------:R-:W-:Y:S02]  /*4560*/  @P2 SEL R20, R27, R20, P0 ;  /* 0x000000141b142207 */ /* 0x000fe40000000000 */
[----:B------:R-:W-:Y:S02]  /*4570*/  @P2 SEL R22, R26, R22, P0 ;  /* 0x000000161a162207 */ /* 0x000fe40000000000 */
[----:B------:R-:W-:-:S09]  /*4580*/  ISETP.NE.AND P2, PT, R3, RZ, PT ;  /* 0x000000ff0300720c */ /* 0x000fd20003f45270 */
[----:B------:R-:W-:-:S04]  /*4590*/  @P1 ISETP.GE.U32.AND P0, PT, R20, R21, PT ;  /* 0x000000151400120c */ /* 0x000fc80003f06070 */
[----:B------:R-:W-:-:S13]  /*45a0*/  @P1 ISETP.GE.AND.EX P0, PT, R22, R23, PT, P0 ;  /* 0x000000171600120c */ /* 0x000fda0003f06300 */
[----:B------:R-:W-:Y:S01]  /*45b0*/  @P1 DSETP.LT.OR P0, PT, |R16|, |R14|, !P0 ;  /* 0x4000000e1000122a */ /* 0x000fe20004701600 */
[----:B------:R-:W-:-:S13]  /*45c0*/  @P2 BRA `(.L_x_193) ;  /* 0x0000000000282947 */ /* 0x000fda0003800000 */
[----:B------:R-:W-:Y:S02]  /*45d0*/  IMAD.MOV.U32 R24, RZ, RZ, 0x500 ;  /* 0x00000500ff187424 */ /* 0x000fe400078e00ff */
[----:B------:R-:W-:-:S06]  /*45e0*/  IMAD.MOV.U32 R25, RZ, RZ, 0x0 ;  /* 0x00000000ff197424 */ /* 0x000fcc00078e00ff */
[----:B------:R-:W2:Y:S01]  /*45f0*/  ATOMG.E.ADD.64.STRONG.GPU PT, R24, desc[UR10][R12.64], R24 ;  /* 0x800000180c1879a8 */ /* 0x000ea200081ef50a */
[----:B------:R-:W1:Y:S01]  /*4600*/  S2UR UR5, SR_CgaCtaId ;  /* 0x00000000000579c3 */ /* 0x000e620000008800 */
[----:B------:R-:W-:Y:S02]  /*4610*/  UMOV UR4, 0x400 ;  /* 0x0000040000047882 */ /* 0x000fe40000000000 */
[----:B-1----:R-:W-:-:S06]  /*4620*/  ULEA UR4, UR5, UR4, 0x18 ;  /* 0x0000000405047291 */ /* 0x002fcc000f8ec0ff */
[----:B------:R-:W-:Y:S01]  /*4630*/  IMAD.U32 R9, RZ, RZ, UR4 ;  /* 0x00000004ff097e24 */ /* 0x000fe2000f8e00ff */
[----:B--2---:R-:W-:-:S05]  /*4640*/  IADD3 R18, P2, PT, R24, UR6, RZ ;  /* 0x0000000618127c10 */ /* 0x004fca000ff5e0ff */
[----:B------:R-:W-:-:S05]  /*4650*/  IMAD.X R19, RZ, RZ, R25, P2 ;  /* 0x000000ffff137224 */ /* 0x000fca00010e0619 */
[----:B------:R1:W-:Y:S03]  /*4660*/  STS.64 [R9+0x98], R18 ;  /* 0x0000981209007388 */ /* 0x0003e60000000a00 */
.L_x_193:
[----:B0-----:R-:W-:Y:S05]  /*4670*/  BSYNC.RECONVERGENT B2 ;  /* 0x0000000000027941 */ /* 0x001fea0003800200 */
.L_x_192:
[----:B------:R-:W-:Y:S01]  /*4680*/  BAR.SYNC.DEFER_BLOCKING 0x0 ;  /* 0x0000000000007b1d */ /* 0x000fe20000010000 */
[----:B------:R-:W-:Y:S01]  /*4690*/  @P1 FSEL R14, R14, R16, P0 ;  /* 0x000000100e0e1208 */ /* 0x000fe20000000000 */
[----:B------:R-:W-:Y:S01]  /*46a0*/  IMAD.U32 R25, RZ, RZ, UR8 ;  /* 0x00000008ff197e24 */ /* 0x000fe2000f8e00ff */
[----:B------:R-:W-:Y:S02]  /*46b0*/  @P1 FSEL R15, R15, R17, P0 ;  /* 0x000000110f0f1208 */ /* 0x000fe40000000000 */
[----:B------:R-:W-:Y:S01]  /*46c0*/  @P1 SEL R21, R20, R21, P0 ;  /* 0x0000001514151207 */ /* 0x000fe20000000000 */
[----:B------:R-:W-:Y:S01]  /*46d0*/  @P1 IMAD.MOV.U32 R16, RZ, RZ, R14 ;  /* 0x000000ffff101224 */ /* 0x000fe200078e000e */
[----:B------:R-:W-:Y:S01]  /*46e0*/  @P1 SEL R23, R22, R23, P0 ;  /* 0x0000001716171207 */ /* 0x000fe20000000000 */
[----:B------:R-:W-:-:S06]  /*46f0*/  @P1 IMAD.MOV.U32 R17, RZ, RZ, R15 ;  /* 0x000000ffff111224 */ /* 0x000fcc00078e000f */
[----:B-----5:R-:W-:Y:S01]  /*4700*/  DSETP.GEU.AND P2, PT, |R16|, |R10|, PT ;  /* 0x4000000a1000722a */ /* 0x020fe20003f4e200 */
[----:B-1----:R-:W0:-:S13]  /*4710*/  LDS.64 R18, [R9+0x98] ;  /* 0x0000980009127984 */ /* 0x002e1a0000000a00 */
[----:B------:R-:W-:-:S04]  /*4720*/  @P2 ISETP.GE.U32.AND P0, PT, R21, R7, PT ;  /* 0x000000071500220c */ /* 0x000fc80003f06070 */
[----:B------:R-:W-:-:S13]  /*4730*/  @P2 ISETP.GE.AND.EX P0, PT, R23, R8, PT, P0 ;  /* 0x000000081700220c */ /* 0x000fda0003f06300 */
[----:B------:R-:W-:-:S06]  /*4740*/  @P2 DSETP.LT.OR P0, PT, |R10|, |R16|, !P0 ;  /* 0x400000100a00222a */ /* 0x000fcc0004701600 */
[----:B------:R-:W-:Y:S02]  /*4750*/  @P2 FSEL R17, R17, R11, P0 ;  /* 0x0000000b11112208 */ /* 0x000fe40000000000 */
[----:B------:R-:W-:Y:S02]  /*4760*/  @P2 SEL R7, R21, R7, P0 ;  /* 0x0000000715072207 */ /* 0x000fe40000000000 */
[----:B------:R-:W-:Y:S01]  /*4770*/  @P2 SEL R8, R23, R8, P0 ;  /* 0x0000000817082207 */ /* 0x000fe20000000000 */
[----:B------:R-:W-:-:S04]  /*4780*/  @P2 IMAD.MOV.U32 R11, RZ, RZ, R17 ;  /* 0x000000ffff0b2224 */ /* 0x000fc800078e0011 */
[----:B------:R-:W-:Y:S01]  /*4790*/  IMAD.MOV.U32 R21, RZ, RZ, R11 ;  /* 0x000000ffff157224 */ /* 0x000fe200078e000b */
[----:B0-----:R-:W-:-:S04]  /*47a0*/  IADD3 R14, P3, PT, R18, 0x500, RZ ;  /* 0x00000500120e7810 */ /* 0x001fc80007f7e0ff */
[----:B------:R-:W-:Y:S01]  /*47b0*/  ISETP.GT.U32.AND P1, PT, R14, R25, PT ;  /* 0x000000190e00720c */ /* 0x000fe20003f24070 */
[----:B------:R-:W-:Y:S01]  /*47c0*/  IMAD.X R15, RZ, RZ, R19, P3 ;  /* 0x000000ffff0f7224 */ /* 0x000fe200018e0613 */
[----:B------:R-:W-:Y:S01]  /*47d0*/  @P2 FSEL R14, R16, R10, P0 ;  /* 0x0000000a100e2208 */ /* 0x000fe20000000000 */
[----:B------:R-:W-:-:S04]  /*47e0*/  IMAD.U32 R16, RZ, RZ, UR9 ;  /* 0x00000009ff107e24 */ /* 0x000fc8000f8e00ff */
[----:B------:R-:W-:Y:S01]  /*47f0*/  @P2 IMAD.MOV.U32 R10, RZ, RZ, R14 ;  /* 0x000000ffff0a2224 */ /* 0x000fe200078e000e */
[----:B------:R-:W-:Y:S01]  /*4800*/  ISETP.GT.AND.EX P0, PT, R15, R16, PT, P1 ;  /* 0x000000100f00720c */ /* 0x000fe20003f04310 */
[----:B------:R-:W-:Y:S01]  /*4810*/  IMAD.MOV.U32 R14, RZ, RZ, R8 ;  /* 0x000000ffff0e7224 */ /* 0x000fe200078e0008 */
[----:B------:R-:W-:Y:S01]  /*4820*/  MOV R15, R7 ;  /* 0x00000007000f7202 */ /* 0x000fe20000000f00 */
[----:B------:R-:W-:-:S10]  /*4830*/  IMAD.MOV.U32 R20, RZ, RZ, R10 ;  /* 0x000000ffff147224 */ /* 0x000fd400078e000a */
[----:B------:R-:W-:Y:S05]  /*4840*/  @!P0 BRA `(.L_x_194) ;  /* 0xfffffff8006c8947 */ /* 0x000fea000383ffff */
[----:B------:R-:W-:Y:S05]  /*4850*/  BSYNC.RECONVERGENT B1 ;  /* 0x0000000000017941 */ /* 0x000fea0003800200 */
.L_x_191:
[----:B------:R-:W-:Y:S01]  /*4860*/  ISETP.GE.U32.AND P0, PT, R18, R25, PT ;  /* 0x000000191200720c */ /* 0x000fe20003f06070 */
[----:B------:R-:W-:Y:S03]  /*4870*/  BSSY.RECONVERGENT B1, `(.L_x_188) ;  /* 0x00000b1000017945 */ /* 0x000fe60003800200 */
[----:B------:R-:W-:-:S13]  /*4880*/  ISETP.GE.AND.EX P0, PT, R19, R16, PT, P0 ;  /* 0x000000101300720c */ /* 0x000fda0003f06300 */
[----:B------:R-:W-:Y:S05]  /*4890*/  @P0 BRA `(.L_x_195) ;  /* 0x0000000800b80947 */ /* 0x000fea0003800000 */
[----:B------:R-:W-:-:S05]  /*48a0*/  IMAD.IADD R20, R25, 0x1, -R18 ;  /* 0x0000000119147824 */ /* 0x000fca00078e0a12 */
[----:B------:R-:W-:-:S13]  /*48b0*/  ISETP.GE.AND P0, PT, R3, R20, PT ;  /* 0x000000140300720c */ /* 0x000fda0003f06270 */
[----:B------:R-:W-:Y:S05]  /*48c0*/  @P0 BRA `(.L_x_195) ;  /* 0x0000000800ac0947 */ /* 0x000fea0003800000 */
[----:B------:R-:W-:Y:S01]  /*48d0*/  LOP3.LUT R9, RZ, R3, RZ, 0x33, !PT ;  /* 0x00000003ff097212 */ /* 0x000fe200078e33ff */
[----:B------:R-:W-:Y:S03]  /*48e0*/  BSSY.RECONVERGENT B2, `(.L_x_196) ;  /* 0x0000035000027945 */ /* 0x000fe60003800200 */
[----:B------:R-:W-:-:S04]  /*48f0*/  IADD3 R25, PT, PT, -R18, R25, R9 ;  /* 0x0000001912197210 */ /* 0x000fc80007ffe109 */
[----:B------:R-:W-:-:S04]  /*4900*/  LOP3.LUT R9, R25, 0x300, RZ, 0xc0, !PT ;  /* 0x0000030019097812 */ /* 0x000fc800078ec0ff */
[----:B------:R-:W-:Y:S01]  /*4910*/  ISETP.NE.AND P0, PT, R9, 0x300, PT ;  /* 0x000003000900780c */ /* 0x000fe20003f05270 */
[----:B------:R-:W-:-:S12]  /*4920*/  IMAD.MOV.U32 R9, RZ, RZ, R3 ;  /* 0x000000ffff097224 */ /* 0x000fd800078e0003 */
[----:B------:R-:W-:Y:S05]  /*4930*/  @!P0 BRA `(.L_x_197) ;  /* 0x0000000000bc8947 */ /* 0x000fea0003800000 */
[----:B------:R-:W-:Y:S02]  /*4940*/  IADD3 R15, P0, PT, R3, R18, RZ ;  /* 0x00000012030f7210 */ /* 0x000fe40007f1e0ff */
[----:B------:R-:W-:Y:S02]  /*4950*/  LEA.HI R9, R25, 0x1, RZ, 0x18 ;  /* 0x0000000119097811 */ /* 0x000fe400078fc0ff */
[C---:B------:R-:W-:Y:S01]  /*4960*/  LEA R2, P1, R15.reuse, R2, 0x3 ;  /* 0x000000020f027211 */ /* 0x040fe200078218ff */
[----:B------:R-:W-:Y:S01]  /*4970*/  IMAD.X R13, RZ, RZ, R19, P0 ;  /* 0x000000ffff0d7224 */ /* 0x000fe200000e0613 */
[----:B------:R-:W-:Y:S02]  /*4980*/  IADD3 R14, P0, PT, R15, R5, RZ ;  /* 0x000000050f0e7210 */ /* 0x000fe40007f1e0ff */
[----:B------:R-:W-:Y:S01]  /*4990*/  LOP3.LUT R5, R9, 0x3, RZ, 0xc0, !PT ;  /* 0x0000000309057812 */ /* 0x000fe200078ec0ff */
[----:B------:R-:W-:Y:S01]  /*49a0*/  IMAD.MOV.U32 R9, RZ, RZ, R3 ;  /* 0x000000ffff097224 */ /* 0x000fe200078e0003 */
[----:B------:R-:W-:Y:S01]  /*49b0*/  LEA.HI.X R15, R15, R4, R13, 0x3, P1 ;  /* 0x000000040f0f7211 */ /* 0x000fe200008f1c0d */
[----:B------:R-:W-:-:S02]  /*49c0*/  IMAD.X R16, R13, 0x1, R6, P0 ;  /* 0x000000010d107824 */ /* 0x000fc400000e0606 */
[----:B------:R-:W-:-:S07]  /*49d0*/  IMAD.MOV R6, RZ, RZ, -R5 ;  /* 0x000000ffff067224 */ /* 0x000fce00078e0a05 */
.L_x_200:
        /* <DEDUP_REMOVED lines=9> */
[----:B------:R-:W-:Y:S02]  /*4a70*/  IMAD.MOV.U32 R4, RZ, RZ, R10 ;  /* 0x000000ffff047224 */ /* 0x000fe400078e000a */
        /* <DEDUP_REMOVED lines=21> */
.L_x_199:
[----:B------:R-:W-:Y:S05]  /*4bd0*/  BSYNC.RECONVERGENT B3 ;  /* 0x0000000000037941 */ /* 0x000fea0003800200 */
.L_x_198:
[----:B------:R-:W-:Y:S01]  /*4be0*/  IADD3 R14, P0, PT, R14, 0x100, RZ ;  /* 0x000001000e0e7810 */ /* 0x000fe20007f1e0ff */
[----:B------:R-:W-:Y:S02]  /*4bf0*/  VIADD R9, R9, 0x100 ;  /* 0x0000010009097836 */ /* 0x000fe40000000000 */
[----:B------:R-:W-:Y:S02]  /*4c00*/  IMAD.X R15, RZ, RZ, R15, P3 ;  /* 0x000000ffff0f7224 */ /* 0x000fe400018e060f */
[----:B------:R-:W-:Y:S01]  /*4c10*/  IMAD.X R16, RZ, RZ, R16, P0 ;  /* 0x000000ffff107224 */ /* 0x000fe200000e0610 */
[----:B------:R-:W-:Y:S07]  /*4c20*/  @P2 BRA `(.L_x_200) ;  /* 0xfffffffc006c2947 */ /* 0x000fee000383ffff */
.L_x_197:
[----:B------:R-:W-:Y:S05]  /*4c30*/  BSYNC.RECONVERGENT B2 ;  /* 0x0000000000027941 */ /* 0x000fea0003800200 */
.L_x_196:
[----:B------:R-:W-:-:S13]  /*4c40*/  ISETP.GE.U32.AND P0, PT, R25, 0x300, PT ;  /* 0x000003001900780c */ /* 0x000fda0003f06070 */
[----:B------:R-:W-:Y:S05]  /*4c50*/  @!P0 BRA `(.L_x_195) ;  /* 0x0000000400c88947 */ /* 0x000fea0003800000 */
[----:B------:R-:W0:Y:S01]  /*4c60*/  LDC.64 R16, c[0x0][0x380] ;  /* 0x0000e000ff107b82 */ /* 0x000e220000000a00 */
[----:B------:R-:W-:-:S07]  /*4c70*/  VIADD R21, R9, 0x200 ;  /* 0x0000020009157836 */ /* 0x000fce0000000000 */
[----:B------:R-:W1:Y:S02]  /*4c80*/  LDC.64 R14, c[0x0][0x388] ;  /* 0x0000e200ff0e7b82 */ /* 0x000e640000000a00 */
.L_x_209:
[----:B------:R-:W-:-:S05]  /*4c90*/  VIADD R5, R21, 0xfffffe00 ;  /* 0xfffffe0015057836 */ /* 0x000fca0000000000 */
[----:B------:R-:W-:-:S05]  /*4ca0*/  IADD3 R5, P0, PT, R5, R18, RZ ;  /* 0x0000001205057210 */ /* 0x000fca0007f1e0ff */
[----:B------:R-:W-:Y:S01]  /*4cb0*/  IMAD.X R2, RZ, RZ, R19, P0 ;  /* 0x000000ffff027224 */ /* 0x000fe200000e0613 */
[----:B0-----:R-:W-:-:S04]  /*4cc0*/  LEA R22, P0, R5, R16, 0x3 ;  /* 0x0000001005167211 */ /* 0x001fc800078018ff */
[----:B------:R-:W-:-:S05]  /*4cd0*/  LEA.HI.X R23, R5, R17, R2, 0x3, P0 ;  /* 0x0000001105177211 */ /* 0x000fca00000f1c02 */
[----:B------:R-:W2:Y:S04]  /*4ce0*/  LDG.E.64 R24, desc[UR10][R22.64] ;  /* 0x0000000a16187981 */ /* 0x000ea8000c1e1b00 */
[----:B------:R0:W5:Y:S01]  /*4cf0*/  LDG.E.64 R12, desc[UR10][R22.64+0x800] ;  /* 0x0008000a160c7981 */ /* 0x000162000c1e1b00 */
        /* <DEDUP_REMOVED lines=23> */
.L_x_202:
[----:B------:R-:W-:Y:S05]  /*4e70*/  BSYNC.RECONVERGENT B2 ;  /* 0x0000000000027941 */ /* 0x000fea0003800200 */
.L_x_201:
[----:B------:R0:W5:Y:S04]  /*4e80*/  LDG.E.64 R6, desc[UR10][R22.64+0x1000] ;  /* 0x0010000a16067981 */ /* 0x000168000c1e1b00 */
[----:B------:R0:W5:Y:S02]  /*4e90*/  LDG.E.64 R24, desc[UR10][R22.64+0x1800] ;  /* 0x0018000a16187981 */ /* 0x000164000c1e1b00 */
[----:B-----5:R-:W-:Y:S01]  /*4ea0*/  DSETP.GEU.AND P0, PT, |R4|, |R12|, PT ;  /* 0x4000000c0400722a */ /* 0x020fe20003f0e200 */
[----:B------:R-:W-:Y:S01]  /*4eb0*/  VIADD R11, R21, 0xffffff00 ;  /* 0xffffff00150b7836 */ /* 0x000fe20000000000 */
[----:B------:R-:W-:Y:S01]  /*4ec0*/  BSSY.RECONVERGENT B2, `(.L_x_203) ;  /* 0x0000016000027945 */ /* 0x000fe20003800200 */
[----:B------:R-:W-:-:S03]  /*4ed0*/  IMAD.MOV.U32 R10, RZ, RZ, R12 ;  /* 0x000000ffff0a7224 */ /* 0x000fc600078e000c */
[----:B------:R-:W-:Y:S01]  /*4ee0*/  IADD3 R28, P1, P2, R18, R14, R11 ;  /* 0x0000000e121c7210 */ /* 0x000fe20007a3e00b */
[----:B------:R-:W-:-:S03]  /*4ef0*/  IMAD.MOV.U32 R11, RZ, RZ, R13 ;  /* 0x000000ffff0b7224 */ /* 0x000fc600078e000d */
[----:B------:R-:W-:Y:S01]  /*4f00*/  IADD3.X R27, PT, PT, R19, R15, RZ, P1, P2 ;  /* 0x0000000f131b7210 */ /* 0x000fe20000fe44ff */
[----:B------:R-:W-:-:S04]  /*4f10*/  IMAD.MOV.U32 R8, RZ, RZ, R28 ;  /* 0x000000ffff087224 */ /* 0x000fc800078e001c */
        /* <DEDUP_REMOVED lines=16> */
.L_x_204:
[----:B------:R-:W-:Y:S05]  /*5020*/  BSYNC.RECONVERGENT B2 ;  /* 0x0000000000027941 */ /* 0x000fea0003800200 */
.L_x_203:
[----:B------:R-:W-:Y:S01]  /*5030*/  DSETP.GEU.AND P0, PT, |R10|, |R6|, PT ;  /* 0x400000060a00722a */ /* 0x000fe20003f0e200 */
[----:B------:R-:W-:Y:S01]  /*5040*/  IADD3 R23, P1, P2, R18, R14, R21 ;  /* 0x0000000e12177210 */ /* 0x000fe20007a3e015 */
[----:B------:R-:W-:Y:S01]  /*5050*/  BSSY.RECONVERGENT B2, `(.L_x_205) ;  /* 0x0000016000027945 */ /* 0x000fe20003800200 */
[----:B------:R-:W-:Y:S02]  /*5060*/  VIADD R13, R21, 0x100 ;  /* 0x00000100150d7836 */ /* 0x000fe40000000000 */
[----:B------:R-:W-:Y:S01]  /*5070*/  IADD3.X R27, PT, PT, R19, R15, RZ, P1, P2 ;  /* 0x0000000f131b7210 */ /* 0x000fe20000fe44ff */
[----:B------:R-:W-:Y:S02]  /*5080*/  IMAD.MOV.U32 R2, RZ, RZ, R23 ;  /* 0x000000ffff027224 */ /* 0x000fe400078e0017 */
        /* <DEDUP_REMOVED lines=18> */
.L_x_206:
[----:B------:R-:W-:Y:S05]  /*51b0*/  BSYNC.RECONVERGENT B2 ;  /* 0x0000000000027941 */ /* 0x000fea0003800200 */
.L_x_205:
[----:B------:R-:W-:Y:S01]  /*51c0*/  DSETP.GEU.AND P0, PT, |R4|, |R24|, PT ;  /* 0x400000180400722a */ /* 0x000fe20003f0e200 */
[----:B------:R-:W-:Y:S01]  /*51d0*/  IADD3 R13, P1, P2, R18, R14, R13 ;  /* 0x0000000e120d7210 */ /* 0x000fe20007a3e00d */
[----:B------:R-:W-:Y:S01]  /*51e0*/  BSSY.RECONVERGENT B2, `(.L_x_207) ;  /* 0x0000015000027945 */ /* 0x000fe20003800200 */
[----:B------:R-:W-:Y:S02]  /*51f0*/  IMAD.MOV.U32 R10, RZ, RZ, R24 ;  /* 0x000000ffff0a7224 */ /* 0x000fe400078e0018 */
[----:B------:R-:W-:Y:S01]  /*5200*/  IADD3.X R6, PT, PT, R19, R15, RZ, P1, P2 ;  /* 0x0000000f13067210 */ /* 0x000fe20000fe44ff */
[----:B------:R-:W-:Y:S02]  /*5210*/  IMAD.MOV.U32 R7, RZ, RZ, R13 ;  /* 0x000000ffff077224 */ /* 0x000fe400078e000d */
[----:B------:R-:W-:Y:S02]  /*5220*/  IMAD.MOV.U32 R11, RZ, RZ, R25 ;  /* 0x000000ffff0b7224 */ /* 0x000fe400078e0019 */
[----:B------:R-:W-:-:S04]  /*5230*/  IMAD.MOV.U32 R8, RZ, RZ, R6 ;  /* 0x000000ffff087224 */ /* 0x000fc800078e0006 */
[----:B------:R-:W-:Y:S05]  /*5240*/  @!P0 BRA `(.L_x_208) ;  /* 0x0000000000388947 */ /* 0x000fea0003800000 */
[----:B------:R-:W-:Y:S01]  /*5250*/  DSETP.GEU.AND P0, PT, |R24|, |R4|, PT ;  /* 0x400000041800722a */ /* 0x000fe20003f0e200 */
[----:B------:R-:W-:Y:S01]  /*5260*/  MOV R7, R2 ;  /* 0x0000000200077202 */ /* 0x000fe20000000f00 */
[----:B------:R-:W-:Y:S02]  /*5270*/  IMAD.MOV.U32 R8, RZ, RZ, R9 ;  /* 0x000000ffff087224 */ /* 0x000fe400078e0009 */
[----:B------:R-:W-:Y:S02]  /*5280*/  IMAD.MOV.U32 R10, RZ, RZ, R4 ;  /* 0x000000ffff0a7224 */ /* 0x000fe400078e0004 */
[----:B------:R-:W-:-:S08]  /*5290*/  IMAD.MOV.U32 R11, RZ, RZ, R5 ;  /* 0x000000ffff0b7224 */ /* 0x000fd000078e0005 */
        /* <DEDUP_REMOVED lines=9> */
.L_x_208:
[----:B------:R-:W-:Y:S05]  /*5330*/  BSYNC.RECONVERGENT B2 ;  /* 0x0000000000027941 */ /* 0x000fea0003800200 */
.L_x_207:
[C---:B------:R-:W-:Y:S02]  /*5340*/  VIADD R5, R21.reuse, 0x200 ;  /* 0x0000020015057836 */ /* 0x040fe40000000000 */
[----:B------:R-:W-:-:S03]  /*5350*/  VIADD R21, R21, 0x400 ;  /* 0x0000040015157836 */ /* 0x000fc60000000000 */
[----:B------:R-:W-:-:S13]  /*5360*/  ISETP.GE.AND P0, PT, R5, R20, PT ;  /* 0x000000140500720c */ /* 0x000fda0003f06270 */
[----:B------:R-:W-:Y:S05]  /*5370*/  @!P0 BRA `(.L_x_209) ;  /* 0xfffffff800448947 */ /* 0x000fea000383ffff */
.L_x_195:
[----:B------:R-:W-:Y:S05]  /*5380*/  BSYNC.RECONVERGENT B1 ;  /* 0x0000000000017941 */ /* 0x000fea0003800200 */
.L_x_188:
        /* <DEDUP_REMOVED lines=32> */
.L_x_211:
[----:B------:R-:W-:Y:S05]  /*5590*/  BSYNC.RECONVERGENT B1 ;  /* 0x0000000000017941 */ /* 0x000fea0003800200 */
.L_x_210:
        /* <DEDUP_REMOVED lines=31> */
.L_x_213:
[----:B------:R-:W-:Y:S05]  /*5790*/  BSYNC.RECONVERGENT B1 ;  /* 0x0000000000017941 */ /* 0x000fea0003800200 */
.L_x_212:
        /* <DEDUP_REMOVED lines=31> */
.L_x_215:
[----:B------:R-:W-:Y:S05]  /*5990*/  BSYNC.RECONVERGENT B1 ;  /* 0x0000000000017941 */ /* 0x000fea0003800200 */
.L_x_214:
[----:B------:R-:W-:Y:S01]  /*59a0*/  ISETP.GT.AND P0, PT, R2, 0x17, PT ;  /* 0x000000170200780c */ /* 0x000fe20003f04270 */
[----:B-1----:R1:W1:Y:S01]  /*59b0*/  SHFL.DOWN PT, R6, R4, 0x8, 0x1f ;  /* 0x09001f0004067f89 */ /* 0x00226200000e0000 */
[----:B------:R-:W-:Y:S01]  /*59c0*/  BSSY.RECONVERGENT B1, `(.L_x_216) ;  /* 0x000001d000017945 */ /* 0x000fe20003800200 */
[----:B--2---:R-:W-:Y:S02]  /*59d0*/  IMAD.MOV.U32 R12, RZ, RZ, R10 ;  /* 0x000000ffff0c7224 */ /* 0x004fe400078e000a */
[----:B------:R2:W1:Y:S01]  /*59e0*/  SHFL.DOWN PT, R7, R5, 0x8, 0x1f ;  /* 0x09001f0005077f89 */ /* 0x00046200000e0000 */
[----:B------:R-:W-:Y:S02]  /*59f0*/  IMAD.MOV.U32 R13, RZ, RZ, R11 ;  /* 0x000000ffff0d7224 */ /* 0x000fe400078e000b */
[----:B------:R-:W-:Y:S01]  /*5a00*/  IMAD.MOV.U32 R8, RZ, RZ, R4 ;  /* 0x000000ffff087224 */ /* 0x000fe200078e0004 */
[----:B0-----:R2:W0:Y:S01]  /*5a10*/  SHFL.DOWN PT, R15, R10, 0x8, 0x1f ;  /* 0x09001f000a0f7f89 */ /* 0x00142200000e0000 */
[----:B----4-:R-:W-:-:S03]  /*5a20*/  IMAD.MOV.U32 R9, RZ, RZ, R5 ;  /* 0x000000ffff097224 */ /* 0x010fc600078e0005 */
[----:B---3--:R2:W3:Y:S01]  /*5a30*/  SHFL.DOWN PT, R14, R11, 0x8, 0x1f ;  /* 0x09001f000b0e7f89 */ /* 0x0084e200000e0000 */
[----:B------:R-:W-:Y:S05]  /*5a40*/  @P0 BRA `(.L_x_217) ;  /* 0x0000000000500947 */ /* 0x000fea0003800000 */
[----:B-1----:R-:W-:Y:S01]  /*5a50*/  DSETP.GEU.AND P0, PT, |R4|, |R6|, PT ;  /* 0x400000060400722a */ /* 0x002fe20003f0e200 */
        /* <DEDUP_REMOVED lines=19> */
.L_x_217:
[----:B------:R-:W-:Y:S05]  /*5b90*/  BSYNC.RECONVERGENT B1 ;  /* 0x0000000000017941 */ /* 0x000fea0003800200 */
.L_x_216:
[----:B------:R-:W-:Y:S01]  /*5ba0*/  ISETP.GT.AND P0, PT, R2, 0xf, PT ;  /* 0x0000000f0200780c */ /* 0x000fe20003f04270 */
[----:B--2---:R2:W4:Y:S01]  /*5bb0*/  SHFL.DOWN PT, R10, R8, 0x10, 0x1f ;  /* 0x0a001f00080a7f89 */ /* 0x00452200000e0000 */
[----:B------:R-:W-:Y:S01]  /*5bc0*/  BSSY.RECONVERGENT B1, `(.L_x_218) ;  /* 0x000001d000017945 */ /* 0x000fe20003800200 */
[----:B-1----:R-:W-:Y:S02]  /*5bd0*/  IMAD.MOV.U32 R4, RZ, RZ, R12 ;  /* 0x000000ffff047224 */ /* 0x002fe400078e000c */
[----:B------:R2:W1:Y:S01]  /*5be0*/  SHFL.DOWN PT, R11, R9, 0x10, 0x1f ;  /* 0x0a001f00090b7f89 */ /* 0x00046200000e0000 */
[----:B------:R-:W-:Y:S02]  /*5bf0*/  IMAD.MOV.U32 R5, RZ, RZ, R13 ;  /* 0x000000ffff057224 */ /* 0x000fe400078e000d */
[----:B------:R-:W-:Y:S01]  /*5c00*/  IMAD.MOV.U32 R6, RZ, RZ, R8 ;  /* 0x000000ffff067224 */ /* 0x000fe200078e0008 */
[----:B0-----:R2:W0:Y:S01]  /*5c10*/  SHFL.DOWN PT, R15, R12, 0x10, 0x1f ;  /* 0x0a001f000c0f7f89 */ /* 0x00142200000e0000 */
[----:B------:R-:W-:-:S03]  /*5c20*/  IMAD.MOV.U32 R7, RZ, RZ, R9 ;  /* 0x000000ffff077224 */ /* 0x000fc600078e0009 */
[----:B---3--:R2:W3:Y:S01]  /*5c30*/  SHFL.DOWN PT, R14, R13, 0x10, 0x1f ;  /* 0x0a001f000d0e7f89 */ /* 0x0084e200000e0000 */
        /* <DEDUP_REMOVED lines=21> */
.L_x_219:
[----:B------:R-:W-:Y:S05]  /*5d90*/  BSYNC.RECONVERGENT B1 ;  /* 0x0000000000017941 */ /* 0x000fea0003800200 */
.L_x_218:
[----:B------:R-:W-:Y:S01]  /*5da0*/  ISETP.NE.AND P0, PT, R2, RZ, PT ;  /* 0x000000ff0200720c */ /* 0x000fe20003f05270 */
[----:B------:R-:W-:-:S12]  /*5db0*/  BSSY.RECONVERGENT B1, `(.L_x_220) ;  /* 0x000000a000017945 */ /* 0x000fd80003800200 */
[----:B------:R-:W-:Y:S05]  /*5dc0*/  @P0 BRA `(.L_x_221) ;  /* 0x0000000000200947 */ /* 0x000fea0003800000 */
[----:B--2---:R-:W2:Y:S01]  /*5dd0*/  S2R R9, SR_CgaCtaId ;  /* 0x0000000000097919 */ /* 0x004ea20000008800 */
[----:B------:R-:W-:Y:S02]  /*5de0*/  MOV R8, 0x400 ;  /* 0x0000040000087802 */ /* 0x000fe40000000f00 */
[----:B------:R-:W-:-:S04]  /*5df0*/  SHF.R.U32.HI R2, RZ, 0x1, R3 ;  /* 0x00000001ff027819 */ /* 0x000fc80000011603 */
[----:B------:R-:W-:Y:S02]  /*5e00*/  LOP3.LUT R2, R2, 0x1f0, RZ, 0xc0, !PT ;  /* 0x000001f002027812 */ /* 0x000fe400078ec0ff */
[----:B--2---:R-:W-:-:S05]  /*5e10*/  LEA R9, R9, R8, 0x18 ;  /* 0x0000000809097211 */ /* 0x004fca00078ec0ff */
[----:B------:R-:W-:-:S05]  /*5e20*/  IMAD.IADD R9, R2, 0x1, R9 ;  /* 0x0000000102097824 */ /* 0x000fca00078e0209 */
[----:B------:R2:W-:Y:S04]  /*5e30*/  STS.64 [R9+0x10], R4 ;  /* 0x0000100409007388 */ /* 0x0005e80000000a00 */
[----:B------:R2:W-:Y:S02]  /*5e40*/  STS.64 [R9+0x8], R6 ;  /* 0x0000080609007388 */ /* 0x0005e40000000a00 */
.L_x_221:
[----:B------:R-:W-:Y:S05]  /*5e50*/  BSYNC.RECONVERGENT B1 ;  /* 0x0000000000017941 */ /* 0x000fea0003800200 */
.L_x_220:
[----:B------:R-:W-:Y:S01]  /*5e60*/  BAR.SYNC.DEFER_BLOCKING 0x0 ;  /* 0x0000000000007b1d */ /* 0x000fe20000010000 */
[----:B------:R-:W-:-:S13]  /*5e70*/  ISETP.NE.AND P1, PT, R3, RZ, PT ;  /* 0x000000ff0300720c */ /* 0x000fda0003f25270 */
[----:B------:R-:W-:Y:S05]  /*5e80*/  @P1 BRA `(.L_x_149) ;  /* 0x00000008008c1947 */ /* 0x000fea0003800000 */
[----:B------:R-:W5:Y:S01]  /*5e90*/  S2R R3, SR_CgaCtaId ;  /* 0x0000000000037919 */ /* 0x000f620000008800 */
[----:B------:R-:W-:Y:S01]  /*5ea0*/  MOV R20, 0x400 ;  /* 0x0000040000147802 */ /* 0x000fe20000000f00 */
[----:B------:R-:W-:Y:S03]  /*5eb0*/  BSSY.RECONVERGENT B1, `(.L_x_222) ;  /* 0x000001a000017945 */ /* 0x000fe60003800200 */
[----:B-----5:R-:W-:-:S05]  /*5ec0*/  LEA R20, R3, R20, 0x18 ;  /* 0x0000001403147211 */ /* 0x020fca00078ec0ff */
[----:B------:R-:W5:Y:S04]  /*5ed0*/  LDS.64 R16, [R20+0x18] ;  /* 0x0000180014107984 */ /* 0x000f680000000a00 */
[----:B-12-4-:R-:W1:Y:S04]  /*5ee0*/  LDS.128 R8, [R20+0x20] ;  /* 0x0000200014087984 */ /* 0x016e680000000c00 */
[----:B------:R2:W4:Y:S04]  /*5ef0*/  LDS.64 R2, [R20+0x80] ;  /* 0x0000800014027984 */ /* 0x0005280000000a00 */
[----:B0--3--:R2:W0:Y:S01]  /*5f00*/  LDS.128 R12, [R20+0x30] ;  /* 0x00003000140c7984 */ /* 0x0094220000000c00 */
[----:B-----5:R-:W-:Y:S01]  /*5f10*/  DSETP.GEU.AND P0, PT, |R6|, |R16|, PT ;  /* 0x400000100600722a */ /* 0x020fe20003f0e200 */
[----:B------:R-:W-:-:S02]  /*5f20*/  IMAD.MOV.U32 R22, RZ, RZ, R16 ;  /* 0x000000ffff167224 */ /* 0x000fc400078e0010 */
[----:B------:R-:W-:Y:S02]  /*5f30*/  IMAD.MOV.U32 R23, RZ, RZ, R17 ;  /* 0x000000ffff177224 */ /* 0x000fe400078e0011 */
[----:B-1----:R-:W-:Y:S02]  /*5f40*/  IMAD.MOV.U32 R25, RZ, RZ, R8 ;  /* 0x000000ffff197224 */ /* 0x002fe400078e0008 */
[----:B------:R-:W-:-:S07]  /*5f50*/  IMAD.MOV.U32 R21, RZ, RZ, R9 ;  /* 0x000000ffff157224 */ /* 0x000fce00078e0009 */
[----:B0-2-4-:R-:W-:Y:S05]  /*5f60*/  @!P0 BRA `(.L_x_223) ;  /* 0x0000000000388947 */ /* 0x015fea0003800000 */
        /* <DEDUP_REMOVED lines=14> */
.L_x_223:
[----:B------:R-:W-:Y:S05]  /*6050*/  BSYNC.RECONVERGENT B1 ;  /* 0x0000000000017941 */ /* 0x000fea0003800200 */
.L_x_222:
        /* <DEDUP_REMOVED lines=23> */
.L_x_225:
[----:B------:R-:W-:Y:S05]  /*61d0*/  BSYNC.RECONVERGENT B1 ;  /* 0x0000000000017941 */ /* 0x000fea0003800200 */
.L_x_224:
        /* <DEDUP_REMOVED lines=21> */
.L_x_227:
[----:B------:R-:W-:Y:S05]  /*6330*/  BSYNC.RECONVERGENT B1 ;  /* 0x0000000000017941 */ /* 0x000fea0003800200 */
.L_x_226:
        /* <DEDUP_REMOVED lines=23> */
.L_x_229:
[----:B------:R-:W-:Y:S05]  /*64b0*/  BSYNC.RECONVERGENT B1 ;  /* 0x0000000000017941 */ /* 0x000fea0003800200 */
.L_x_228:
        /* <DEDUP_REMOVED lines=21> */
.L_x_231:
[----:B------:R-:W-:Y:S05]  /*6610*/  BSYNC.RECONVERGENT B1 ;  /* 0x0000000000017941 */ /* 0x000fea0003800200 */
.L_x_230:
        /* <DEDUP_REMOVED lines=21> */
.L_x_233:
[----:B------:R-:W-:Y:S05]  /*6770*/  BSYNC.RECONVERGENT B1 ;  /* 0x0000000000017941 */ /* 0x000fea0003800200 */
.L_x_232:
        /* <DEDUP_REMOVED lines=20> */
.L_x_149:
[----:B------:R-:W-:Y:S05]  /*68c0*/  BSYNC.RECONVERGENT B0 ;  /* 0x0000000000007941 */ /* 0x000fea0003800200 */
.L_x_116:
[----:B------:R-:W-:Y:S05]  /*68d0*/  @P1 EXIT ;  /* 0x000000000000194d */ /* 0x000fea0003800000 */
[----:B01--4-:R-:W0:Y:S02]  /*68e0*/  LDC.64 R2, c[0x0][0x390] ;  /* 0x0000e400ff027b82 */ /* 0x013e240000000a00 */
[----:B0-----:R-:W-:-:S05]  /*68f0*/  IMAD.WIDE.U32 R2, R0, 0x10, R2 ;  /* 0x0000001000027825 */ /* 0x001fca00078e0002 */
[----:B------:R-:W-:Y:S04]  /*6900*/  STG.E.64 desc[UR10][R2.64], R6 ;  /* 0x0000000602007986 */ /* 0x000fe8000c101b0a */
[----:B------:R-:W-:Y:S01]  /*6910*/  STG.E.64 desc[UR10][R2.64+0x8], R4 ;  /* 0x0000080402007986 */ /* 0x000fe2000c101b0a */
[----:B------:R-:W-:Y:S05]  /*6920*/  EXIT ;  /* 0x000000000000794d */ /* 0x000fea0003800000 */
.L_x_234:
        /* <DEDUP_REMOVED lines=13> */
.L_x_721:


//--------------------- .text._ZN6thrust24THRUST_300001_SM_1000_NS8cuda_cub4core6detail13_kernel_agentINS1_8__reduce11ReduceAgentINS0_12zip_iteratorIN4cuda3std3__45tupleIJNS0_10device_ptrIdEENS0_17counting_iteratorIlNS0_11use_defaultESF_SF_EEEEEEEPNSB_IJdlEEESJ_lNS1_9__extrema9arg_max_fIdl10comparatorEEEEJSI_SK_lSO_EEEvDpT0_ --------------------------
	.section	.text._ZN6thrust24THRUST_300001_SM_1000_NS8cuda_cub4core6detail13_kernel_agentINS1_8__reduce11ReduceAgentINS0_12zip_iteratorIN4cuda3std3__45tupleIJNS0_10device_ptrIdEENS0_17counting_iteratorIlNS0_11use_defaultESF_SF_EEEEEEEPNSB_IJdlEEESJ_lNS1_9__extrema9arg_max_fIdl10comparatorEEEEJSI_SK_lSO_EEEvDpT0_,"ax",@progbits
	.align	128
        .global         _ZN6thrust24THRUST_300001_SM_1000_NS8cuda_cub4core6detail13_kernel_agentINS1_8__reduce11ReduceAgentINS0_12zip_iteratorIN4cuda3std3__45tupleIJNS0_10device_ptrIdEENS0_17counting_iteratorIlNS0_11use_defaultESF_SF_EEEEEEEPNSB_IJdlEEESJ_lNS1_9__extrema9arg_max_fIdl10comparatorEEEEJSI_SK_lSO_EEEvDpT0_
        .type           _ZN6thrust24THRUST_300001_SM_1000_NS8cuda_cub4core6detail13_kernel_agentINS1_8__reduce11ReduceAgentINS0_12zip_iteratorIN4cuda3std3__45tupleIJNS0_10device_ptrIdEENS0_17counting_iteratorIlNS0_11use_defaultESF_SF_EEEEEEEPNSB_IJdlEEESJ_lNS1_9__extrema9arg_max_fIdl10comparatorEEEEJSI_SK_lSO_EEEvDpT0_,@function
        .size           _ZN6thrust24THRUST_300001_SM_1000_NS8cuda_cub4core6detail13_kernel_agentINS1_8__reduce11ReduceAgentINS0_12zip_iteratorIN4cuda3std3__45tupleIJNS0_10device_ptrIdEENS0_17counting_iteratorIlNS0_11use_defaultESF_SF_EEEEEEEPNSB_IJdlEEESJ_lNS1_9__extrema9arg_max_fIdl10comparatorEEEEJSI_SK_lSO_EEEvDpT0_,(.L_x_722 - _ZN6thrust24THRUST_300001_SM_1000_NS8cuda_cub4core6detail13_kernel_agentINS1_8__reduce11ReduceAgentINS0_12zip_iteratorIN4cuda3std3__45tupleIJNS0_10device_ptrIdEENS0_17counting_iteratorIlNS0_11use_defaultESF_SF_EEEEEEEPNSB_IJdlEEESJ_lNS1_9__extrema9arg_max_fIdl10comparatorEEEEJSI_SK_lSO_EEEvDpT0_)
        .other          _ZN6thrust24THRUST_300001_SM_1000_NS8cuda_cub4core6detail13_kernel_agentINS1_8__reduce11ReduceAgentINS0_12zip_iteratorIN4cuda3std3__45tupleIJNS0_10device_ptrIdEENS0_17counting_iteratorIlNS0_11use_defaultESF_SF_EEEEEEEPNSB_IJdlEEESJ_lNS1_9__extrema9arg_max_fIdl10comparatorEEEEJSI_SK_lSO_EEEvDpT0_,@"STO_CUDA_ENTRY STV_DEFAULT"
_ZN6thrust24THRUST_300001_SM_1000_NS8cuda_cub4core6detail13_kernel_agentINS1_8__reduce11ReduceAgentINS0_12zip_iteratorIN4cuda3std3__45tupleIJNS0_10device_ptrIdEENS0_17counting_iteratorIlNS0_11use_defaultESF_SF_EEEEEEEPNSB_IJdlEEESJ_lNS1_9__extrema9arg_max_fIdl10comparatorEEEEJSI_SK_lSO_EEEvDpT0_:
.text._ZN6thrust24THRUST_300001_SM_1000_NS8cuda_cub4core6detail13_kernel_agentINS1_8__reduce11ReduceAgentINS0_12zip_iteratorIN4cuda3std3__45tupleIJNS0_10device_ptrIdEENS0_17counting_iteratorIlNS0_11use_defaultESF_SF_EEEEEEEPNSB_IJdlEEESJ_lNS1_9__extrema9arg_max_fIdl10comparatorEEEEJSI_SK_lSO_EEEvDpT0_:
[----:B------:R-:W-:Y:S01]  /*0000*/  LDC R1, c[0x0][0x37c] ;  /* 0x0000df00ff017b82 */ /* 0x000fe20000000800 */
[----:B------:R-:W0:Y:S02]  /*0010*/  LDCU.64 UR4, c[0x0][0x398] ;  /* 0x00007300ff0477ac */ /* 0x000e240008000a00 */
[----:B0-----:R-:W-:-:S04]  /*0020*/  ISETP.NE.U32.AND P0, PT, RZ, UR4, PT ;  /* 0x00000004ff007c0c */ /* 0x001fc8000bf05070 */
[----:B------:R-:W-:-:S13]  /*0030*/  ISETP.NE.AND.EX P0, PT, RZ, UR5, PT, P0 ;  /* 0x00000005ff007c0c */ /* 0x000fda000bf05300 */
[----:B------:R-:W-:Y:S05]  /*0040*/  @!P0 EXIT ;  /* 0x000000000000894d */ /* 0x000fea0003800000 */
[----:B------:R-:W-:Y:S01]  /*0050*/  UISETP.GT.U32.AND UP0, UPT, UR4, 0x4ff, UPT ;  /* 0x000004ff0400788c */ /* 0x000fe2000bf04070 */
[----:B------:R-:W-:Y:S01]  /*0060*/  BSSY.RECONVERGENT B0, `(.L_x_235) ;  /* 0x000063e000007945 */ /* 0x000fe20003800200 */
[----:B------:R-:W0:Y:S02]  /*0070*/  LDCU.64 UR8, c[0x0][0x358] ;  /* 0x00006b00ff0877ac */ /* 0x000e240008000a00 */
[----:B------:R-:W-:-:S09]  /*0080*/  UISETP.GT.AND.EX UP0, UPT, UR5, URZ, UPT, UP0 ;  /* 0x000000ff0500728c */ /* 0x000fd2000bf04300 */
        /* <DEDUP_REMOVED lines=9> */
[----:B------:R-:W1:Y:S01]  /*0120*/  LDC.64 R2, c[0x0][0x380] ;  /* 0x0000e000ff027b82 */ /* 0x000e620000000a00 */
[----:B------:R-:W2:Y:S01]  /*0130*/  LDCU.64 UR6, c[0x0][0x388] ;  /* 0x00007100ff0677ac */ /* 0x000ea20008000a00 */
[----:B-1----:R-:W-:-:S06]  /*0140*/  IMAD.WIDE.U32 R2, R0, 0x8, R2 ;  /* 0x0000000800027825 */ /* 0x002fcc00078e0002 */
[----:B0-----:R-:W5:Y:S01]  /*0150*/  LDG.E.64 R2, desc[UR8][R2.64] ;  /* 0x0000000802027981 */ /* 0x001f62000c1e1b00 */
[C---:B--2---:R-:W-:Y:S01]  /*0160*/  IADD3 R9, P0, PT, R0.reuse, UR6, RZ ;  /* 0x0000000600097c10 */ /* 0x044fe2000ff1e0ff */
[----:B------:R-:W-:-:S04]  /*0170*/  VIADD R10, R0, 0x100 ;  /* 0x00000100000a7836 */ /* 0x000fc80000000000 */
[----:B------:R-:W-:-:S08]  /*0180*/  IMAD.X R8, RZ, RZ, UR7, P0 ;  /* 0x00000007ff087e24 */ /* 0x000fd000080e06ff */
.L_x_238:
[----:B0-----:R-:W-:Y:S05]  /*0190*/  BSYNC.RECONVERGENT B1 ;  /* 0x0000000000017941 */ /* 0x001fea0003800200 */
.L_x_237:
[----:B------:R-:W-:Y:S01]  /*01a0*/  ISETP.GE.AND P0, PT, R10, UR4, PT ;  /* 0x000000040a007c0c */ /* 0x000fe2000bf06270 */
[----:B------:R-:W-:-:S12]  /*01b0*/  BSSY.RECONVERGENT B1, `(.L_x_239) ;  /* 0x00000a9000017945 */ /* 0x000fd80003800200 */
[----:B------:R-:W-:Y:S05]  /*01c0*/  @P0 BRA `(.L_x_240) ;  /* 0x00000008009c0947 */ /* 0x000fea0003800000 */
[----:B------:R-:W-:Y:S01]  /*01d0*/  LOP3.LUT R4, RZ, R10, RZ, 0x33, !PT ;  /* 0x0000000aff047212 */ /* 0x000fe200078e33ff */
[----:B------:R-:W-:Y:S04]  /*01e0*/  BSSY.RECONVERGENT B2, `(.L_x_241) ;  /* 0x0000034000027945 */ /* 0x000fe80003800200 */
[----:B------:R-:W-:-:S05]  /*01f0*/  VIADD R16, R4, UR4 ;  /* 0x0000000404107c36 */ /* 0x000fca0008000000 */
[----:B------:R-:W-:-:S04]  /*0200*/  LOP3.LUT R4, R16, 0x300, RZ, 0xc0, !PT ;  /* 0x0000030010047812 */ /* 0x000fc800078ec0ff */
[----:B------:R-:W-:-:S13]  /*0210*/  ISETP.NE.AND P0, PT, R4, 0x300, PT ;  /* 0x000003000400780c */ /* 0x000fda0003f05270 */
[----:B------:R-:W-:Y:S05]  /*0220*/  @!P0 BRA `(.L_x_242) ;  /* 0x0000000000bc8947 */ /* 0x000fea0003800000 */
[----:B------:R-:W0:Y:S01]  /*0230*/  LDC.64 R4, c[0x0][0x380] ;  /* 0x0000e000ff047b82 */ /* 0x000e220000000a00 */
[----:B------:R-:W1:Y:S01]  /*0240*/  LDCU.64 UR6, c[0x0][0x388] ;  /* 0x00007100ff0677ac */ /* 0x000e620008000a00 */
[----:B------:R-:W-:-:S04]  /*0250*/  LEA.HI R6, R16, 0x1, RZ, 0x18 ;  /* 0x0000000110067811 */ /* 0x000fc800078fc0ff */
[----:B------:R-:W-:-:S05]  /*0260*/  LOP3.LUT R6, R6, 0x3, RZ, 0xc0, !PT ;  /* 0x0000000306067812 */ /* 0x000fca00078ec0ff */
[----:B------:R-:W-:Y:S01]  /*0270*/  IMAD.MOV R11, RZ, RZ, -R6 ;  /* 0x000000ffff0b7224 */ /* 0x000fe200078e0a06 */
[C---:B-1----:R-:W-:Y:S01]  /*0280*/  IADD3 R14, P0, PT, R10.reuse, UR6, RZ ;  /* 0x000000060a0e7c10 */ /* 0x042fe2000ff1e0ff */
[----:B0-----:R-:W-:-:S04]  /*0290*/  IMAD.WIDE.U32 R4, R10, 0x8, R4 ;  /* 0x000000080a047825 */ /* 0x001fc800078e0004 */
[----:B------:R-:W-:Y:S02]  /*02a0*/  IMAD.MOV.U32 R12, RZ, RZ, R4 ;  /* 0x000000ffff0c7224 */ /* 0x000fe400078e0004 */
[----:B------:R-:W-:Y:S02]  /*02b0*/  IMAD.MOV.U32 R13, RZ, RZ, R5 ;  /* 0x000000ffff0d7224 */ /* 0x000fe400078e0005 */
[----:B------:R-:W-:-:S07]  /*02c0*/  IMAD.X R15, RZ, RZ, UR7, P0 ;  /* 0x00000007ff0f7e24 */ /* 0x000fce00080e06ff */
.L_x_245:
        /* <DEDUP_REMOVED lines=31> */
.L_x_244:
[----:B------:R-:W-:Y:S05]  /*04c0*/  BSYNC.RECONVERGENT B3 ;  /* 0x0000000000037941 */ /* 0x000fea0003800200 */
.L_x_243:
[----:B------:R-:W-:Y:S01]  /*04d0*/  IADD3 R14, P0, PT, R14, 0x100, RZ ;  /* 0x000001000e0e7810 */ /* 0x000fe20007f1e0ff */
[----:B------:R-:W-:Y:S02]  /*04e0*/  VIADD R10, R10, 0x100 ;  /* 0x000001000a0a7836 */ /* 0x000fe40000000000 */
[----:B------:R-:W-:Y:S02]  /*04f0*/  IMAD.X R13, RZ, RZ, R13, P3 ;  /* 0x000000ffff0d7224 */ /* 0x000fe400018e060d */
[----:B------:R-:W-:Y:S01]  /*0500*/  IMAD.X R15, RZ, RZ, R15, P0 ;  /* 0x000000ffff0f7224 */ /* 0x000fe200000e060f */
[----:B------:R-:W-:Y:S07]  /*0510*/  @P2 BRA `(.L_x_245) ;  /* 0xfffffffc006c2947 */ /* 0x000fee000383ffff */
.L_x_242:
[----:B------:R-:W-:Y:S05]  /*0520*/  BSYNC.RECONVERGENT B2 ;  /* 0x0000000000027941 */ /* 0x000fea0003800200 */
.L_x_241:
[----:B------:R-:W-:-:S13]  /*0530*/  ISETP.GE.U32.AND P0, PT, R16, 0x300, PT ;  /* 0x000003001000780c */ /* 0x000fda0003f06070 */
[----:B------:R-:W-:Y:S05]  /*0540*/  @!P0 BRA `(.L_x_240) ;  /* 0x0000000400bc8947 */ /* 0x000fea0003800000 */
[----:B------:R-:W0:Y:S01]  /*0550*/  LDC.64 R4, c[0x0][0x380] ;  /* 0x0000e000ff047b82 */ /* 0x000e220000000a00 */
[----:B------:R-:W-:-:S07]  /*0560*/  VIADD R20, R10, 0x200 ;  /* 0x000002000a147836 */ /* 0x000fce0000000000 */
[----:B------:R-:W1:Y:S02]  /*0570*/  LDC.64 R6, c[0x0][0x388] ;  /* 0x0000e200ff067b82 */ /* 0x000e640000000a00 */
.L_x_254:
[----:B------:R-:W-:-:S04]  /*0580*/  VIADD R17, R20, 0xfffffe00 ;  /* 0xfffffe0014117836 */ /* 0x000fc80000000000 */
[----:B0-----:R-:W-:-:S05]  /*0590*/  IMAD.WIDE R24, R17, 0x8, R4 ;  /* 0x0000000811187825 */ /* 0x001fca00078e0204 */
[----:B------:R-:W2:Y:S04]  /*05a0*/  LDG.E.64 R18, desc[UR8][R24.64] ;  /* 0x0000000818127981 */ /* 0x000ea8000c1e1b00 */
[----:B-----5:R0:W5:Y:S04]  /*05b0*/  LDG.E.64 R14, desc[UR8][R24.64+0x800] ;  /* 0x00080008180e7981 */ /* 0x020168000c1e1b00 */
[----:B------:R0:W5:Y:S04]  /*05c0*/  LDG.E.64 R12, desc[UR8][R24.64+0x1000] ;  /* 0x00100008180c7981 */ /* 0x000168000c1e1b00 */
[----:B------:R0:W5:Y:S01]  /*05d0*/  LDG.E.64 R10, desc[UR8][R24.64+0x1800] ;  /* 0x00180008180a7981 */ /* 0x000162000c1e1b00 */
[----:B-1----:R-:W-:Y:S01]  /*05e0*/  IADD3 R26, P1, PT, R17, R6, RZ ;  /* 0x00000006111a7210 */ /* 0x002fe20007f3e0ff */
[----:B------:R-:W-:Y:S01]  /*05f0*/  BSSY.RECONVERGENT B2, `(.L_x_246) ;  /* 0x0000017000027945 */ /* 0x000fe20003800200 */
[----:B------:R-:W-:-:S02]  /*0600*/  VIADD R23, R20, 0xffffff00 ;  /* 0xffffff0014177836 */ /* 0x000fc40000000000 */
[----:B------:R-:W-:Y:S01]  /*0610*/  LEA.HI.X.SX32 R27, R17, R7, 0x1, P1 ;  /* 0x00000007111b7211 */ /* 0x000fe200008f0eff */
[----:B------:R-:W-:-:S04]  /*0620*/  IMAD.MOV.U32 R22, RZ, RZ, R26 ;  /* 0x000000ffff167224 */ /* 0x000fc800078e001a */
        /* <DEDUP_REMOVED lines=19> */
.L_x_247:
[----:B------:R-:W-:Y:S05]  /*0760*/  BSYNC.RECONVERGENT B2 ;  /* 0x0000000000027941 */ /* 0x000fea0003800200 */
.L_x_246:
[----:B-----5:R-:W-:Y:S01]  /*0770*/  DSETP.GEU.AND P0, PT, |R16|, |R14|, PT ;  /* 0x4000000e1000722a */ /* 0x020fe20003f0e200 */
[C---:B------:R-:W-:Y:S01]  /*0780*/  IADD3 R19, P1, PT, R23.reuse, R6, RZ ;  /* 0x0000000617137210 */ /* 0x040fe20007f3e0ff */
[----:B------:R-:W-:Y:S01]  /*0790*/  BSSY.RECONVERGENT B2, `(.L_x_248) ;  /* 0x0000015000027945 */ /* 0x000fe20003800200 */
[----:B------:R-:W-:Y:S02]  /*07a0*/  IMAD.MOV.U32 R2, RZ, RZ, R14 ;  /* 0x000000ffff027224 */ /* 0x000fe400078e000e */
[----:B------:R-:W-:Y:S01]  /*07b0*/  LEA.HI.X.SX32 R18, R23, R7, 0x1, P1 ;  /* 0x0000000717127211 */ /* 0x000fe200008f0eff */
[----:B------:R-:W-:Y:S02]  /*07c0*/  IMAD.MOV.U32 R9, RZ, RZ, R19 ;  /* 0x000000ffff097224 */ /* 0x000fe400078e0013 */
[----:B------:R-:W-:Y:S01]  /*07d0*/  IMAD.MOV.U32 R3, RZ, RZ, R15 ;  /* 0x000000ffff037224 */ /* 0x000fe200078e000f */
[----:B------:R-:W-:-:S05]  /*07e0*/  MOV R8, R18 ;  /* 0x0000001200087202 */ /* 0x000fca0000000f00 */
        /* <DEDUP_REMOVED lines=15> */
.L_x_249:
[----:B------:R-:W-:Y:S05]  /*08e0*/  BSYNC.RECONVERGENT B2 ;  /* 0x0000000000027941 */ /* 0x000fea0003800200 */
.L_x_248:
[----:B------:R-:W-:Y:S01]  /*08f0*/  DSETP.GEU.AND P0, PT, |R2|, |R12|, PT ;  /* 0x4000000c0200722a */ /* 0x000fe20003f0e200 */
[CC--:B------:R-:W-:Y:S01]  /*0900*/  IADD3 R22, P1, PT, R20.reuse, R6.reuse, RZ ;  /* 0x0000000614167210 */ /* 0x0c0fe20007f3e0ff */
[C---:B------:R-:W-:Y:S01]  /*0910*/  VIADD R16, R20.reuse, 0x100 ;  /* 0x0000010014107836 */ /* 0x040fe20000000000 */
[----:B------:R-:W-:Y:S01]  /*0920*/  BSSY.RECONVERGENT B2, `(.L_x_250) ;  /* 0x0000016000027945 */ /* 0x000fe20003800200 */
[----:B------:R-:W-:Y:S01]  /*0930*/  IMAD.MOV.U32 R14, RZ, RZ, R12 ;  /* 0x000000ffff0e7224 */ /* 0x000fe200078e000c */
[----:B------:R-:W-:Y:S01]  /*0940*/  LEA.HI.X.SX32 R19, R20, R7, 0x1, P1 ;  /* 0x0000000714137211 */ /* 0x000fe200008f0eff */
[----:B------:R-:W-:Y:S01]  /*0950*/  IMAD.MOV.U32 R17, RZ, RZ, R22 ;  /* 0x000000ffff117224 */ /* 0x000fe200078e0016 */
[----:B------:R-:W-:Y:S01]  /*0960*/  IADD3 R24, P2, PT, R16, R6, RZ ;  /* 0x0000000610187210 */ /* 0x000fe20007f5e0ff */
[----:B------:R-:W-:Y:S02]  /*0970*/  IMAD.MOV.U32 R15, RZ, RZ, R13 ;  /* 0x000000ffff0f7224 */ /* 0x000fe400078e000d */
[----:B------:R-:W-:-:S04]  /*0980*/  IMAD.MOV.U32 R18, RZ, RZ, R19 ;  /* 0x000000ffff127224 */ /* 0x000fc800078e0013 */
[----:B------:R-:W-:Y:S06]  /*0990*/  @!P0 BRA `(.L_x_251) ;  /* 0x0000000000388947 */ /* 0x000fec0003800000 */
        /* <DEDUP_REMOVED lines=14> */
.L_x_251:
[----:B------:R-:W-:Y:S05]  /*0a80*/  BSYNC.RECONVERGENT B2 ;  /* 0x0000000000027941 */ /* 0x000fea0003800200 */
.L_x_250:
[----:B------:R-:W-:Y:S01]  /*0a90*/  DSETP.GEU.AND P0, PT, |R14|, |R10|, PT ;  /* 0x4000000a0e00722a */ /* 0x000fe20003f0e200 */
[----:B------:R-:W-:Y:S01]  /*0aa0*/  LEA.HI.X.SX32 R13, R16, R7, 0x1, P2 ;  /* 0x00000007100d7211 */ /* 0x000fe200010f0eff */
[----:B------:R-:W-:Y:S01]  /*0ab0*/  BSSY.RECONVERGENT B2, `(.L_x_252) ;  /* 0x0000014000027945 */ /* 0x000fe20003800200 */
[----:B------:R-:W-:Y:S02]  /*0ac0*/  IMAD.MOV.U32 R9, RZ, RZ, R24 ;  /* 0x000000ffff097224 */ /* 0x000fe400078e0018 */
[----:B------:R-:W-:Y:S02]  /*0ad0*/  IMAD.MOV.U32 R2, RZ, RZ, R10 ;  /* 0x000000ffff027224 */ /* 0x000fe400078e000a */
[----:B------:R-:W-:Y:S02]  /*0ae0*/  IMAD.MOV.U32 R8, RZ, RZ, R13 ;  /* 0x000000ffff087224 */ /* 0x000fe400078e000d */
[----:B------:R-:W-:-:S05]  /*0af0*/  IMAD.MOV.U32 R3, RZ, RZ, R11 ;  /* 0x000000ffff037224 */ /* 0x000fca00078e000b */
        /* <DEDUP_REMOVED lines=15> */
.L_x_253:
[----:B------:R-:W-:Y:S05]  /*0bf0*/  BSYNC.RECONVERGENT B2 ;  /* 0x0000000000027941 */ /* 0x000fea0003800200 */
.L_x_252:
[C---:B------:R-:W-:Y:S02]  /*0c00*/  VIADD R10, R20.reuse, 0x200 ;  /* 0x00000200140a7836 */ /* 0x040fe40000000000 */
[----:B------:R-:W-:-:S03]  /*0c10*/  VIADD R20, R20, 0x400 ;  /* 0x0000040014147836 */ /* 0x000fc60000000000 */
[----:B------:R-:W-:-:S13]  /*0c20*/  ISETP.GE.AND P0, PT, R10, UR5, PT ;  /* 0x000000050a007c0c */ /* 0x000fda000bf06270 */
[----:B------:R-:W-:Y:S05]  /*0c30*/  @!P0 BRA `(.L_x_254) ;  /* 0xfffffff800508947 */ /* 0x000fea000383ffff */
.L_x_240:
[----:B------:R-:W-:Y:S05]  /*0c40*/  BSYNC.RECONVERGENT B1 ;  /* 0x0000000000017941 */ /* 0x000fea0003800200 */
.L_x_239:
[----:B------:R-:W0:Y:S02]  /*0c50*/  LDCU UR6, c[0x0][0x398] ;  /* 0x00007300ff0677ac */ /* 0x000e240008000800 */
[----:B0-----:R-:W-:-:S09]  /*0c60*/  UISETP.GE.AND UP0, UPT, UR6, 0x100, UPT ;  /* 0x000001000600788c */ /* 0x001fd2000bf06270 */
[----:B------:R-:W-:Y:S05]  /*0c70*/  BRA.U !UP0, `(.L_x_255) ;  /* 0x0000001508507547 */ /* 0x000fea000b800000 */
        /* <DEDUP_REMOVED lines=32> */
.L_x_257:
[----:B------:R-:W-:Y:S05]  /*0e80*/  BSYNC.RECONVERGENT B1 ;  /* 0x0000000000017941 */ /* 0x000fea0003800200 */
.L_x_256:
        /* <DEDUP_REMOVED lines=31> */
.L_x_259:
[----:B------:R-:W-:Y:S05]  /*1080*/  BSYNC.RECONVERGENT B1 ;  /* 0x0000000000017941 */ /* 0x000fea0003800200 */
.L_x_258:
[----:B------:R-:W-:Y:S01]  /*1090*/  ISETP.GT.AND P0, PT, R10, 0x1b, PT ;  /* 0x0000001b0a00780c */ /* 0x000fe20003f04270 */
[----:B-1----:R1:W1:Y:S01]  /*10a0*/  SHFL.DOWN PT, R6, R2, 0x4, 0x1f ;  /* 0x08801f0002067f89 */ /* 0x00226200000e0000 */
[----:B------:R-:W-:Y:S01]  /*10b0*/  BSSY.RECONVERGENT B1, `(.L_x_260) ;  /* 0x000001d000017945 */ /* 0x000fe20003800200 */
[----:B0-----:R-:W-:Y:S02]  /*10c0*/  IMAD.MOV.U32 R11, RZ, RZ, R8 ;  /* 0x000000ffff0b7224 */ /* 0x001fe400078e0008 */
[----:B--2---:R0:W2:Y:S01]  /*10d0*/  SHFL.DOWN PT, R7, R3, 0x4, 0x1f ;  /* 0x08801f0003077f89 */ /* 0x0040a200000e0000 */
[----:B------:R-:W-:Y:S02]  /*10e0*/  IMAD.MOV.U32 R12, RZ, RZ, R9 ;  /* 0x000000ffff0c7224 */ /* 0x000fe400078e0009 */
[----:B------:R-:W-:Y:S01]  /*10f0*/  IMAD.MOV.U32 R4, RZ, RZ, R2 ;  /* 0x000000ffff047224 */ /* 0x000fe200078e0002 */
[----:B----4-:R0:W4:Y:S01]  /*1100*/  SHFL.DOWN PT, R13, R8, 0x4, 0x1f ;  /* 0x08801f00080d7f89 */ /* 0x01012200000e0000 */
[----:B------:R-:W-:-:S03]  /*1110*/  IMAD.MOV.U32 R5, RZ, RZ, R3 ;  /* 0x000000ffff057224 */ /* 0x000fc600078e0003 */
[----:B---3--:R0:W3:Y:S01]  /*1120*/  SHFL.DOWN PT, R14, R9, 0x4, 0x1f ;  /* 0x08801f00090e7f89 */ /* 0x0080e200000e0000 */
[----:B------:R-:W-:Y:S05]  /*1130*/  @P0 BRA `(.L_x_261) ;  /* 0x0000000000500947 */ /* 0x000fea0003800000 */
[----:B-12---:R-:W-:Y:S01]  /*1140*/  DSETP.GEU.AND P0, PT, |R2|, |R6|, PT ;  /* 0x400000060200722a */ /* 0x006fe20003f0e200 */
[----:B----4-:R-:W-:Y:S02]  /*1150*/  IMAD.MOV.U32 R11, RZ, RZ, R13 ;  /* 0x000000ffff0b7224 */ /* 0x010fe400078e000d */
        /* <DEDUP_REMOVED lines=18> */
.L_x_261:
[----:B------:R-:W-:Y:S05]  /*1280*/  BSYNC.RECONVERGENT B1 ;  /* 0x0000000000017941 */ /* 0x000fea0003800200 */
.L_x_260:
        /* <DEDUP_REMOVED lines=31> */
.L_x_263:
[----:B------:R-:W-:Y:S05]  /*1480*/  BSYNC.RECONVERGENT B1 ;  /* 0x0000000000017941 */ /* 0x000fea0003800200 */
.L_x_262:
[----:B------:R-:W-:Y:S01]  /*1490*/  ISETP.GT.AND P0, PT, R10, 0xf, PT ;  /* 0x0000000f0a00780c */ /* 0x000fe20003f04270 */
[----:B-1----:R1:W1:Y:S01]  /*14a0*/  SHFL.DOWN PT, R4, R2, 0x10, 0x1f ;  /* 0x0a001f0002047f89 */ /* 0x00226200000e0000 */
[----:B------:R-:W-:Y:S01]  /*14b0*/  BSSY.RECONVERGENT B1, `(.L_x_264) ;  /* 0x000001d000017945 */ /* 0x000fe20003800200 */
[----:B---3--:R-:W-:Y:S01]  /*14c0*/  MOV R14, R8 ;  /* 0x00000008000e7202 */ /* 0x008fe20000000f00 */
[----:B------:R-:W-:Y:S01]  /*14d0*/  IMAD.MOV.U32 R15, RZ, RZ, R9 ;  /* 0x000000ffff0f7224 */ /* 0x000fe200078e0009 */
[----:B0-----:R0:W3:Y:S01]  /*14e0*/  SHFL.DOWN PT, R5, R3, 0x10, 0x1f ;  /* 0x0a001f0003057f89 */ /* 0x0010e200000e0000 */
[----:B------:R-:W-:Y:S02]  /*14f0*/  IMAD.MOV.U32 R12, RZ, RZ, R2 ;  /* 0x000000ffff0c7224 */ /* 0x000fe400078e0002 */
[----:B----4-:R-:W-:Y:S01]  /*1500*/  IMAD.MOV.U32 R13, RZ, RZ, R3 ;  /* 0x000000ffff0d7224 */ /* 0x010fe200078e0003 */
[----:B--2---:R0:W2:Y:S04]  /*1510*/  SHFL.DOWN PT, R7, R8, 0x10, 0x1f ;  /* 0x0a001f0008077f89 */ /* 0x0040a800000e0000 */
[----:B------:R0:W4:Y:S01]  /*1520*/  SHFL.DOWN PT, R6, R9, 0x10, 0x1f ;  /* 0x0a001f0009067f89 */ /* 0x00012200000e0000 */
        /* <DEDUP_REMOVED lines=21> */
.L_x_265:
[----:B------:R-:W-:Y:S05]  /*1680*/  BSYNC.RECONVERGENT B1 ;  /* 0x0000000000017941 */ /* 0x000fea0003800200 */
.L_x_264:
        /* <DEDUP_REMOVED lines=11> */
.L_x_267:
[----:B------:R-:W-:Y:S05]  /*1740*/  BSYNC.RECONVERGENT B1 ;  /* 0x0000000000017941 */ /* 0x000fea0003800200 */
.L_x_266:
        /* <DEDUP_REMOVED lines=8> */
[----:B-1234-:R-:W1:Y:S04]  /*17d0*/  LDS.128 R4, [R0+0x20] ;  /* 0x0000200000047984 */ /* 0x01ee680000000c00 */
[----:B------:R2:W3:Y:S04]  /*17e0*/  LDS.64 R2, [R0+0x80] ;  /* 0x0000800000027984 */ /* 0x0004e80000000a00 */
[----:B------:R2:W4:Y:S01]  /*17f0*/  LDS.128 R8, [R0+0x30] ;  /* 0x0000300000087984 */ /* 0x0005220000000c00 */
        /* <DEDUP_REMOVED lines=20> */
.L_x_270:
[----:B------:R-:W-:Y:S05]  /*1940*/  BSYNC.RECONVERGENT B1 ;  /* 0x0000000000017941 */ /* 0x000fea0003800200 */
.L_x_269:
        /* <DEDUP_REMOVED lines=23> */
.L_x_272:
[----:B------:R-:W-:Y:S05]  /*1ac0*/  BSYNC.RECONVERGENT B1 ;  /* 0x0000000000017941 */ /* 0x000fea0003800200 */
.L_x_271:
        /* <DEDUP_REMOVED lines=21> */
.L_x_274:
[----:B------:R-:W-:Y:S05]  /*1c20*/  BSYNC.RECONVERGENT B1 ;  /* 0x0000000000017941 */ /* 0x000fea0003800200 */
.L_x_273:
[----:B------:R0:W1:Y:S01]  /*1c30*/  LDS.128 R8, [R0+0x60] ;  /* 0x0000600000087984 */ /* 0x0000620000000c00 */
[----:B------:R-:W-:Y:S01]  /*1c40*/  DSETP.GEU.AND P0, PT, |R20|, |R14|, PT ;  /* 0x4000000e1400722a */ /* 0x000fe20003f0e200 */
[----:B------:R-:W-:Y:S01]  /*1c50*/  BSSY.RECONVERGENT B1, `(.L_x_275) ;  /* 0x0000015000017945 */ /* 0x000fe20003800200 */
[----:B------:R-:W-:Y:S01]  /*1c60*/  MOV R12, R14 ;  /* 0x0000000e000c7202 */ /* 0x000fe20000000f00 */
        /* <DEDUP_REMOVED lines=19> */
.L_x_276:
[----:B------:R-:W-:Y:S05]  /*1da0*/  BSYNC.RECONVERGENT B1 ;  /* 0x0000000000017941 */ /* 0x000fea0003800200 */
.L_x_275:
        /* <DEDUP_REMOVED lines=21> */
.L_x_278:
[----:B------:R-:W-:Y:S05]  /*1f00*/  BSYNC.RECONVERGENT B1 ;  /* 0x0000000000017941 */ /* 0x000fea0003800200 */
.L_x_277:
        /* <DEDUP_REMOVED lines=21> */
.L_x_280:
[----:B------:R-:W-:Y:S05]  /*2060*/  BSYNC.RECONVERGENT B1 ;  /* 0x0000000000017941 */ /* 0x000fea0003800200 */
.L_x_279:
        /* <DEDUP_REMOVED lines=21> */
.L_x_255:
[----:B------:R-:W0:Y:S01]  /*21c0*/  S2R R4, SR_LANEID ;  /* 0x0000000000047919 */ /* 0x000e220000000000 */
[----:B------:R-:W-:Y:S01]  /*21d0*/  LOP3.LUT R5, R0, 0x3e0, RZ, 0xc0, !PT ;  /* 0x000003e000057812 */ /* 0x000fe200078ec0ff */
[----:B------:R-:W-:Y:S01]  /*21e0*/  BSSY.RECONVERGENT B1, `(.L_x_281) ;  /* 0x0000024000017945 */ /* 0x000fe20003800200 */
[----:B------:R-:W-:Y:S02]  /*21f0*/  IMAD.MOV.U32 R12, RZ, RZ, R9 ;  /* 0x000000ffff0c7224 */ /* 0x000fe400078e0009 */
[----:B------:R-:W-:Y:S02]  /*2200*/  IMAD.MOV.U32 R14, RZ, RZ, R8 ;  /* 0x000000ffff0e7224 */ /* 0x000fe400078e0008 */
[----:B------:R-:W-:Y:S01]  /*2210*/  VIADD R6, R5, 0x20 ;  /* 0x0000002005067836 */ /* 0x000fe20000000000 */
[----:B------:R-:W-:Y:S01]  /*2220*/  LOP3.LUT R5, RZ, R5, RZ, 0x33, !PT ;  /* 0x00000005ff057212 */ /* 0x000fe200078e33ff */
[----:B-----5:R-:W-:-:S03]  /*2230*/  IMAD.MOV.U32 R7, RZ, RZ, R3 ;  /* 0x000000ffff077224 */ /* 0x020fc600078e0003 */
[----:B------:R-:W-:Y:S01]  /*2240*/  ISETP.GT.AND P0, PT, R6, UR6, PT ;  /* 0x0000000606007c0c */ /* 0x000fe2000bf04270 */
[----:B------:R-:W-:Y:S01]  /*2250*/  VIADD R5, R5, UR6 ;  /* 0x0000000605057c36 */ /* 0x000fe20008000000 */
[----:B------:R-:W-:-:S04]  /*2260*/  MOV R6, R2 ;  /* 0x0000000200067202 */ /* 0x000fc80000000f00 */
[----:B------:R-:W-:-:S05]  /*2270*/  SEL R5, R5, 0x1f, P0 ;  /* 0x0000001f05057807 */ /* 0x000fca0000000000 */
[----:B------:R1:W2:Y:S04]  /*2280*/  SHFL.DOWN PT, R10, R2, 0x1, R5 ;  /* 0x08200000020a7989 */ /* 0x0002a800000e0005 */
[----:B------:R1:W3:Y:S04]  /*2290*/  SHFL.DOWN PT, R11, R3, 0x1, R5 ;  /* 0x08200000030b7989 */ /* 0x0002e800000e0005 */
[----:B------:R1:W4:Y:S01]  /*22a0*/  SHFL.DOWN PT, R16, R9, 0x1, R5 ;  /* 0x0820000009107989 */ /* 0x00032200000e0005 */
[----:B0-----:R-:W-:-:S03]  /*22b0*/  ISETP.GE.AND P0, PT, R4, R5, PT ;  /* 0x000000050400720c */ /* 0x001fc60003f06270 */
[----:B------:R1:W0:Y:S10]  /*22c0*/  SHFL.DOWN PT, R13, R8, 0x1, R5 ;  /* 0x08200000080d7989 */ /* 0x00023400000e0005 */
[----:B-1----:R-:W-:Y:S05]  /*22d0*/  @P0 BRA `(.L_x_282) ;  /* 0x0000000000500947 */ /* 0x002fea0003800000 */
[----:B--23--:R-:W-:Y:S01]  /*22e0*/  DSETP.GEU.AND P0, PT, |R2|, |R10|, PT ;  /* 0x4000000a0200722a */ /* 0x00cfe20003f0e200 */
        /* <DEDUP_REMOVED lines=19> */
.L_x_282:
[----:B------:R-:W-:Y:S05]  /*2420*/  BSYNC.RECONVERGENT B1 ;  /* 0x0000000000017941 */ /* 0x000fea0003800200 */
.L_x_281:
[----:B------:R-:W-:Y:S01]  /*2430*/  VIADD R2, R4, 0x2 ;  /* 0x0000000204027836 */ /* 0x000fe20000000000 */
[----:B------:R1:W1:Y:S01]  /*2440*/  SHFL.DOWN PT, R8, R6, 0x2, R5 ;  /* 0x0840000006087989 */ /* 0x00026200000e0005 */
[----:B------:R-:W-:Y:S01]  /*2450*/  BSSY.RECONVERGENT B1, `(.L_x_283) ;  /* 0x000001e000017945 */ /* 0x000fe20003800200 */
[----:B--2---:R-:W-:Y:S02]  /*2460*/  IMAD.MOV.U32 R10, RZ, RZ, R12 ;  /* 0x000000ffff0a7224 */ /* 0x004fe400078e000c */
[----:B------:R-:W-:Y:S01]  /*2470*/  ISETP.GT.AND P0, PT, R2, R5, PT ;  /* 0x000000050200720c */ /* 0x000fe20003f04270 */
[----:B------:R2:W1:Y:S01]  /*2480*/  SHFL.DOWN PT, R9, R7, 0x2, R5 ;  /* 0x0840000007097989 */ /* 0x00046200000e0005 */
[----:B----4-:R-:W-:Y:S02]  /*2490*/  IMAD.MOV.U32 R16, RZ, RZ, R14 ;  /* 0x000000ffff107224 */ /* 0x010fe400078e000e */
[----:B------:R-:W-:Y:S01]  /*24a0*/  IMAD.MOV.U32 R2, RZ, RZ, R6 ;  /* 0x000000ffff027224 */ /* 0x000fe200078e0006 */
[----:B---3--:R2:W3:Y:S01]  /*24b0*/  SHFL.DOWN PT, R11, R12, 0x2, R5 ;  /* 0x084000000c0b7989 */ /* 0x0084e200000e0005 */
[----:B------:R-:W-:-:S03]  /*24c0*/  IMAD.MOV.U32 R3, RZ, RZ, R7 ;  /* 0x000000ffff037224 */ /* 0x000fc600078e0007 */
[----:B0-----:R2:W0:Y:S04]  /*24d0*/  SHFL.DOWN PT, R13, R14, 0x2, R5 ;  /* 0x084000000e0d7989 */ /* 0x00142800000e0005 */
        /* <DEDUP_REMOVED lines=21> */
.L_x_284:
[----:B------:R-:W-:Y:S05]  /*2630*/  BSYNC.RECONVERGENT B1 ;  /* 0x0000000000017941 */ /* 0x000fea0003800200 */
.L_x_283:
[----:B-1----:R-:W-:Y:S01]  /*2640*/  VIADD R6, R4, 0x4 ;  /* 0x0000000404067836 */ /* 0x002fe20000000000 */
[----:B------:R1:W4:Y:S01]  /*2650*/  SHFL.DOWN PT, R8, R2, 0x4, R5 ;  /* 0x0880000002087989 */ /* 0x00032200000e0005 */
[----:B------:R-:W-:Y:S01]  /*2660*/  BSSY.RECONVERGENT B1, `(.L_x_285) ;  /* 0x000001e000017945 */ /* 0x000fe20003800200 */
[----:B--2---:R-:W-:Y:S02]  /*2670*/  IMAD.MOV.U32 R12, RZ, RZ, R10 ;  /* 0x000000ffff0c7224 */ /* 0x004fe400078e000a */
[----:B------:R-:W-:Y:S01]  /*2680*/  ISETP.GT.AND P0, PT, R6, R5, PT ;  /* 0x000000050600720c */ /* 0x000fe20003f04270 */
[----:B------:R1:W2:Y:S01]  /*2690*/  SHFL.DOWN PT, R9, R3, 0x4, R5 ;  /* 0x0880000003097989 */ /* 0x0002a200000e0005 */
[----:B------:R-:W-:Y:S02]  /*26a0*/  IMAD.MOV.U32 R14, RZ, RZ, R16 ;  /* 0x000000ffff0e7224 */ /* 0x000fe400078e0010 */
[----:B------:R-:W-:Y:S01]  /*26b0*/  IMAD.MOV.U32 R6, RZ, RZ, R2 ;  /* 0x000000ffff067224 */ /* 0x000fe200078e0002 */
[----:B---3--:R1:W3:Y:S01]  /*26c0*/  SHFL.DOWN PT, R11, R10, 0x4, R5 ;  /* 0x088000000a0b7989 */ /* 0x0082e200000e0005 */
[----:B------:R-:W-:-:S03]  /*26d0*/  IMAD.MOV.U32 R7, RZ, RZ, R3 ;  /* 0x000000ffff077224 */ /* 0x000fc600078e0003 */
[----:B0-----:R1:W0:Y:S04]  /*26e0*/  SHFL.DOWN PT, R13, R16, 0x4, R5 ;  /* 0x08800000100d7989 */ /* 0x00122800000e0005 */
[----:B------:R-:W-:Y:S05]  /*26f0*/  @P0 BRA `(.L_x_286) ;  /* 0x0000000000500947 */ /* 0x000fea0003800000 */
[----:B--2-4-:R-:W-:Y:S01]  /*2700*/  DSETP.GEU.AND P0, PT, |R2|, |R8|, PT ;  /* 0x400000080200722a */ /* 0x014fe20003f0e200 */
        /* <DEDUP_REMOVED lines=19> */
.L_x_286:
[----:B------:R-:W-:Y:S05]  /*2840*/  BSYNC.RECONVERGENT B1 ;  /* 0x0000000000017941 */ /* 0x000fea0003800200 */
.L_x_285:
[----:B-1----:R-:W-:Y:S01]  /*2850*/  IADD3 R2, PT, PT, R4, 0x8, RZ ;  /* 0x0000000804027810 */ /* 0x002fe20007ffe0ff */
[----:B----4-:R1:W4:Y:S01]  /*2860*/  SHFL.DOWN PT, R8, R6, 0x8, R5 ;  /* 0x0900000006087989 */ /* 0x01032200000e0005 */
[----:B------:R-:W-:Y:S01]  /*2870*/  BSSY.RECONVERGENT B1, `(.L_x_287) ;  /* 0x000001e000017945 */ /* 0x000fe20003800200 */
[----:B------:R-:W-:Y:S01]  /*2880*/  IMAD.MOV.U32 R10, RZ, RZ, R12 ;  /* 0x000000ffff0a7224 */ /* 0x000fe200078e000c */
[----:B------:R-:W-:Y:S01]  /*2890*/  ISETP.GT.AND P0, PT, R2, R5, PT ;  /* 0x000000050200720c */ /* 0x000fe20003f04270 */
[----:B--2---:R1:W2:Y:S01]  /*28a0*/  SHFL.DOWN PT, R9, R7, 0x8, R5 ;  /* 0x0900000007097989 */ /* 0x0042a200000e0005 */
        /* <DEDUP_REMOVED lines=26> */
.L_x_288:
[----:B------:R-:W-:Y:S05]  /*2a50*/  BSYNC.RECONVERGENT B1 ;  /* 0x0000000000017941 */ /* 0x000fea0003800200 */
.L_x_287:
[----:B----4-:R-:W-:Y:S01]  /*2a60*/  VIADD R8, R4, 0x10 ;  /* 0x0000001004087836 */ /* 0x010fe20000000000 */
[----:B-1----:R1:W4:Y:S01]  /*2a70*/  SHFL.DOWN PT, R6, R2, 0x10, R5 ;  /* 0x0a00000002067989 */ /* 0x00232200000e0005 */
[----:B------:R-:W-:Y:S01]  /*2a80*/  BSSY.RECONVERGENT B1, `(.L_x_289) ;  /* 0x000001e000017945 */ /* 0x000fe20003800200 */
[----:B------:R-:W-:Y:S02]  /*2a90*/  IMAD.MOV.U32 R14, RZ, RZ, R10 ;  /* 0x000000ffff0e7224 */ /* 0x000fe400078e000a */
[----:B------:R-:W-:Y:S01]  /*2aa0*/  ISETP.GT.AND P0, PT, R8, R5, PT ;  /* 0x000000050800720c */ /* 0x000fe20003f04270 */
[----:B------:R1:W1:Y:S01]  /*2ab0*/  SHFL.DOWN PT, R7, R3, 0x10, R5 ;  /* 0x0a00000003077989 */ /* 0x00026200000e0005 */
[----:B------:R-:W-:Y:S02]  /*2ac0*/  IMAD.MOV.U32 R15, RZ, RZ, R16 ;  /* 0x000000ffff0f7224 */ /* 0x000fe400078e0010 */
[----:B------:R-:W-:Y:S01]  /*2ad0*/  IMAD.MOV.U32 R12, RZ, RZ, R2 ;  /* 0x000000ffff0c7224 */ /* 0x000fe200078e0002 */
[----:B--2---:R2:W1:Y:S01]  /*2ae0*/  SHFL.DOWN PT, R9, R10, 0x10, R5 ;  /* 0x0a0000000a097989 */ /* 0x00446200000e0005 */
[----:B0-----:R-:W-:-:S03]  /*2af0*/  IMAD.MOV.U32 R13, RZ, RZ, R3 ;  /* 0x000000ffff0d7224 */ /* 0x001fc600078e0003 */
[----:B---3--:R2:W0:Y:S04]  /*2b00*/  SHFL.DOWN PT, R11, R16, 0x10, R5 ;  /* 0x0a000000100b7989 */ /* 0x00842800000e0005 */
[----:B------:R-:W-:Y:S05]  /*2b10*/  @P0 BRA `(.L_x_290) ;  /* 0x0000000000500947 */ /* 0x000fea0003800000 */
[----:B-1--4-:R-:W-:Y:S01]  /*2b20*/  DSETP.GEU.AND P0, PT, |R2|, |R6|, PT ;  /* 0x400000060200722a */ /* 0x012fe20003f0e200 */
[----:B------:R-:W-:Y:S02]  /*2b30*/  IMAD.MOV.U32 R14, RZ, RZ, R9 ;  /* 0x000000ffff0e7224 */ /* 0x000fe400078e0009 */
        /* <DEDUP_REMOVED lines=18> */
.L_x_290:
[----:B------:R-:W-:Y:S05]  /*2c60*/  BSYNC.RECONVERGENT B1 ;  /* 0x0000000000017941 */ /* 0x000fea0003800200 */
.L_x_289:
[----:B------:R-:W-:Y:S01]  /*2c70*/  ISETP.NE.AND P0, PT, R4, RZ, PT ;  /* 0x000000ff0400720c */ /* 0x000fe20003f05270 */
[----:B------:R-:W-:-:S12]  /*2c80*/  BSSY.RECONVERGENT B1, `(.L_x_291) ;  /* 0x000000a000017945 */ /* 0x000fd80003800200 */
[----:B------:R-:W-:Y:S05]  /*2c90*/  @P0 BRA `(.L_x_292) ;  /* 0x0000000000200947 */ /* 0x000fea0003800000 */
[----:B------:R-:W3:Y:S01]  /*2ca0*/  S2R R4, SR_CgaCtaId ;  /* 0x0000000000047919 */ /* 0x000ee20000008800 */
[----:B-1----:R-:W-:Y:S02]  /*2cb0*/  MOV R3, 0x400 ;  /* 0x0000040000037802 */ /* 0x002fe40000000f00 */
[----:B------:R-:W-:-:S04]  /*2cc0*/  SHF.R.U32.HI R2, RZ, 0x1, R0 ;  /* 0x00000001ff027819 */ /* 0x000fc80000011600 */
[----:B------:R-:W-:Y:S02]  /*2cd0*/  LOP3.LUT R2, R2, 0x1f0, RZ, 0xc0, !PT ;  /* 0x000001f002027812 */ /* 0x000fe400078ec0ff */
[----:B---3--:R-:W-:-:S05]  /*2ce0*/  LEA R3, R4, R3, 0x18 ;  /* 0x0000000304037211 */ /* 0x008fca00078ec0ff */
[----:B------:R-:W-:-:S05]  /*2cf0*/  IMAD.IADD R3, R2, 0x1, R3 ;  /* 0x0000000102037824 */ /* 0x000fca00078e0203 */
[----:B------:R3:W-:Y:S04]  /*2d00*/  STS.64 [R3+0x10], R14 ;  /* 0x0000100e03007388 */ /* 0x0007e80000000a00 */
[----:B------:R3:W-:Y:S02]  /*2d10*/  STS.64 [R3+0x8], R12 ;  /* 0x0000080c03007388 */ /* 0x0007e40000000a00 */
.L_x_292:
[----:B------:R-:W-:Y:S05]  /*2d20*/  BSYNC.RECONVERGENT B1 ;  /* 0x0000000000017941 */ /* 0x000fea0003800200 */
.L_x_291:
[----:B------:R-:W-:Y:S01]  /*2d30*/  BAR.SYNC.DEFER_BLOCKING 0x0 ;  /* 0x0000000000007b1d */ /* 0x000fe20000010000 */
[----:B------:R-:W-:-:S13]  /*2d40*/  ISETP.NE.AND P1, PT, R0, RZ, PT ;  /* 0x000000ff0000720c */ /* 0x000fda0003f25270 */
[----:B------:R-:W-:Y:S05]  /*2d50*/  @P1 BRA `(.L_x_268) ;  /* 0x0000003400b81947 */ /* 0x000fea0003800000 */
[----:B------:R-:W-:Y:S01]  /*2d60*/  UISETP.GE.AND UP0, UPT, UR6, 0x21, UPT ;  /* 0x000000210600788c */ /* 0x000fe2000bf06270 */
[----:B0-----:R-:W-:Y:S02]  /*2d70*/  IMAD.MOV.U32 R11, RZ, RZ, R14 ;  /* 0x000000ffff0b7224 */ /* 0x001fe400078e000e */
[----:B------:R-:W-:Y:S02]  /*2d80*/  IMAD.MOV.U32 R8, RZ, RZ, R15 ;  /* 0x000000ffff087224 */ /* 0x000fe400078e000f */
[----:B-1----:R-:W-:Y:S02]  /*2d90*/  IMAD.MOV.U32 R2, RZ, RZ, R12 ;  /* 0x000000ffff027224 */ /* 0x002fe400078e000c */
[----:B---3--:R-:W-:Y:S02]  /*2da0*/  IMAD.MOV.U32 R3, RZ, RZ, R13 ;  /* 0x000000ffff037224 */ /* 0x008fe400078e000d */
[----:B------:R-:W-:Y:S05]  /*2db0*/  BRA.U !UP0, `(.L_x_293) ;  /* 0x00000001086c7547 */ /* 0x000fea000b800000 */
[----:B------:R-:W0:Y:S01]  /*2dc0*/  S2UR UR5, SR_CgaCtaId ;  /* 0x00000000000579c3 */ /* 0x000e220000008800 */
[----:B------:R-:W-:Y:S01]  /*2dd0*/  UMOV UR4, 0x400 ;  /* 0x0000040000047882 */ /* 0x000fe20000000000 */
[----:B------:R-:W-:Y:S01]  /*2de0*/  BSSY.RECONVERGENT B1, `(.L_x_293) ;  /* 0x0000018000017945 */ /* 0x000fe20003800200 */
[----:B0-----:R-:W-:-:S09]  /*2df0*/  ULEA UR4, UR5, UR4, 0x18 ;  /* 0x0000000405047291 */ /* 0x001fd2000f8ec0ff */
[----:B--2---:R-:W0:Y:S04]  /*2e00*/  LDS.64 R4, [UR4+0x18] ;  /* 0x00001804ff047984 */ /* 0x004e280008000a00 */
        /* <DEDUP_REMOVED lines=21> */
.L_x_294:
[----:B------:R-:W-:Y:S05]  /*2f60*/  BSYNC.RECONVERGENT B1 ;  /* 0x0000000000017941 */ /* 0x000fea0003800200 */
.L_x_293:
[----:B------:R-:W-:Y:S01]  /*2f70*/  UISETP.GE.AND UP0, UPT, UR6, 0x41, UPT ;  /* 0x000000410600788c */ /* 0x000fe2000bf06270 */
[----:B------:R-:W-:Y:S02]  /*2f80*/  IMAD.MOV.U32 R9, RZ, RZ, R11 ;  /* 0x000000ffff097224 */ /* 0x000fe400078e000b */
[----:B------:R-:W-:Y:S02]  /*2f90*/  IMAD.MOV.U32 R0, RZ, RZ, R8 ;  /* 0x000000ffff007224 */ /* 0x000fe400078e0008 */
[----:B------:R-:W-:Y:S02]  /*2fa0*/  IMAD.MOV.U32 R4, RZ, RZ, R2 ;  /* 0x000000ffff047224 */ /* 0x000fe400078e0002 */
[----:B--2---:R-:W-:Y:S02]  /*2fb0*/  IMAD.MOV.U32 R5, RZ, RZ, R3 ;  /* 0x000000ffff057224 */ /* 0x004fe400078e0003 */
[----:B------:R-:W-:Y:S05]  /*2fc0*/  BRA.U !UP0, `(.L_x_295) ;  /* 0x00000001086c7547 */ /* 0x000fea000b800000 */
[----:B------:R-:W0:Y:S01]  /*2fd0*/  S2UR UR5, SR_CgaCtaId ;  /* 0x00000000000579c3 */ /* 0x000e220000008800 */
[----:B------:R-:W-:Y:S01]  /*2fe0*/  UMOV UR4, 0x400 ;  /* 0x0000040000047882 */ /* 0x000fe20000000000 */
[----:B------:R-:W-:Y:S01]  /*2ff0*/  BSSY.RECONVERGENT B1, `(.L_x_295) ;  /* 0x0000018000017945 */ /* 0x000fe20003800200 */
[----:B0-----:R-:W-:-:S09]  /*3000*/  ULEA UR4, UR5, UR4, 0x18 ;  /* 0x0000000405047291 */ /* 0x001fd2000f8ec0ff */
[----:B----4-:R-:W0:Y:S04]  /*3010*/  LDS.64 R6, [UR4+0x28] ;  /* 0x00002804ff067984 */ /* 0x010e280008000a00 */
        /* <DEDUP_REMOVED lines=21> */
.L_x_296:
[----:B------:R-:W-:Y:S05]  /*3170*/  BSYNC.RECONVERGENT B1 ;  /* 0x0000000000017941 */ /* 0x000fea0003800200 */
.L_x_295:
        /* <DEDUP_REMOVED lines=32> */
.L_x_298:
[----:B------:R-:W-:Y:S05]  /*3380*/  BSYNC.RECONVERGENT B1 ;  /* 0x0000000000017941 */ /* 0x000fea0003800200 */
.L_x_297:
        /* <DEDUP_REMOVED lines=32> */
.L_x_300:
[----:B------:R-:W-:Y:S05]  /*3590*/  BSYNC.RECONVERGENT B1 ;  /* 0x0000000000017941 */ /* 0x000fea0003800200 */
.L_x_299:
        /* <DEDUP_REMOVED lines=32> */
.L_x_302:
[----:B------:R-:W-:Y:S05]  /*37a0*/  BSYNC.RECONVERGENT B1 ;  /* 0x0000000000017941 */ /* 0x000fea0003800200 */
.L_x_301:
        /* <DEDUP_REMOVED lines=32> */
.L_x_304:
[----:B------:R-:W-:Y:S05]  /*39b0*/  BSYNC.RECONVERGENT B1 ;  /* 0x0000000000017941 */ /* 0x000fea0003800200 */
.L_x_303:
        /* <DEDUP_REMOVED lines=32> */
.L_x_236:
[----:B------:R-:W1:Y:S01]  /*3bc0*/  S2R R0, SR_TID.X ;  /* 0x0000000000007919 */ /* 0x000e620000002100 */
[----:B------:R-:W1:Y:S01]  /*3bd0*/  LDC.64 R2, c[0x0][0x380] ;  /* 0x0000e000ff027b82 */ /* 0x000e620000000a00 */
[----:B------:R-:W2:Y:S01]  /*3be0*/  LDCU.64 UR6, c[0x0][0x388] ;  /* 0x00007100ff0677ac */ /* 0x000ea20008000a00 */
[----:B-1----:R-:W-:-:S05]  /*3bf0*/  IMAD.WIDE.U32 R2, R0, 0x8, R2 ;  /* 0x0000000800027825 */ /* 0x002fca00078e0002 */
[----:B0-----:R-:W3:Y:S04]  /*3c00*/  LDG.E.64 R4, desc[UR8][R2.64] ;  /* 0x0000000802047981 */ /* 0x001ee8000c1e1b00 */
[----:B------:R-:W3:Y:S04]  /*3c10*/  LDG.E.64 R6, desc[UR8][R2.64+0x800] ;  /* 0x0008000802067981 */ /* 0x000ee8000c1e1b00 */
[----:B------:R-:W4:Y:S04]  /*3c20*/  LDG.E.64 R8, desc[UR8][R2.64+0x1000] ;  /* 0x0010000802087981 */ /* 0x000f28000c1e1b00 */
[----:B------:R-:W5:Y:S04]  /*3c30*/  LDG.E.64 R12, desc[UR8][R2.64+0x1800] ;  /* 0x00180008020c7981 */ /* 0x000f68000c1e1b00 */
[----:B------:R-:W5:Y:S01]  /*3c40*/  LDG.E.64 R10, desc[UR8][R2.64+0x2000] ;  /* 0x00200008020a7981 */ /* 0x000f62000c1e1b00 */
[----:B------:R-:W-:Y:S01]  /*3c50*/  BSSY.RECONVERGENT B1, `(.L_x_305) ;  /* 0x000001c000017945 */ /* 0x000fe20003800200 */
[----:B---3--:R-:W-:-:S06]  /*3c60*/  DSETP.GEU.AND P0, PT, |R4|, |R6|, PT ;  /* 0x400000060400722a */ /* 0x008fcc0003f0e200 */
[----:B------:R-:W-:Y:S02]  /*3c70*/  FSEL R4, R4, R6, P0 ;  /* 0x0000000604047208 */ /* 0x000fe40000000000 */
[----:B------:R-:W-:Y:S01]  /*3c80*/  FSEL R5, R5, R7, P0 ;  /* 0x0000000705057208 */ /* 0x000fe20000000000 */
[C---:B------:R-:W-:Y:S01]  /*3c90*/  VIADD R7, R0.reuse, 0x200 ;  /* 0x0000020000077836 */ /* 0x040fe20000000000 */
[----:B------:R-:W-:-:S04]  /*3ca0*/  LOP3.LUT R6, R0, 0x400, RZ, 0xfc, !PT ;  /* 0x0000040000067812 */ /* 0x000fc800078efcff */
[----:B----4-:R-:W-:Y:S01]  /*3cb0*/  DSETP.GEU.AND P1, PT, |R4|, |R8|, PT ;  /* 0x400000080400722a */ /* 0x010fe20003f2e200 */
[----:B--2---:R-:W-:-:S05]  /*3cc0*/  IADD3 R17, P4, PT, R6, UR6, RZ ;  /* 0x0000000606117c10 */ /* 0x004fca000ff9e0ff */
[----:B------:R-:W-:Y:S01]  /*3cd0*/  FSEL R4, R4, R8, P1 ;  /* 0x0000000804047208 */ /* 0x000fe20000800000 */
[----:B------:R-:W-:Y:S01]  /*3ce0*/  IMAD.X R16, RZ, RZ, UR7, P4 ;  /* 0x00000007ff107e24 */ /* 0x000fe2000a0e06ff */
[----:B------:R-:W-:Y:S01]  /*3cf0*/  FSEL R5, R5, R9, P1 ;  /* 0x0000000905057208 */ /* 0x000fe20000800000 */
[----:B------:R-:W-:-:S05]  /*3d00*/  VIADD R9, R0, 0x100 ;  /* 0x0000010000097836 */ /* 0x000fca0000000000 */
[----:B-----5:R-:W-:Y:S01]  /*3d10*/  DSETP.GEU.AND P2, PT, |R4|, |R12|, PT ;  /* 0x4000000c0400722a */ /* 0x020fe20003f4e200 */
[----:B------:R-:W-:-:S05]  /*3d20*/  @P1 SEL R7, R0, R9, P0 ;  /* 0x0000000900071207 */ /* 0x000fca0000000000 */
[----:B------:R-:W-:Y:S02]  /*3d30*/  FSEL R4, R4, R12, P2 ;  /* 0x0000000c04047208 */ /* 0x000fe40001000000 */
[----:B------:R-:W-:-:S06]  /*3d40*/  FSEL R5, R5, R13, P2 ;  /* 0x0000000d05057208 */ /* 0x000fcc0001000000 */
[----:B------:R-:W-:Y:S01]  /*3d50*/  DSETP.GEU.AND P3, PT, |R4|, |R10|, PT ;  /* 0x4000000a0400722a */ /* 0x000fe20003f6e200 */
[----:B------:R-:W-:-:S13]  /*3d60*/  @!P2 VIADD R7, R0, 0x300 ;  /* 0x000003000007a836 */ /* 0x000fda0000000000 */
[----:B------:R-:W-:Y:S05]  /*3d70*/  @!P3 BRA `(.L_x_306) ;  /* 0x000000000024b947 */ /* 0x000fea0003800000 */
[C---:B------:R-:W-:Y:S02]  /*3d80*/  ISETP.GE.U32.AND P0, PT, R7.reuse, R6, PT ;  /* 0x000000060700720c */ /* 0x040fe40003f06070 */
[----:B------:R-:W-:Y:S02]  /*3d90*/  IADD3 R6, P1, PT, R7, UR6, RZ ;  /* 0x0000000607067c10 */ /* 0x000fe4000ff3e0ff */
[----:B------:R-:W-:-:S03]  /*3da0*/  ISETP.GE.U32.AND.EX P0, PT, RZ, RZ, PT, P0 ;  /* 0x000000ffff00720c */ /* 0x000fc60003f06100 */
[----:B------:R-:W-:-:S10]  /*3db0*/  IMAD.X R7, RZ, RZ, UR7, P1 ;  /* 0x00000007ff077e24 */ /* 0x000fd400088e06ff */
[----:B------:R-:W-:-:S06]  /*3dc0*/  DSETP.LT.OR P0, PT, |R10|, |R4|, !P0 ;  /* 0x400000040a00722a */ /* 0x000fcc0004701600 */
[----:B------:R-:W-:Y:S02]  /*3dd0*/  FSEL R10, R4, R10, P0 ;  /* 0x0000000a040a7208 */ /* 0x000fe40000000000 */
[----:B------:R-:W-:Y:S02]  /*3de0*/  FSEL R11, R5, R11, P0 ;  /* 0x0000000b050b7208 */ /* 0x000fe40000000000 */
[----:B------:R-:W-:Y:S02]  /*3df0*/  SEL R17, R6, R17, P0 ;  /* 0x0000001106117207 */ /* 0x000fe40000000000 */
[----:B------:R-:W-:-:S07]  /*3e00*/  SEL R16, R7, R16, P0 ;  /* 0x0000001007107207 */ /* 0x000fce0000000000 */
.L_x_306:
[----:B------:R-:W-:Y:S05]  /*3e10*/  BSYNC.RECONVERGENT B1 ;  /* 0x0000000000017941 */ /* 0x000fea0003800200 */
.L_x_305:
[----:B------:R-:W-:Y:S01]  /*3e20*/  UISETP.GE.U32.AND UP0, UPT, UR4, 0xa00, UPT ;  /* 0x00000a000400788c */ /* 0x000fe2000bf06070 */
[----:B------:R-:W-:Y:S02]  /*3e30*/  IMAD.MOV.U32 R19, RZ, RZ, 0x500 ;  /* 0x00000500ff137424 */ /* 0x000fe400078e00ff */
[----:B------:R-:W-:Y:S01]  /*3e40*/  IMAD.MOV.U32 R18, RZ, RZ, RZ ;  /* 0x000000ffff127224 */ /* 0x000fe200078e00ff */
[----:B------:R-:W-:-:S09]  /*3e50*/  UISETP.GE.U32.AND.EX UP0, UPT, UR5, URZ, UPT, UP0 ;  /* 0x000000ff0500728c */ /* 0x000fd2000bf06100 */
[----:B------:R-:W-:Y:S05]  /*3e60*/  BRA.U !UP0, `(.L_x_307) ;  /* 0x0000000508587547 */ /* 0x000fea000b800000 */
[----:B------:R-:W-:Y:S01]  /*3e70*/  IMAD.MOV.U32 R12, RZ, RZ, R10 ;  /* 0x000000ffff0c7224 */ /* 0x000fe200078e000a */
[----:B------:R-:W0:Y:S01]  /*3e80*/  LDCU.64 UR6, c[0x0][0x388] ;  /* 0x00007100ff0677ac */ /* 0x000e220008000a00 */
[----:B------:R-:W-:Y:S02]  /*3e90*/  IMAD.MOV.U32 R13, RZ, RZ, R11 ;  /* 0x000000ffff0d7224 */ /* 0x000fe400078e000b */
[----:B------:R-:W-:Y:S01]  /*3ea0*/  IMAD.MOV.U32 R21, RZ, RZ, 0x500 ;  /* 0x00000500ff157424 */ /* 0x000fe200078e00ff */
[----:B------:R-:W1:Y:S01]  /*3eb0*/  LDCU.64 UR4, c[0x0][0x398] ;  /* 0x00007300ff0477ac */ /* 0x000e620008000a00 */
[----:B------:R-:W-:-:S07]  /*3ec0*/  IMAD.MOV.U32 R19, RZ, RZ, RZ ;  /* 0x000000ffff137224 */ /* 0x000fce00078e00ff */
.L_x_308:
[----:B------:R-:W-:-:S04]  /*3ed0*/  LEA R24, P0, R21, R2, 0x3 ;  /* 0x0000000215187211 */ /* 0x000fc800078018ff */
[----:B------:R-:W-:-:S05]  /*3ee0*/  LEA.HI.X R25, R21, R3, R19, 0x3, P0 ;  /* 0x0000000315197211 */ /* 0x000fca00000f1c13 */
[----:B------:R-:W2:Y:S04]  /*3ef0*/  LDG.E.64 R14, desc[UR8][R24.64] ;  /* 0x00000008180e7981 */ /* 0x000ea8000c1e1b00 */
[----:B------:R-:W3:Y:S04]  /*3f00*/  LDG.E.64 R8, desc[UR8][R24.64+0x800] ;  /* 0x0008000818087981 */ /* 0x000ee8000c1e1b00 */
[----:B------:R-:W4:Y:S04]  /*3f10*/  LDG.E.64 R6, desc[UR8][R24.64+0x1000] ;  /* 0x0010000818067981 */ /* 0x000f28000c1e1b00 */
[----:B------:R-:W5:Y:S04]  /*3f20*/  LDG.E.64 R4, desc[UR8][R24.64+0x1800] ;  /* 0x0018000818047981 */ /* 0x000f68000c1e1b00 */
[----:B------:R-:W5:Y:S01]  /*3f30*/  LDG.E.64 R10, desc[UR8][R24.64+0x2000] ;  /* 0x00200008180a7981 */ /* 0x000f62000c1e1b00 */
[----:B0-----:R-:W-:-:S04]  /*3f40*/  IADD3 R20, P0, P1, R21, UR6, R0 ;  /* 0x0000000615147c10 */ /* 0x001fc8000f91e000 */
[----:B------:R-:W-:Y:S01]  /*3f50*/  IADD3.X R18, PT, PT, R19, UR7, RZ, P0, P1 ;  /* 0x0000000713127c10 */ /* 0x000fe200087e24ff */
[----:B------:R-:W-:-:S04]  /*3f60*/  IMAD.MOV.U32 R22, RZ, RZ, R20 ;  /* 0x000000ffff167224 */ /* 0x000fc800078e0014 */
[----:B------:R-:W-:Y:S01]  /*3f70*/  IMAD.MOV.U32 R23, RZ, RZ, R18 ;  /* 0x000000ffff177224 */ /* 0x000fe200078e0012 */
[----:B--2---:R-:W-:-:S14]  /*3f80*/  DSETP.GEU.AND P2, PT, |R12|, |R14|, PT ;  /* 0x4000000e0c00722a */ /* 0x004fdc0003f4e200 */
[----:B------:R-:W-:-:S04]  /*3f90*/  @P2 ISETP.GE.U32.AND P0, PT, R17, R22, PT ;  /* 0x000000161100220c */ /* 0x000fc80003f06070 */
[----:B------:R-:W-:-:S13]  /*3fa0*/  @P2 ISETP.GE.AND.EX P0, PT, R16, R23, PT, P0 ;  /* 0x000000171000220c */ /* 0x000fda0003f06300 */
[----:B------:R-:W-:-:S06]  /*3fb0*/  @P2 DSETP.LT.OR P0, PT, |R14|, |R12|, !P0 ;  /* 0x4000000c0e00222a */ /* 0x000fcc0004701600 */
[----:B------:R-:W-:Y:S02]  /*3fc0*/  @P2 FSEL R13, R13, R15, P0 ;  /* 0x0000000f0d0d2208 */ /* 0x000fe40000000000 */
[----:B------:R-:W-:Y:S02]  /*3fd0*/  @P2 FSEL R12, R12, R14, P0 ;  /* 0x0000000e0c0c2208 */ /* 0x000fe40000000000 */
[----:B------:R-:W-:Y:S01]  /*3fe0*/  @P2 SEL R22, R17, R22, P0 ;  /* 0x0000001611162207 */ /* 0x000fe20000000000 */
[----:B------:R-:W-:Y:S01]  /*3ff0*/  @P2 IMAD.MOV.U32 R15, RZ, RZ, R13 ;  /* 0x000000ffff0f2224 */ /* 0x000fe200078e000d */
[----:B------:R-:W-:Y:S01]  /*4000*/  IADD3 R13, P3, PT, R20, 0x100, RZ ;  /* 0x00000100140d7810 */ /* 0x000fe20007f7e0ff */
[----:B------:R-:W-:Y:S01]  /*4010*/  @P2 IMAD.MOV.U32 R14, RZ, RZ, R12 ;  /* 0x000000ffff0e2224 */ /* 0x000fe200078e000c */
[----:B------:R-:W-:-:S03]  /*4020*/  @P2 SEL R23, R16, R23, P0 ;  /* 0x0000001710172207 */ /* 0x000fc60000000000 */
[----:B------:R-:W-:Y:S02]  /*4030*/  IMAD.X R16, RZ, RZ, R18, P3 ;  /* 0x000000ffff107224 */ /* 0x000fe400018e0612 */
[----:B---3--:R-:W-:-:S14]  /*4040*/  DSETP.GEU.AND P1, PT, |R14|, |R8|, PT ;  /* 0x400000080e00722a */ /* 0x008fdc0003f2e200 */
        /* <DEDUP_REMOVED lines=11> */
[----:B----4-:R-:W-:-:S14]  /*4100*/  DSETP.GEU.AND P2, PT, |R8|, |R6|, PT ;  /* 0x400000060800722a */ /* 0x010fdc0003f4e200 */
        /* <DEDUP_REMOVED lines=10> */
[----:B------:R-:W-:Y:S01]  /*41b0*/  IMAD.X R9, RZ, RZ, R18, P3 ;  /* 0x000000ffff097224 */ /* 0x000fe200018e0612 */
[----:B------:R-:W-:Y:S01]  /*41c0*/  IADD3 R17, P3, PT, R20, 0x400, RZ ;  /* 0x0000040014117810 */ /* 0x000fe20007f7e0ff */
[----:B-----5:R-:W-:-:S04]  /*41d0*/  DSETP.GEU.AND P1, PT, |R6|, |R4|, PT ;  /* 0x400000040600722a */ /* 0x020fc80003f2e200 */
[----:B------:R-:W-:-:S10]  /*41e0*/  IMAD.X R16, RZ, RZ, R18, P3 ;  /* 0x000000ffff107224 */ /* 0x000fd400018e0612 */
        /* <DEDUP_REMOVED lines=8> */
[----:B------:R-:W-:Y:S01]  /*4270*/  @P1 IMAD.MOV.U32 R5, RZ, RZ, R7 ;  /* 0x000000ffff051224 */ /* 0x000fe200078e0007 */
[C---:B------:R-:W-:Y:S02]  /*4280*/  IADD3 R6, P1, PT, R21.reuse, 0xa00, RZ ;  /* 0x00000a0015067810 */ /* 0x040fe40007f3e0ff */
[----:B------:R-:W-:-:S02]  /*4290*/  IADD3 R21, P3, PT, R21, 0x500, RZ ;  /* 0x0000050015157810 */ /* 0x000fc40007f7e0ff */
[----:B-1----:R-:W-:Y:S01]  /*42a0*/  ISETP.GT.U32.AND P4, PT, R6, UR4, PT ;  /* 0x0000000406007c0c */ /* 0x002fe2000bf84070 */
[----:B------:R-:W-:Y:S01]  /*42b0*/  DSETP.GEU.AND P2, PT, |R4|, |R10|, PT ;  /* 0x4000000a0400722a */ /* 0x000fe20003f4e200 */
[--C-:B------:R-:W-:Y:S02]  /*42c0*/  IMAD.X R6, RZ, RZ, R19.reuse, P1 ;  /* 0x000000ffff067224 */ /* 0x100fe400008e0613 */
[----:B------:R-:W-:-:S03]  /*42d0*/  IMAD.X R18, RZ, RZ, R19, P3 ;  /* 0x000000ffff127224 */ /* 0x000fc600018e0613 */
[----:B------:R-:W-:Y:S01]  /*42e0*/  ISETP.GT.AND.EX P1, PT, R6, UR5, PT, P4 ;  /* 0x0000000506007c0c */ /* 0x000fe2000bf24340 */
[----:B------:R-:W-:-:S07]  /*42f0*/  IMAD.MOV.U32 R19, RZ, RZ, R18 ;  /* 0x000000ffff137224 */ /* 0x000fce00078e0012 */
        /* <DEDUP_REMOVED lines=8> */
[----:B------:R-:W-:Y:S02]  /*4380*/  @P2 IMAD.MOV.U32 R11, RZ, RZ, R5 ;  /* 0x000000ffff0b2224 */ /* 0x000fe400078e0005 */
[----:B------:R-:W-:Y:S02]  /*4390*/  IMAD.MOV.U32 R12, RZ, RZ, R10 ;  /* 0x000000ffff0c7224 */ /* 0x000fe400078e000a */
[----:B------:R-:W-:Y:S01]  /*43a0*/  IMAD.MOV.U32 R13, RZ, RZ, R11 ;  /* 0x000000ffff0d7224 */ /* 0x000fe200078e000b */
[----:B------:R-:W-:Y:S06]  /*43b0*/  @!P1 BRA `(.L_x_308) ;  /* 0xfffffff800c49947 */ /* 0x000fec000383ffff */
[----:B------:R-:W-:-:S07]  /*43c0*/  IMAD.MOV.U32 R19, RZ, RZ, R21 ;  /* 0x000000ffff137224 */ /* 0x000fce00078e0015 */
.L_x_307:
[----:B------:R-:W-:-:S04]  /*43d0*/  ISETP.GE.U32.AND P0, PT, R19, UR4, PT ;  /* 0x0000000413007c0c */ /* 0x000fc8000bf06070 */
[----:B------:R-:W-:-:S13]  /*43e0*/  ISETP.GE.AND.EX P0, PT, R18, UR5, PT, P0 ;  /* 0x0000000512007c0c */ /* 0x000fda000bf06300 */
[----:B------:R-:W-:Y:S05]  /*43f0*/  @P0 BRA `(.L_x_309) ;  /* 0x0000000800c40947 */ /* 0x000fea0003800000 */
[----:B------:R-:W-:Y:S01]  /*4400*/  IADD3 R21, PT, PT, -R19, UR4, RZ ;  /* 0x0000000413157c10 */ /* 0x000fe2000fffe1ff */
[----:B------:R-:W-:Y:S03]  /*4410*/  BSSY.RECONVERGENT B1, `(.L_x_309) ;  /* 0x00000af000017945 */ /* 0x000fe60003800200 */
[----:B------:R-:W-:-:S13]  /*4420*/  ISETP.GE.AND P0, PT, R0, R21, PT ;  /* 0x000000150000720c */ /* 0x000fda0003f06270 */
[----:B------:R-:W-:Y:S05]  /*4430*/  @P0 BRA `(.L_x_310) ;  /* 0x0000000800b00947 */ /* 0x000fea0003800000 */
[-C--:B------:R-:W-:Y:S01]  /*4440*/  LOP3.LUT R6, RZ, R0.reuse, RZ, 0x33, !PT ;  /* 0x00000000ff067212 */ /* 0x080fe200078e33ff */
[----:B------:R-:W-:Y:S01]  /*4450*/  BSSY.RECONVERGENT B2, `(.L_x_311) ;  /* 0x0000036000027945 */ /* 0x000fe20003800200 */
[----:B------:R-:W-:Y:S02]  /*4460*/  MOV R12, R0 ;  /* 0x00000000000c7202 */ /* 0x000fe40000000f00 */
        /* <DEDUP_REMOVED lines=9> */
[----:B------:R-:W-:Y:S02]  /*4500*/  LOP3.LUT R2, R2, 0x3, RZ, 0xc0, !PT ;  /* 0x0000000302027812 */ /* 0x000fe400078ec0ff */
[----:B------:R-:W-:-:S03]  /*4510*/  IADD3 R13, P0, PT, R9, UR6, RZ ;  /* 0x00000006090d7c10 */ /* 0x000fc6000ff1e0ff */
[----:B------:R-:W-:Y:S01]  /*4520*/  IMAD.MOV R7, RZ, RZ, -R2 ;  /* 0x000000ffff077224 */ /* 0x000fe200078e0a02 */
[----:B0-----:R-:W-:-:S04]  /*4530*/  LEA R8, P1, R9, UR10, 0x3 ;  /* 0x0000000a09087c11 */ /* 0x001fc8000f8218ff */
[----:B------:R-:W-:Y:S02]  /*4540*/  LEA.HI.X R9, R9, UR11, R14, 0x3, P1 ;  /* 0x0000000b09097c11 */ /* 0x000fe400088f1c0e */
[----:B------:R-:W-:-:S07]  /*4550*/  IADD3.X R14, PT, PT, R14, UR7, RZ, P0, !PT ;  /* 0x000000070e0e7c10 */ /* 0x000fce00087fe4ff */
.L_x_315:
        /* <DEDUP_REMOVED lines=31> */
.L_x_314:
[----:B------:R-:W-:Y:S05]  /*4750*/  BSYNC.RECONVERGENT B3 ;  /* 0x0000000000037941 */ /* 0x000fea0003800200 */
.L_x_313:
[----:B------:R-:W-:Y:S01]  /*4760*/  IADD3 R13, P0, PT, R13, 0x100, RZ ;  /* 0x000001000d0d7810 */ /* 0x000fe20007f1e0ff */
[----:B------:R-:W-:Y:S02]  /*4770*/  VIADD R12, R12, 0x100 ;  /* 0x000001000c0c7836 */ /* 0x000fe40000000000 */
[----:B------:R-:W-:Y:S02]  /*4780*/  IMAD.X R9, RZ, RZ, R9, P3 ;  /* 0x000000ffff097224 */ /* 0x000fe400018e0609 */
[----:B------:R-:W-:Y:S01]  /*4790*/  IMAD.X R14, RZ, RZ, R14, P0 ;  /* 0x000000ffff0e7224 */ /* 0x000fe200000e060e */
[----:B------:R-:W-:Y:S07]  /*47a0*/  @P2 BRA `(.L_x_315) ;  /* 0xfffffffc006c2947 */ /* 0x000fee000383ffff */
.L_x_312:
[----:B------:R-:W-:Y:S05]  /*47b0*/  BSYNC.RECONVERGENT B2 ;  /* 0x0000000000027941 */ /* 0x000fea0003800200 */
.L_x_311:
[----:B------:R-:W-:-:S13]  /*47c0*/  ISETP.GE.U32.AND P0, PT, R6, 0x300, PT ;  /* 0x000003000600780c */ /* 0x000fda0003f06070 */
[----:B------:R-:W-:Y:S05]  /*47d0*/  @!P0 BRA `(.L_x_310) ;  /* 0x0000000400c88947 */ /* 0x000fea0003800000 */
[----:B------:R-:W0:Y:S01]  /*47e0*/  LDC.64 R8, c[0x0][0x380] ;  /* 0x0000e000ff087b82 */ /* 0x000e220000000a00 */
[----:B------:R-:W-:-:S07]  /*47f0*/  VIADD R20, R12, 0x200 ;  /* 0x000002000c147836 */ /* 0x000fce0000000000 */
[----:B------:R-:W1:Y:S02]  /*4800*/  LDC.64 R6, c[0x0][0x388] ;  /* 0x0000e200ff067b82 */ /* 0x000e640000000a00 */
.L_x_324:
        /* <DEDUP_REMOVED lines=30> */
.L_x_317:
[----:B------:R-:W-:Y:S05]  /*49f0*/  BSYNC.RECONVERGENT B2 ;  /* 0x0000000000027941 */ /* 0x000fea0003800200 */
.L_x_316:
        /* <DEDUP_REMOVED lines=9> */
[----:B------:R-:W-:-:S03]  /*4a90*/  IMAD.MOV.U32 R24, RZ, RZ, R26 ;  /* 0x000000ffff187224 */ /* 0x000fc600078e001a */
[----:B------:R-:W-:Y:S01]  /*4aa0*/  MOV R25, R27 ;  /* 0x0000001b00197202 */ /* 0x000fe20000000f00 */
        /* <DEDUP_REMOVED lines=15> */
.L_x_319:
[----:B------:R-:W-:Y:S05]  /*4ba0*/  BSYNC.RECONVERGENT B2 ;  /* 0x0000000000027941 */ /* 0x000fea0003800200 */
.L_x_318:
[----:B------:R-:W-:Y:S01]  /*4bb0*/  DSETP.GEU.AND P0, PT, |R16|, |R10|, PT ;  /* 0x4000000a1000722a */ /* 0x000fe20003f0e200 */
[CC--:B------:R-:W-:Y:S01]  /*4bc0*/  IADD3 R13, P1, P4, R19.reuse, R6.reuse, R20 ;  /* 0x00000006130d7210 */ /* 0x0c0fe20007c3e014 */
[----:B------:R-:W-:Y:S01]  /*4bd0*/  VIADD R4, R20, 0x100 ;  /* 0x0000010014047836 */ /* 0x000fe20000000000 */
[----:B------:R-:W-:Y:S01]  /*4be0*/  BSSY.RECONVERGENT B2, `(.L_x_320) ;  /* 0x0000016000027945 */ /* 0x000fe20003800200 */
[----:B------:R-:W-:Y:S01]  /*4bf0*/  IMAD.MOV.U32 R2, RZ, RZ, R10 ;  /* 0x000000ffff027224 */ /* 0x000fe200078e000a */
[----:B------:R-:W-:Y:S01]  /*4c00*/  IADD3.X R22, PT, PT, R18, R7, RZ, P1, P4 ;  /* 0x0000000712167210 */ /* 0x000fe20000fe84ff */
[----:B------:R-:W-:Y:S01]  /*4c10*/  IMAD.MOV.U32 R5, RZ, RZ, R13 ;  /* 0x000000ffff057224 */ /* 0x000fe200078e000d */
[----:B------:R-:W-:Y:S01]  /*4c20*/  IADD3 R4, P2, P3, R19, R6, R4 ;  /* 0x0000000613047210 */ /* 0x000fe20007b5e004 */
        /* <DEDUP_REMOVED lines=17> */
.L_x_321:
[----:B------:R-:W-:Y:S05]  /*4d40*/  BSYNC.RECONVERGENT B2 ;  /* 0x0000000000027941 */ /* 0x000fea0003800200 */
.L_x_320:
[----:B------:R-:W-:Y:S01]  /*4d50*/  DSETP.GEU.AND P0, PT, |R2|, |R14|, PT ;  /* 0x4000000e0200722a */ /* 0x000fe20003f0e200 */
[----:B------:R-:W-:Y:S01]  /*4d60*/  IADD3.X R13, PT, PT, R18, R7, RZ, P2, P3 ;  /* 0x00000007120d7210 */ /* 0x000fe200017e64ff */
        /* <DEDUP_REMOVED lines=20> */
.L_x_323:
[----:B------:R-:W-:Y:S05]  /*4eb0*/  BSYNC.RECONVERGENT B2 ;  /* 0x0000000000027941 */ /* 0x000fea0003800200 */
.L_x_322:
[C---:B------:R-:W-:Y:S02]  /*4ec0*/  VIADD R2, R20.reuse, 0x200 ;  /* 0x0000020014027836 */ /* 0x040fe40000000000 */
[----:B------:R-:W-:-:S03]  /*4ed0*/  VIADD R20, R20, 0x400 ;  /* 0x0000040014147836 */ /* 0x000fc60000000000 */
[----:B------:R-:W-:-:S13]  /*4ee0*/  ISETP.GE.AND P0, PT, R2, R21, PT ;  /* 0x000000150200720c */ /* 0x000fda0003f06270 */
[----:B------:R-:W-:Y:S05]  /*4ef0*/  @!P0 BRA `(.L_x_324) ;  /* 0xfffffff800448947 */ /* 0x000fea000383ffff */
.L_x_310:
[----:B------:R-:W-:Y:S05]  /*4f00*/  BSYNC.RECONVERGENT B1 ;  /* 0x0000000000017941 */ /* 0x000fea0003800200 */
.L_x_309:
        /* <DEDUP_REMOVED lines=32> */
.L_x_326:
[----:B------:R-:W-:Y:S05]  /*5110*/  BSYNC.RECONVERGENT B1 ;  /* 0x0000000000017941 */ /* 0x000fea0003800200 */
.L_x_325:
        /* <DEDUP_REMOVED lines=31> */
.L_x_328:
[----:B------:R-:W-:Y:S05]  /*5310*/  BSYNC.RECONVERGENT B1 ;  /* 0x0000000000017941 */ /* 0x000fea0003800200 */
.L_x_327:
        /* <DEDUP_REMOVED lines=31> */
.L_x_330:
[----:B------:R-:W-:Y:S05]  /*5510*/  BSYNC.RECONVERGENT B1 ;  /* 0x0000000000017941 */ /* 0x000fea0003800200 */
.L_x_329:
[----:B------:R-:W-:Y:S01]  /*5520*/  ISETP.GT.AND P0, PT, R8, 0x17, PT ;  /* 0x000000170800780c */ /* 0x000fe20003f04270 */
[----:B-1----:R1:W1:Y:S01]  /*5530*/  SHFL.DOWN PT, R6, R2, 0x8, 0x1f ;  /* 0x09001f0002067f89 */ /* 0x00226200000e0000 */
[----:B------:R-:W-:Y:S01]  /*5540*/  BSSY.RECONVERGENT B1, `(.L_x_331) ;  /* 0x000001d000017945 */ /* 0x000fe20003800200 */
[----:B--2---:R-:W-:Y:S02]  /*5550*/  IMAD.MOV.U32 R9, RZ, RZ, R11 ;  /* 0x000000ffff097224 */ /* 0x004fe400078e000b */
[----:B---3--:R2:W3:Y:S01]  /*5560*/  SHFL.DOWN PT, R7, R3, 0x8, 0x1f ;  /* 0x09001f0003077f89 */ /* 0x0084e200000e0000 */
[----:B------:R-:W-:Y:S02]  /*5570*/  IMAD.MOV.U32 R10, RZ, RZ, R12 ;  /* 0x000000ffff0a7224 */ /* 0x000fe400078e000c */
[----:B------:R-:W-:Y:S01]  /*5580*/  IMAD.MOV.U32 R4, RZ, RZ, R2 ;  /* 0x000000ffff047224 */ /* 0x000fe200078e0002 */
[----:B0-----:R2:W0:Y:S01]  /*5590*/  SHFL.DOWN PT, R14, R11, 0x8, 0x1f ;  /* 0x09001f000b0e7f89 */ /* 0x00142200000e0000 */
[----:B------:R-:W-:-:S03]  /*55a0*/  IMAD.MOV.U32 R5, RZ, RZ, R3 ;  /* 0x000000ffff057224 */ /* 0x000fc600078e0003 */
[----:B----4-:R2:W4:Y:S01]  /*55b0*/  SHFL.DOWN PT, R13, R12, 0x8, 0x1f ;  /* 0x09001f000c0d7f89 */ /* 0x01052200000e0000 */
        /* <DEDUP_REMOVED lines=21> */
.L_x_332:
[----:B------:R-:W-:Y:S05]  /*5710*/  BSYNC.RECONVERGENT B1 ;  /* 0x0000000000017941 */ /* 0x000fea0003800200 */
.L_x_331:
        /* <DEDUP_REMOVED lines=8> */
[----:B----4-:R-:W-:-:S03]  /*57a0*/  IMAD.MOV.U32 R13, RZ, RZ, R5 ;  /* 0x000000ffff0d7224 */ /* 0x010fc600078e0005 */
[----:B---3--:R3:W4:Y:S01]  /*57b0*/  SHFL.DOWN PT, R7, R10, 0x10, 0x1f ;  /* 0x0a001f000a077f89 */ /* 0x00872200000e0000 */
[----:B------:R-:W-:Y:S05]  /*57c0*/  @P0 BRA `(.L_x_334) ;  /* 0x0000000000500947 */ /* 0x000fea0003800000 */
[----:B-12---:R-:W-:Y:S01]  /*57d0*/  DSETP.GEU.AND P0, PT, |R4|, |R2|, PT ;  /* 0x400000020400722a */ /* 0x006fe20003f0e200 */
        /* <DEDUP_REMOVED lines=19> */
.L_x_334:
[----:B------:R-:W-:Y:S05]  /*5910*/  BSYNC.RECONVERGENT B1 ;  /* 0x0000000000017941 */ /* 0x000fea0003800200 */
.L_x_333:
        /* <DEDUP_REMOVED lines=11> */
.L_x_336:
[----:B------:R-:W-:Y:S05]  /*59d0*/  BSYNC.RECONVERGENT B1 ;  /* 0x0000000000017941 */ /* 0x000fea0003800200 */
.L_x_335:
        /* <DEDUP_REMOVED lines=8> */
[----:B0---4-:R-:W0:Y:S04]  /*5a60*/  LDS.128 R4, [R0+0x20] ;  /* 0x0000200000047984 */ /* 0x011e280000000c00 */
[----:B------:R2:W4:Y:S04]  /*5a70*/  LDS.64 R2, [R0+0x80] ;  /* 0x0000800000027984 */ /* 0x0005280000000a00 */
[----:B---3--:R2:W3:Y:S01]  /*5a80*/  LDS.128 R8, [R0+0x30] ;  /* 0x0000300000087984 */ /* 0x0084e20000000c00 */
[----:B-1----:R-:W-:Y:S01]  /*5a90*/  DSETP.GEU.AND P0, PT, |R12|, |R16|, PT ;  /* 0x400000100c00722a */ /* 0x002fe20003f0e200 */
[----:B------:R-:W-:-:S02]  /*5aa0*/  IMAD.MOV.U32 R20, RZ, RZ, R16 ;  /* 0x000000ffff147224 */ /* 0x000fc400078e0010 */
[----:B------:R-:W-:Y:S02]  /*5ab0*/  IMAD.MOV.U32 R21, RZ, RZ, R17 ;  /* 0x000000ffff157224 */ /* 0x000fe400078e0011 */
[----:B0-----:R-:W-:Y:S02]  /*5ac0*/  IMAD.MOV.U32 R23, RZ, RZ, R4 ;  /* 0x000000ffff177224 */ /* 0x001fe400078e0004 */
        /* <DEDUP_REMOVED lines=16> */
.L_x_338:
[----:B------:R-:W-:Y:S05]  /*5bd0*/  BSYNC.RECONVERGENT B1 ;  /* 0x0000000000017941 */ /* 0x000fea0003800200 */
.L_x_337:
        /* <DEDUP_REMOVED lines=23> */
.L_x_340:
[----:B------:R-:W-:Y:S05]  /*5d50*/  BSYNC.RECONVERGENT B1 ;  /* 0x0000000000017941 */ /* 0x000fea0003800200 */
.L_x_339:
        /* <DEDUP_REMOVED lines=21> */
.L_x_342:
[----:B------:R-:W-:Y:S05]  /*5eb0*/  BSYNC.RECONVERGENT B1 ;  /* 0x0000000000017941 */ /* 0x000fea0003800200 */
.L_x_341:
        /* <DEDUP_REMOVED lines=23> */
.L_x_344:
[----:B------:R-:W-:Y:S05]  /*6030*/  BSYNC.RECONVERGENT B1 ;  /* 0x0000000000017941 */ /* 0x000fea0003800200 */
.L_x_343:
        /* <DEDUP_REMOVED lines=21> */
.L_x_346:
[----:B------:R-:W-:Y:S05]  /*6190*/  BSYNC.RECONVERGENT B1 ;  /* 0x0000000000017941 */ /* 0x000fea0003800200 */
.L_x_345:
        /* <DEDUP_REMOVED lines=21> */
.L_x_348:
[----:B------:R-:W-:Y:S05]  /*62f0*/  BSYNC.RECONVERGENT B1 ;  /* 0x0000000000017941 */ /* 0x000fea0003800200 */
.L_x_347:
        /* <DEDUP_REMOVED lines=20> */
.L_x_268:
[----:B------:R-:W-:Y:S05]  /*6440*/  BSYNC.RECONVERGENT B0 ;  /* 0x0000000000007941 */ /* 0x000fea0003800200 */
.L_x_235:
[----:B------:R-:W-:Y:S05]  /*6450*/  @P1 EXIT ;  /* 0x000000000000194d */ /* 0x000fea0003800000 */
[----:B0123--:R-:W0:Y:S02]  /*6460*/  LDC.64 R2, c[0x0][0x390] ;  /* 0x0000e400ff027b82 */ /* 0x00fe240000000a00 */
[----:B0-----:R-:W-:Y:S04]  /*6470*/  STG.E.64 desc[UR8][R2.64], R12 ;  /* 0x0000000c02007986 */ /* 0x001fe8000c101b08 */
[----:B------:R-:W-:Y:S01]  /*6480*/  STG.E.64 desc[UR8][R2.64+0x8], R14 ;  /* 0x0000080e02007986 */ /* 0x000fe2000c101b08 */
[----:B------:R-:W-:Y:S05]  /*6490*/  EXIT ;  /* 0x000000000000794d */ /* 0x000fea0003800000 */
.L_x_349:
        /* <DEDUP_REMOVED lines=14> */
.L_x_722:


//--------------------- .text._ZN6thrust24THRUST_300001_SM_1000_NS8cuda_cub4core6detail13_kernel_agentINS1_8__reduce11ReduceAgentIPN4cuda3std3__45tupleIJdlEEESC_SB_iNS1_9__extrema9arg_max_fIdl10comparatorEEEEJSC_SC_iSG_EEEvDpT0_ --------------------------
	.section	.text._ZN6thrust24THRUST_300001_SM_1000_NS8cuda_cub4core6detail13_kernel_agentINS1_8__reduce11ReduceAgentIPN4cuda3std3__45tupleIJdlEEESC_SB_iNS1_9__extrema9arg_max_fIdl10comparatorEEEEJSC_SC_iSG_EEEvDpT0_,"ax",@progbits
	.align	128
        .global         _ZN6thrust24THRUST_300001_SM_1000_NS8cuda_cub4core6detail13_kernel_agentINS1_8__reduce11ReduceAgentIPN4cuda3std3__45tupleIJdlEEESC_SB_iNS1_9__extrema9arg_max_fIdl10comparatorEEEEJSC_SC_iSG_EEEvDpT0_
        .type           _ZN6thrust24THRUST_300001_SM_1000_NS8cuda_cub4core6detail13_kernel_agentINS1_8__reduce11ReduceAgentIPN4cuda3std3__45tupleIJdlEEESC_SB_iNS1_9__extrema9arg_max_fIdl10comparatorEEEEJSC_SC_iSG_EEEvDpT0_,@function
        .size           _ZN6thrust24THRUST_300001_SM_1000_NS8cuda_cub4core6detail13_kernel_agentINS1_8__reduce11ReduceAgentIPN4cuda3std3__45tupleIJdlEEESC_SB_iNS1_9__extrema9arg_max_fIdl10comparatorEEEEJSC_SC_iSG_EEEvDpT0_,(.L_x_723 - _ZN6thrust24THRUST_300001_SM_1000_NS8cuda_cub4core6detail13_kernel_agentINS1_8__reduce11ReduceAgentIPN4cuda3std3__45tupleIJdlEEESC_SB_iNS1_9__extrema9arg_max_fIdl10comparatorEEEEJSC_SC_iSG_EEEvDpT0_)
        .other          _ZN6thrust24THRUST_300001_SM_1000_NS8cuda_cub4core6detail13_kernel_agentINS1_8__reduce11ReduceAgentIPN4cuda3std3__45tupleIJdlEEESC_SB_iNS1_9__extrema9arg_max_fIdl10comparatorEEEEJSC_SC_iSG_EEEvDpT0_,@"STO_CUDA_ENTRY STV_DEFAULT"
_ZN6thrust24THRUST_300001_SM_1000_NS8cuda_cub4core6detail13_kernel_agentINS1_8__reduce11ReduceAgentIPN4cuda3std3__45tupleIJdlEEESC_SB_iNS1_9__extrema9arg_max_fIdl10comparatorEEEEJSC_SC_iSG_EEEvDpT0_:
.text._ZN6thrust24THRUST_300001_SM_1000_NS8cuda_cub4core6detail13_kernel_agentINS1_8__reduce11ReduceAgentIPN4cuda3std3__45tupleIJdlEEESC_SB_iNS1_9__extrema9arg_max_fIdl10comparatorEEEEJSC_SC_iSG_EEEvDpT0_:
        /* <DEDUP_REMOVED lines=21> */
.L_x_353:
[----:B0-----:R-:W-:Y:S05]  /*0150*/  BSYNC.RECONVERGENT B1 ;  /* 0x0000000000017941 */ /* 0x001fea0003800200 */
.L_x_352:
        /* <DEDUP_REMOVED lines=15> */
.L_x_360:
        /* <DEDUP_REMOVED lines=31> */
.L_x_359:
[----:B------:R-:W-:Y:S05]  /*0440*/  BSYNC.RECONVERGENT B3 ;  /* 0x0000000000037941 */ /* 0x000fea0003800200 */
.L_x_358:
[----:B------:R-:W-:Y:S02]  /*0450*/  IMAD.X R3, RZ, RZ, R3, P3 ;  /* 0x000000ffff037224 */ /* 0x000fe400018e0603 */
[----:B------:R-:W-:Y:S01]  /*0460*/  VIADD R19, R19, 0x100 ;  /* 0x0000010013137836 */ /* 0x000fe20000000000 */
[----:B------:R-:W-:Y:S06]  /*0470*/  @P2 BRA `(.L_x_360) ;  /* 0xfffffffc00742947 */ /* 0x000fec000383ffff */
.L_x_357:
[----:B------:R-:W-:Y:S05]  /*0480*/  BSYNC.RECONVERGENT B2 ;  /* 0x0000000000027941 */ /* 0x000fea0003800200 */
.L_x_356:
[----:B------:R-:W0:Y:S01]  /*0490*/  LDC.64 R8, c[0x0][0x380] ;  /* 0x0000e000ff087b82 */ /* 0x000e220000000a00 */
[----:B------:R-:W-:-:S13]  /*04a0*/  ISETP.GE.U32.AND P0, PT, R4, 0x300, PT ;  /* 0x000003000400780c */ /* 0x000fda0003f06070 */
[----:B------:R-:W-:Y:S05]  /*04b0*/  @!P0 BRA `(.L_x_355) ;  /* 0x0000000400908947 */ /* 0x000fea0003800000 */
.L_x_369:
        /* <DEDUP_REMOVED lines=13> */
[----:B------:R-:W-:Y:S01]  /*0590*/  IMAD.MOV.U32 R23, RZ, RZ, R12 ;  /* 0x000000ffff177224 */ /* 0x000fe200078e000c */
[----:B------:R-:W-:Y:S01]  /*05a0*/  MOV R25, R13 ;  /* 0x0000000d00197202 */ /* 0x000fe20000000f00 */
[----:B------:R-:W-:Y:S02]  /*05b0*/  IMAD.MOV.U32 R2, RZ, RZ, R14 ;  /* 0x000000ffff027224 */ /* 0x000fe400078e000e */
[----:B------:R-:W-:-:S09]  /*05c0*/  IMAD.MOV.U32 R3, RZ, RZ, R15 ;  /* 0x000000ffff037224 */ /* 0x000fd200078e000f */
        /* <DEDUP_REMOVED lines=9> */
.L_x_362:
[----:B------:R-:W-:Y:S05]  /*0660*/  BSYNC.RECONVERGENT B2 ;  /* 0x0000000000027941 */ /* 0x000fea0003800200 */
.L_x_361:
        /* <DEDUP_REMOVED lines=25> */
.L_x_364:
[----:B------:R-:W-:Y:S05]  /*0800*/  BSYNC.RECONVERGENT B2 ;  /* 0x0000000000027941 */ /* 0x000fea0003800200 */
.L_x_363:
        /* <DEDUP_REMOVED lines=21> */
.L_x_366:
[----:B------:R-:W-:Y:S05]  /*0960*/  BSYNC.RECONVERGENT B2 ;  /* 0x0000000000027941 */ /* 0x000fea0003800200 */
.L_x_365:
        /* <DEDUP_REMOVED lines=21> */
.L_x_368:
[----:B------:R-:W-:Y:S05]  /*0ac0*/  BSYNC.RECONVERGENT B2 ;  /* 0x0000000000027941 */ /* 0x000fea0003800200 */
.L_x_367:
[----:B------:R-:W-:-:S05]  /*0ad0*/  VIADD R19, R19, 0x400 ;  /* 0x0000040013137836 */ /* 0x000fca0000000000 */
[----:B------:R-:W-:-:S13]  /*0ae0*/  ISETP.GE.AND P0, PT, R19, UR5, PT ;  /* 0x0000000513007c0c */ /* 0x000fda000bf06270 */
[----:B------:R-:W-:Y:S05]  /*0af0*/  @!P0 BRA `(.L_x_369) ;  /* 0xfffffff800708947 */ /* 0x000fea000383ffff */
.L_x_355:
[----:B------:R-:W-:Y:S05]  /*0b00*/  BSYNC.RECONVERGENT B1 ;  /* 0x0000000000017941 */ /* 0x000fea0003800200 */
.L_x_354:
        /* <DEDUP_REMOVED lines=35> */
.L_x_372:
[----:B------:R-:W-:Y:S05]  /*0d40*/  BSYNC.RECONVERGENT B1 ;  /* 0x0000000000017941 */ /* 0x000fea0003800200 */
.L_x_371:
        /* <DEDUP_REMOVED lines=31> */
.L_x_374:
[----:B------:R-:W-:Y:S05]  /*0f40*/  BSYNC.RECONVERGENT B1 ;  /* 0x0000000000017941 */ /* 0x000fea0003800200 */
.L_x_373:
        /* <DEDUP_REMOVED lines=31> */
.L_x_376:
[----:B------:R-:W-:Y:S05]  /*1140*/  BSYNC.RECONVERGENT B1 ;  /* 0x0000000000017941 */ /* 0x000fea0003800200 */
.L_x_375:
        /* <DEDUP_REMOVED lines=31> */
.L_x_378:
[----:B------:R-:W-:Y:S05]  /*1340*/  BSYNC.RECONVERGENT B1 ;  /* 0x0000000000017941 */ /* 0x000fea0003800200 */
.L_x_377:
[----:B------:R-:W-:Y:S01]  /*1350*/  ISETP.GT.AND P0, PT, R9, 0xf, PT ;  /* 0x0000000f0900780c */ /* 0x000fe20003f04270 */
[----:B-1----:R1:W1:Y:S01]  /*1360*/  SHFL.DOWN PT, R6, R4, 0x10, 0x1f ;  /* 0x0a001f0004067f89 */ /* 0x00226200000e0000 */
[----:B------:R-:W-:Y:S01]  /*1370*/  BSSY.RECONVERGENT B1, `(.L_x_379) ;  /* 0x000001d000017945 */ /* 0x000fe20003800200 */
[----:B0-----:R-:W-:Y:S01]  /*1380*/  MOV R14, R8 ;  /* 0x00000008000e7202 */ /* 0x001fe20000000f00 */
[----:B----4-:R-:W-:Y:S01]  /*1390*/  IMAD.MOV.U32 R15, RZ, RZ, R10 ;  /* 0x000000ffff0f7224 */ /* 0x010fe200078e000a */
[----:B--2---:R0:W2:Y:S01]  /*13a0*/  SHFL.DOWN PT, R7, R5, 0x10, 0x1f ;  /* 0x0a001f0005077f89 */ /* 0x0040a200000e0000 */
[----:B------:R-:W-:Y:S02]  /*13b0*/  IMAD.MOV.U32 R2, RZ, RZ, R4 ;  /* 0x000000ffff027224 */ /* 0x000fe400078e0004 */
[----:B------:R-:W-:Y:S01]  /*13c0*/  IMAD.MOV.U32 R3, RZ, RZ, R5 ;  /* 0x000000ffff037224 */ /* 0x000fe200078e0005 */
[----:B------:R0:W4:Y:S04]  /*13d0*/  SHFL.DOWN PT, R11, R8, 0x10, 0x1f ;  /* 0x0a001f00080b7f89 */ /* 0x00012800000e0000 */
        /* <DEDUP_REMOVED lines=22> */
.L_x_380:
[----:B------:R-:W-:Y:S05]  /*1540*/  BSYNC.RECONVERGENT B1 ;  /* 0x0000000000017941 */ /* 0x000fea0003800200 */
.L_x_379:
        /* <DEDUP_REMOVED lines=11> */
.L_x_382:
[----:B------:R-:W-:Y:S05]  /*1600*/  BSYNC.RECONVERGENT B1 ;  /* 0x0000000000017941 */ /* 0x000fea0003800200 */
.L_x_381:
        /* <DEDUP_REMOVED lines=31> */
.L_x_385:
[----:B------:R-:W-:Y:S05]  /*1800*/  BSYNC.RECONVERGENT B1 ;  /* 0x0000000000017941 */ /* 0x000fea0003800200 */
.L_x_384:
        /* <DEDUP_REMOVED lines=10> */
[----:B------:R-:W-:Y:S01]  /*18b0*/  MOV R15, R26 ;  /* 0x0000001a000f7202 */ /* 0x000fe20000000f00 */
[----:B------:R-:W-:Y:S02]  /*18c0*/  IMAD.MOV.U32 R29, RZ, RZ, R27 ;  /* 0x000000ffff1d7224 */ /* 0x000fe400078e001b */
[----:B------:R-:W-:Y:S02]  /*18d0*/  IMAD.MOV.U32 R4, RZ, RZ, R24 ;  /* 0x000000ffff047224 */ /* 0x000fe400078e0018 */
[----:B------:R-:W-:-:S08]  /*18e0*/  IMAD.MOV.U32 R5, RZ, RZ, R25 ;  /* 0x000000ffff057224 */ /* 0x000fd000078e0019 */
        /* <DEDUP_REMOVED lines=9> */
.L_x_387:
[----:B------:R-:W-:Y:S05]  /*1980*/  BSYNC.RECONVERGENT B1 ;  /* 0x0000000000017941 */ /* 0x000fea0003800200 */
.L_x_386:
        /* <DEDUP_REMOVED lines=21> */
.L_x_389:
[----:B------:R-:W-:Y:S05]  /*1ae0*/  BSYNC.RECONVERGENT B1 ;  /* 0x0000000000017941 */ /* 0x000fea0003800200 */
.L_x_388:
        /* <DEDUP_REMOVED lines=23> */
.L_x_391:
[----:B------:R-:W-:Y:S05]  /*1c60*/  BSYNC.RECONVERGENT B1 ;  /* 0x0000000000017941 */ /* 0x000fea0003800200 */
.L_x_390:
        /* <DEDUP_REMOVED lines=21> */
.L_x_393:
[----:B------:R-:W-:Y:S05]  /*1dc0*/  BSYNC.RECONVERGENT B1 ;  /* 0x0000000000017941 */ /* 0x000fea0003800200 */
.L_x_392:
        /* <DEDUP_REMOVED lines=21> */
.L_x_395:
[----:B------:R-:W-:Y:S05]  /*1f20*/  BSYNC.RECONVERGENT B1 ;  /* 0x0000000000017941 */ /* 0x000fea0003800200 */
.L_x_394:
        /* <DEDUP_REMOVED lines=21> */
.L_x_370:
        /* <DEDUP_REMOVED lines=19> */
[----:B0-----:R-:W-:Y:S01]  /*21b0*/  MOV R16, R9 ;  /* 0x0000000900107202 */ /* 0x001fe20000000f00 */
[----:B--2---:R-:W-:Y:S02]  /*21c0*/  IMAD.MOV.U32 R18, RZ, RZ, R11 ;  /* 0x000000ffff127224 */ /* 0x004fe400078e000b */
[----:B------:R-:W-:Y:S02]  /*21d0*/  IMAD.MOV.U32 R2, RZ, RZ, R6 ;  /* 0x000000ffff027224 */ /* 0x000fe400078e0006 */
[----:B------:R-:W-:-:S08]  /*21e0*/  IMAD.MOV.U32 R3, RZ, RZ, R7 ;  /* 0x000000ffff037224 */ /* 0x000fd000078e0007 */
        /* <DEDUP_REMOVED lines=15> */
.L_x_397:
[----:B------:R-:W-:Y:S05]  /*22e0*/  BSYNC.RECONVERGENT B1 ;  /* 0x0000000000017941 */ /* 0x000fea0003800200 */
.L_x_396:
        /* <DEDUP_REMOVED lines=32> */
.L_x_399:
[----:B------:R-:W-:Y:S05]  /*24f0*/  BSYNC.RECONVERGENT B1 ;  /* 0x0000000000017941 */ /* 0x000fea0003800200 */
.L_x_398:
[----:B-1----:R-:W-:Y:S01]  /*2500*/  VIADD R2, R4, 0x4 ;  /* 0x0000000404027836 */ /* 0x002fe20000000000 */
[----:B---3--:R1:W3:Y:S01]  /*2510*/  SHFL.DOWN PT, R8, R6, 0x4, R5 ;  /* 0x0880000006087989 */ /* 0x0082e200000e0005 */
[----:B------:R-:W-:Y:S01]  /*2520*/  BSSY.RECONVERGENT B1, `(.L_x_400) ;  /* 0x000001e000017945 */ /* 0x000fe20003800200 */
[----:B------:R-:W-:Y:S01]  /*2530*/  IMAD.MOV.U32 R14, RZ, RZ, R10 ;  /* 0x000000ffff0e7224 */ /* 0x000fe200078e000a */
[----:B------:R-:W-:Y:S01]  /*2540*/  MOV R3, R7 ;  /* 0x0000000700037202 */ /* 0x000fe20000000f00 */
[----:B0-----:R1:W0:Y:S01]  /*2550*/  SHFL.DOWN PT, R9, R7, 0x4, R5 ;  /* 0x0880000007097989 */ /* 0x00122200000e0005 */
[----:B------:R-:W-:Y:S01]  /*2560*/  ISETP.GT.AND P0, PT, R2, R5, PT ;  /* 0x000000050200720c */ /* 0x000fe20003f04270 */
[----:B------:R-:W-:Y:S02]  /*2570*/  IMAD.MOV.U32 R16, RZ, RZ, R12 ;  /* 0x000000ffff107224 */ /* 0x000fe400078e000c */
[----:B--2---:R1:W2:Y:S01]  /*2580*/  SHFL.DOWN PT, R11, R10, 0x4, R5 ;  /* 0x088000000a0b7989 */ /* 0x0042a200000e0005 */
[----:B------:R-:W-:-:S03]  /*2590*/  IMAD.MOV.U32 R2, RZ, RZ, R6 ;  /* 0x000000ffff027224 */ /* 0x000fc600078e0006 */
[----:B----4-:R1:W4:Y:S06]  /*25a0*/  SHFL.DOWN PT, R13, R12, 0x4, R5 ;  /* 0x088000000c0d7989 */ /* 0x01032c00000e0005 */
        /* <DEDUP_REMOVED lines=21> */
.L_x_401:
[----:B------:R-:W-:Y:S05]  /*2700*/  BSYNC.RECONVERGENT B1 ;  /* 0x0000000000017941 */ /* 0x000fea0003800200 */
.L_x_400:
        /* <DEDUP_REMOVED lines=32> */
.L_x_403:
[----:B------:R-:W-:Y:S05]  /*2910*/  BSYNC.RECONVERGENT B1 ;  /* 0x0000000000017941 */ /* 0x000fea0003800200 */
.L_x_402:
[----:B-1----:R-:W-:Y:S01]  /*2920*/  VIADD R2, R4, 0x10 ;  /* 0x0000001004027836 */ /* 0x002fe20000000000 */
[----:B---3--:R1:W3:Y:S01]  /*2930*/  SHFL.DOWN PT, R8, R6, 0x10, R5 ;  /* 0x0a00000006087989 */ /* 0x0082e200000e0005 */
[----:B------:R-:W-:Y:S01]  /*2940*/  BSSY.RECONVERGENT B1, `(.L_x_404) ;  /* 0x000001e000017945 */ /* 0x000fe20003800200 */
[----:B------:R-:W-:Y:S02]  /*2950*/  IMAD.MOV.U32 R14, RZ, RZ, R10 ;  /* 0x000000ffff0e7224 */ /* 0x000fe400078e000a */
[----:B------:R-:W-:Y:S01]  /*2960*/  ISETP.GT.AND P0, PT, R2, R5, PT ;  /* 0x000000050200720c */ /* 0x000fe20003f04270 */
[----:B0-----:R1:W0:Y:S01]  /*2970*/  SHFL.DOWN PT, R9, R7, 0x10, R5 ;  /* 0x0a00000007097989 */ /* 0x00122200000e0005 */
[----:B------:R-:W-:Y:S01]  /*2980*/  IMAD.MOV.U32 R15, RZ, RZ, R12 ;  /* 0x000000ffff0f7224 */ /* 0x000fe200078e000c */
[----:B------:R-:W-:Y:S01]  /*2990*/  MOV R2, R6 ;  /* 0x0000000600027202 */ /* 0x000fe20000000f00 */
[----:B------:R-:W-:Y:S01]  /*29a0*/  IMAD.MOV.U32 R3, RZ, RZ, R7 ;  /* 0x000000ffff037224 */ /* 0x000fe200078e0007 */
[----:B--2---:R1:W2:Y:S04]  /*29b0*/  SHFL.DOWN PT, R11, R10, 0x10, R5 ;  /* 0x0a0000000a0b7989 */ /* 0x0042a800000e0005 */
        /* <DEDUP_REMOVED lines=22> */
.L_x_405:
[----:B------:R-:W-:Y:S05]  /*2b20*/  BSYNC.RECONVERGENT B1 ;  /* 0x0000000000017941 */ /* 0x000fea0003800200 */
.L_x_404:
        /* <DEDUP_REMOVED lines=11> */
.L_x_407:
[----:B------:R-:W-:Y:S05]  /*2be0*/  BSYNC.RECONVERGENT B1 ;  /* 0x0000000000017941 */ /* 0x000fea0003800200 */
.L_x_406:
        /* <DEDUP_REMOVED lines=35> */
.L_x_409:
[----:B------:R-:W-:Y:S05]  /*2e20*/  BSYNC.RECONVERGENT B1 ;  /* 0x0000000000017941 */ /* 0x000fea0003800200 */
.L_x_408:
[----:B------:R-:W-:Y:S01]  /*2e30*/  UISETP.GE.AND UP0, UPT, UR8, 0x41, UPT ;  /* 0x000000410800788c */ /* 0x000fe2000bf06270 */
[----:B0-----:R-:W-:Y:S01]  /*2e40*/  IMAD.MOV.U32 R9, RZ, RZ, R11 ;  /* 0x000000ffff097224 */ /* 0x001fe200078e000b */
[----:B------:R-:W-:Y:S01]  /*2e50*/  MOV R2, R4 ;  /* 0x0000000400027202 */ /* 0x000fe20000000f00 */
[----:B------:R-:W-:Y:S02]  /*2e60*/  IMAD.MOV.U32 R0, RZ, RZ, R8 ;  /* 0x000000ffff007224 */ /* 0x000fe400078e0008 */
[----:B------:R-:W-:-:S04]  /*2e70*/  IMAD.MOV.U32 R3, RZ, RZ, R5 ;  /* 0x000000ffff037224 */ /* 0x000fc800078e0005 */
        /* <DEDUP_REMOVED lines=27> */
.L_x_411:
[----:B------:R-:W-:Y:S05]  /*3030*/  BSYNC.RECONVERGENT B1 ;  /* 0x0000000000017941 */ /* 0x000fea0003800200 */
.L_x_410:
        /* <DEDUP_REMOVED lines=32> */
.L_x_413:
[----:B------:R-:W-:Y:S05]  /*3240*/  BSYNC.RECONVERGENT B1 ;  /* 0x0000000000017941 */ /* 0x000fea0003800200 */
.L_x_412:
[----:B------:R-:W-:Y:S01]  /*3250*/  UISETP.GE.AND UP0, UPT, UR8, 0x81, UPT ;  /* 0x000000810800788c */ /* 0x000fe2000bf06270 */
[----:B------:R-:W-:Y:S01]  /*3260*/  IMAD.MOV.U32 R9, RZ, RZ, R11 ;  /* 0x000000ffff097224 */ /* 0x000fe200078e000b */
        /* <DEDUP_REMOVED lines=30> */
.L_x_415:
[----:B------:R-:W-:Y:S05]  /*3450*/  BSYNC.RECONVERGENT B1 ;  /* 0x0000000000017941 */ /* 0x000fea0003800200 */
.L_x_414:
        /* <DEDUP_REMOVED lines=32> */
.L_x_417:
[----:B------:R-:W-:Y:S05]  /*3660*/  BSYNC.RECONVERGENT B1 ;  /* 0x0000000000017941 */ /* 0x000fea0003800200 */
.L_x_416:
        /* <DEDUP_REMOVED lines=13> */
[----:B------:R-:W-:Y:S01]  /*3740*/  MOV R6, R2 ;  /* 0x0000000200067202 */ /* 0x000fe20000000f00 */
[----:B------:R-:W-:Y:S02]  /*3750*/  IMAD.MOV.U32 R7, RZ, RZ, R3 ;  /* 0x000000ffff077224 */ /* 0x000fe400078e0003 */
[----:B-1----:R-:W-:Y:S02]  /*3760*/  IMAD.MOV.U32 R9, RZ, RZ, R12 ;  /* 0x000000ffff097224 */ /* 0x002fe400078e000c */
        /* <DEDUP_REMOVED lines=16> */
.L_x_419:
[----:B------:R-:W-:Y:S05]  /*3870*/  BSYNC.RECONVERGENT B1 ;  /* 0x0000000000017941 */ /* 0x000fea0003800200 */
.L_x_418:
        /* <DEDUP_REMOVED lines=32> */
.L_x_351:
        /* <DEDUP_REMOVED lines=34> */
[----:B------:R-:W-:-:S04]  /*3ca0*/  IMAD.MOV.U32 R15, RZ, RZ, 0x500 ;  /* 0x00000500ff0f7424 */ /* 0x000fc800078e00ff */
        /* <DEDUP_REMOVED lines=8> */
[----:B------:R-:W-:Y:S02]  /*3d30*/  @P2 MOV R9, R13 ;  /* 0x0000000d00092202 */ /* 0x000fe40000000f00 */
[----:B------:R-:W-:-:S04]  /*3d40*/  @P2 SEL R7, R11, R7, P0 ;  /* 0x000000070b072207 */ /* 0x000fc80000000000 */
        /* <DEDUP_REMOVED lines=10> */
[----:B------:R-:W-:Y:S06]  /*3df0*/  BRA.U !UP0, `(.L_x_420) ;  /* 0x0000000508287547 */ /* 0x000fec000b800000 */
[----:B------:R-:W-:Y:S01]  /*3e00*/  IMAD.MOV.U32 R25, RZ, RZ, R2 ;  /* 0x000000ffff197224 */ /* 0x000fe200078e0002 */
[----:B------:R-:W0:Y:S01]  /*3e10*/  LDCU UR4, c[0x0][0x390] ;  /* 0x00007200ff0477ac */ /* 0x000e220008000800 */
[----:B------:R-:W-:Y:S02]  /*3e20*/  IMAD.MOV.U32 R24, RZ, RZ, R3 ;  /* 0x000000ffff187224 */ /* 0x000fe400078e0003 */
[----:B------:R-:W-:-:S07]  /*3e30*/  IMAD.MOV.U32 R27, RZ, RZ, 0x500 ;  /* 0x00000500ff1b7424 */ /* 0x000fce00078e00ff */
.L_x_421:
[----:B------:R-:W1:Y:S01]  /*3e40*/  LDC.64 R22, c[0x0][0x380] ;  /* 0x0000e000ff167b82 */ /* 0x000e620000000a00 */
[----:B------:R-:W-:-:S04]  /*3e50*/  IMAD.IADD R3, R0, 0x1, R27 ;  /* 0x0000000100037824 */ /* 0x000fc800078e021b */
[----:B-1----:R-:W-:-:S05]  /*3e60*/  IMAD.WIDE.U32 R22, R3, 0x10, R22 ;  /* 0x0000001003167825 */ /* 0x002fca00078e0016 */
        /* <DEDUP_REMOVED lines=14> */
[----:B------:R-:W-:Y:S02]  /*3f50*/  @P2 FSEL R29, R5, R21, P0 ;  /* 0x00000015051d2208 */ /* 0x000fe40000000000 */
[----:B------:R-:W2:Y:S01]  /*3f60*/  LDG.E.64.CONSTANT R4, desc[UR6][R22.64+0x4000] ;  /* 0x0040000616047981 */ /* 0x000ea2000c1e9b00 */
[----:B------:R-:W-:Y:S02]  /*3f70*/  @P2 IMAD.MOV.U32 R20, RZ, RZ, R26 ;  /* 0x000000ffff142224 */ /* 0x000fe400078e001a */
[----:B------:R-:W-:-:S06]  /*3f80*/  @P2 IMAD.MOV.U32 R21, RZ, RZ, R29 ;  /* 0x000000ffff152224 */ /* 0x000fcc00078e001d */
        /* <DEDUP_REMOVED lines=32> */
[----:B------:R-:W-:-:S05]  /*4190*/  VIADD R7, R27, 0xa00 ;  /* 0x00000a001b077836 */ /* 0x000fca0000000000 */
[----:B0-----:R-:W-:Y:S01]  /*41a0*/  ISETP.GT.AND P1, PT, R7, UR4, PT ;  /* 0x0000000407007c0c */ /* 0x001fe2000bf24270 */
[----:B------:R-:W-:-:S04]  /*41b0*/  VIADD R15, R27, 0x500 ;  /* 0x000005001b0f7836 */ /* 0x000fc80000000000 */
[----:B------:R-:W-:Y:S01]  /*41c0*/  IMAD.MOV.U32 R27, RZ, RZ, R15 ;  /* 0x000000ffff1b7224 */ /* 0x000fe200078e000f */
        /* <DEDUP_REMOVED lines=11> */
[----:B------:R-:W-:Y:S01]  /*4280*/  IMAD.MOV.U32 R24, RZ, RZ, R3 ;  /* 0x000000ffff187224 */ /* 0x000fe200078e0003 */
[----:B------:R-:W-:Y:S06]  /*4290*/  @!P1 BRA `(.L_x_421) ;  /* 0xfffffff800e89947 */ /* 0x000fec000383ffff */
.L_x_420:
[----:B------:R-:W-:-:S13]  /*42a0*/  ISETP.GE.AND P0, PT, R15, UR4, PT ;  /* 0x000000040f007c0c */ /* 0x000fda000bf06270 */
        /* <DEDUP_REMOVED lines=12> */
[----:B------:R-:W0:Y:S01]  /*4370*/  LDC.64 R6, c[0x0][0x380] ;  /* 0x0000e000ff067b82 */ /* 0x000e220000000a00 */
[----:B------:R-:W-:Y:S01]  /*4380*/  LEA.HI R8, R20, 0x1, RZ, 0x18 ;  /* 0x0000000114087811 */ /* 0x000fe200078fc0ff */
[----:B------:R-:W-:Y:S01]  /*4390*/  IMAD.IADD R21, R0, 0x1, R15 ;  /* 0x0000000100157824 */ /* 0x000fe200078e020f */
[----:B------:R-:W-:Y:S02]  /*43a0*/  MOV R12, R0 ;  /* 0x00000000000c7202 */ /* 0x000fe40000000f00 */
[----:B------:R-:W-:-:S05]  /*43b0*/  LOP3.LUT R8, R8, 0x3, RZ, 0xc0, !PT ;  /* 0x0000000308087812 */ /* 0x000fca00078ec0ff */
[----:B------:R-:W-:-:S07]  /*43c0*/  IMAD.MOV R14, RZ, RZ, -R8 ;  /* 0x000000ffff0e7224 */ /* 0x000fce00078e0a08 */
.L_x_428:
[----:B0-----:R-:W-:-:S05]  /*43d0*/  IMAD.WIDE.U32 R18, R21, 0x10, R6 ;  /* 0x0000001015127825 */ /* 0x001fca00078e0006 */
[----:B------:R-:W2:Y:S04]  /*43e0*/  LDG.E.64.CONSTANT R8, desc[UR6][R18.64] ;  /* 0x0000000612087981 */ /* 0x000ea8000c1e9b00 */
[----:B------:R-:W3:Y:S01]  /*43f0*/  LDG.E.64.CONSTANT R10, desc[UR6][R18.64+0x8] ;  /* 0x00000806120a7981 */ /* 0x000ee2000c1e9b00 */
[----:B------:R-:W-:Y:S01]  /*4400*/  VIADD R14, R14, 0x1 ;  /* 0x000000010e0e7836 */ /* 0x000fe20000000000 */
[----:B------:R-:W-:Y:S01]  /*4410*/  BSSY.RECONVERGENT B3, `(.L_x_426) ;  /* 0x000001a000037945 */ /* 0x000fe20003800200 */
[----:B------:R-:W-:Y:S02]  /*4420*/  IMAD.MOV.U32 R23, RZ, RZ, R2 ;  /* 0x000000ffff177224 */ /* 0x000fe400078e0002 */
        /* <DEDUP_REMOVED lines=24> */
.L_x_427:
[----:B------:R-:W-:Y:S05]  /*45b0*/  BSYNC.RECONVERGENT B3 ;  /* 0x0000000000037941 */ /* 0x000fea0003800200 */
.L_x_426:
[----:B------:R-:W-:Y:S02]  /*45c0*/  VIADD R12, R12, 0x100 ;  /* 0x000001000c0c7836 */ /* 0x000fe40000000000 */
[----:B------:R-:W-:Y:S01]  /*45d0*/  VIADD R21, R21, 0x100 ;  /* 0x0000010015157836 */ /* 0x000fe20000000000 */
[----:B------:R-:W-:Y:S06]  /*45e0*/  @P2 BRA `(.L_x_428) ;  /* 0xfffffffc00782947 */ /* 0x000fec000383ffff */
.L_x_425:
[----:B------:R-:W-:Y:S05]  /*45f0*/  BSYNC.RECONVERGENT B2 ;  /* 0x0000000000027941 */ /* 0x000fea0003800200 */
.L_x_424:
[----:B------:R-:W-:-:S13]  /*4600*/  ISETP.GE.U32.AND P0, PT, R20, 0x300, PT ;  /* 0x000003001400780c */ /* 0x000fda0003f06070 */
[----:B------:R-:W-:Y:S05]  /*4610*/  @!P0 BRA `(.L_x_423) ;  /* 0x0000000400c88947 */ /* 0x000fea0003800000 */
[----:B------:R-:W0:Y:S01]  /*4620*/  LDCU.64 UR8, c[0x0][0x380] ;  /* 0x00007000ff0877ac */ /* 0x000e220008000a00 */
[----:B------:R-:W1:Y:S01]  /*4630*/  LDC.64 R10, c[0x0][0x380] ;  /* 0x0000e000ff0a7b82 */ /* 0x000e620000000a00 */
[C---:B------:R-:W-:Y:S01]  /*4640*/  IADD3 R17, P0, PT, R12.reuse, R15, RZ ;  /* 0x0000000f0c117210 */ /* 0x040fe20007f1e0ff */
[----:B------:R-:W-:-:S04]  /*4650*/  IMAD.IADD R15, R12, 0x1, R15 ;  /* 0x000000010c0f7824 */ /* 0x000fc800078e020f */
[----:B------:R-:W-:Y:S01]  /*4660*/  IMAD.X R6, RZ, RZ, RZ, P0 ;  /* 0x000000ffff067224 */ /* 0x000fe200000e06ff */
[----:B0-----:R-:W-:-:S04]  /*4670*/  LEA R14, P1, R17, UR8, 0x4 ;  /* 0x00000008110e7c11 */ /* 0x001fc8000f8220ff */
[----:B------:R-:W-:Y:S02]  /*4680*/  IADD3 R14, P0, PT, R14, 0x3008, RZ ;  /* 0x000030080e0e7810 */ /* 0x000fe40007f1e0ff */
[----:B------:R-:W-:-:S05]  /*4690*/  LEA.HI.X R17, R17, UR9, R6, 0x4, P1 ;  /* 0x0000000911117c11 */ /* 0x000fca00088f2406 */
[----:B------:R-:W-:-:S07]  /*46a0*/  IMAD.X R17, RZ, RZ, R17, P0 ;  /* 0x000000ffff117224 */ /* 0x000fce00000e0611 */
.L_x_437:
[----:B-1----:R-:W-:-:S05]  /*46b0*/  IMAD.WIDE.U32 R8, R15, 0x10, R10 ;  /* 0x000000100f087825 */ /* 0x002fca00078e000a */
[----:B------:R-:W2:Y:S04]  /*46c0*/  LDG.E.64.CONSTANT R22, desc[UR6][R8.64] ;  /* 0x0000000608167981 */ /* 0x000ea8000c1e9b00 */
[----:B------:R0:W3:Y:S02]  /*46d0*/  LDG.E.64.CONSTANT R6, desc[UR6][R8.64+0x8] ;  /* 0x0000080608067981 */ /* 0x0000e4000c1e9b00 */
[----:B0-----:R-:W-:Y:S02]  /*46e0*/  IMAD.MOV.U32 R8, RZ, RZ, R14 ;  /* 0x000000ffff087224 */ /* 0x001fe400078e000e */
[----:B------:R-:W-:-:S05]  /*46f0*/  IMAD.MOV.U32 R9, RZ, RZ, R17 ;  /* 0x000000ffff097224 */ /* 0x000fca00078e0011 */
[----:B------:R0:W5:Y:S04]  /*4700*/  LDG.E.64.CONSTANT R20, desc[UR6][R8.64+-0x2008] ;  /* 0xffdff80608147981 */ /* 0x000168000c1e9b00 */
[----:B------:R0:W5:Y:S01]  /*4710*/  LDG.E.64.CONSTANT R18, desc[UR6][R8.64+-0x2000] ;  /* 0xffe0000608127981 */ /* 0x000162000c1e9b00 */
[----:B------:R-:W-:Y:S01]  /*4720*/  BSSY.RECONVERGENT B2, `(.L_x_429) ;  /* 0x0000015000027945 */ /* 0x000fe20003800200 */
[----:B--2---:R-:W-:Y:S01]  /*4730*/  DSETP.GEU.AND P0, PT, |R4|, |R22|, PT ;  /* 0x400000160400722a */ /* 0x004fe20003f0e200 */
[----:B------:R-:W-:Y:S02]  /*4740*/  IMAD.MOV.U32 R16, RZ, RZ, R22 ;  /* 0x000000ffff107224 */ /* 0x000fe400078e0016 */
[----:B------:R-:W-:Y:S01]  /*4750*/  IMAD.MOV.U32 R17, RZ, RZ, R23 ;  /* 0x000000ffff117224 */ /* 0x000fe200078e0017 */
[----:B---3--:R-:W-:Y:S01]  /*4760*/  MOV R29, R7 ;  /* 0x00000007001d7202 */ /* 0x008fe20000000f00 */
[----:B------:R-:W-:-:S09]  /*4770*/  IMAD.MOV.U32 R27, RZ, RZ, R6 ;  /* 0x000000ffff1b7224 */ /* 0x000fd200078e0006 */
        /* <DEDUP_REMOVED lines=15> */
.L_x_430:
[----:B------:R-:W-:Y:S05]  /*4870*/  BSYNC.RECONVERGENT B2 ;  /* 0x0000000000027941 */ /* 0x000fea0003800200 */
.L_x_429:
[----:B------:R0:W5:Y:S04]  /*4880*/  LDG.E.64.CONSTANT R6, desc[UR6][R8.64+-0x1008] ;  /* 0xffeff80608067981 */ /* 0x000168000c1e9b00 */
[----:B------:R0:W5:Y:S02]  /*4890*/  LDG.E.64.CONSTANT R4, desc[UR6][R8.64+-0x1000] ;  /* 0xfff0000608047981 */ /* 0x000164000c1e9b00 */
[----:B-----5:R-:W-:Y:S01]  /*48a0*/  DSETP.GEU.AND P0, PT, |R16|, |R20|, PT ;  /* 0x400000141000722a */ /* 0x020fe20003f0e200 */
[----:B------:R-:W-:Y:S01]  /*48b0*/  BSSY.RECONVERGENT B2, `(.L_x_431) ;  /* 0x0000014000027945 */ /* 0x000fe20003800200 */
[----:B------:R-:W-:Y:S02]  /*48c0*/  IMAD.MOV.U32 R2, RZ, RZ, R20 ;  /* 0x000000ffff027224 */ /* 0x000fe400078e0014 */
[----:B------:R-:W-:-:S02]  /*48d0*/  IMAD.MOV.U32 R3, RZ, RZ, R21 ;  /* 0x000000ffff037224 */ /* 0x000fc400078e0015 */
        /* <DEDUP_REMOVED lines=17> */
.L_x_432:
[----:B------:R-:W-:Y:S05]  /*49f0*/  BSYNC.RECONVERGENT B2 ;  /* 0x0000000000027941 */ /* 0x000fea0003800200 */
.L_x_431:
[----:B------:R0:W5:Y:S04]  /*4a00*/  LDG.E.64.CONSTANT R16, desc[UR6][R8.64+-0x8] ;  /* 0xfffff80608107981 */ /* 0x000168000c1e9b00 */
[----:B------:R0:W5:Y:S01]  /*4a10*/  LDG.E.64.CONSTANT R18, desc[UR6][R8.64] ;  /* 0x0000000608127981 */ /* 0x000162000c1e9b00 */
[----:B------:R-:W-:Y:S01]  /*4a20*/  DSETP.GEU.AND P0, PT, |R2|, |R6|, PT ;  /* 0x400000060200722a */ /* 0x000fe20003f0e200 */
[----:B------:R-:W-:Y:S01]  /*4a30*/  BSSY.RECONVERGENT B2, `(.L_x_433) ;  /* 0x0000014000027945 */ /* 0x000fe20003800200 */
[----:B------:R-:W-:Y:S02]  /*4a40*/  IMAD.MOV.U32 R20, RZ, RZ, R6 ;  /* 0x000000ffff147224 */ /* 0x000fe400078e0006 */
[----:B------:R-:W-:Y:S02]  /*4a50*/  IMAD.MOV.U32 R21, RZ, RZ, R7 ;  /* 0x000000ffff157224 */ /* 0x000fe400078e0007 */
[----:B------:R-:W-:-:S02]  /*4a60*/  IMAD.MOV.U32 R29, RZ, RZ, R4 ;  /* 0x000000ffff1d7224 */ /* 0x000fc400078e0004 */
        /* <DEDUP_REMOVED lines=16> */
.L_x_434:
[----:B------:R-:W-:Y:S05]  /*4b70*/  BSYNC.RECONVERGENT B2 ;  /* 0x0000000000027941 */ /* 0x000fea0003800200 */
.L_x_433:
[----:B-----5:R-:W-:Y:S01]  /*4b80*/  DSETP.GEU.AND P0, PT, |R20|, |R16|, PT ;  /* 0x400000101400722a */ /* 0x020fe20003f0e200 */
[----:B------:R-:W-:Y:S01]  /*4b90*/  BSSY.RECONVERGENT B2, `(.L_x_435) ;  /* 0x0000014000027945 */ /* 0x000fe20003800200 */
[----:B------:R-:W-:Y:S02]  /*4ba0*/  IMAD.MOV.U32 R4, RZ, RZ, R16 ;  /* 0x000000ffff047224 */ /* 0x000fe400078e0010 */
[----:B------:R-:W-:Y:S02]  /*4bb0*/  IMAD.MOV.U32 R5, RZ, RZ, R17 ;  /* 0x000000ffff057224 */ /* 0x000fe400078e0011 */
[----:B------:R-:W-:Y:S02]  /*4bc0*/  IMAD.MOV.U32 R2, RZ, RZ, R18 ;  /* 0x000000ffff027224 */ /* 0x000fe400078e0012 */
[----:B------:R-:W-:-:S06]  /*4bd0*/  IMAD.MOV.U32 R3, RZ, RZ, R19 ;  /* 0x000000ffff037224 */ /* 0x000fcc00078e0013 */
        /* <DEDUP_REMOVED lines=15> */
.L_x_436:
[----:B------:R-:W-:Y:S05]  /*4cd0*/  BSYNC.RECONVERGENT B2 ;  /* 0x0000000000027941 */ /* 0x000fea0003800200 */
.L_x_435:
[----:B------:R-:W-:Y:S01]  /*4ce0*/  VIADD R12, R12, 0x400 ;  /* 0x000004000c0c7836 */ /* 0x000fe20000000000 */
[----:B------:R-:W-:Y:S01]  /*4cf0*/  IADD3 R14, P1, PT, R8, 0x4000, RZ ;  /* 0x00004000080e7810 */ /* 0x000fe20007f3e0ff */
[----:B------:R-:W-:-:S03]  /*4d00*/  VIADD R15, R15, 0x400 ;  /* 0x000004000f0f7836 */ /* 0x000fc60000000000 */
[----:B------:R-:W-:Y:S01]  /*4d10*/  ISETP.GE.AND P0, PT, R12, R13, PT ;  /* 0x0000000d0c00720c */ /* 0x000fe20003f06270 */
[----:B------:R-:W-:-:S12]  /*4d20*/  IMAD.X R17, RZ, RZ, R9, P1 ;  /* 0x000000ffff117224 */ /* 0x000fd800008e0609 */
[----:B------:R-:W-:Y:S05]  /*4d30*/  @!P0 BRA `(.L_x_437) ;  /* 0xfffffff8005c8947 */ /* 0x000fea000383ffff */
.L_x_423:
[----:B------:R-:W-:Y:S05]  /*4d40*/  BSYNC.RECONVERGENT B1 ;  /* 0x0000000000017941 */ /* 0x000fea0003800200 */
.L_x_422:
        /* <DEDUP_REMOVED lines=32> */
.L_x_439:
[----:B------:R-:W-:Y:S05]  /*4f50*/  BSYNC.RECONVERGENT B1 ;  /* 0x0000000000017941 */ /* 0x000fea0003800200 */
.L_x_438:
        /* <DEDUP_REMOVED lines=12> */
[----:B---3--:R-:W-:Y:S01]  /*5020*/  IMAD.MOV.U32 R8, RZ, RZ, R14 ;  /* 0x000000ffff087224 */ /* 0x008fe200078e000e */
[----:B------:R-:W-:Y:S01]  /*5030*/  MOV R2, R4 ;  /* 0x0000000400027202 */ /* 0x000fe20000000f00 */
[----:B----4-:R-:W-:Y:S02]  /*5040*/  IMAD.MOV.U32 R9, RZ, RZ, R13 ;  /* 0x000000ffff097224 */ /* 0x010fe400078e000d */
        /* <DEDUP_REMOVED lines=16> */
.L_x_441:
[----:B------:R-:W-:Y:S05]  /*5150*/  BSYNC.RECONVERGENT B1 ;  /* 0x0000000000017941 */ /* 0x000fea0003800200 */
.L_x_440:
[----:B------:R-:W-:Y:S01]  /*5160*/  ISETP.GT.AND P0, PT, R10, 0x1b, PT ;  /* 0x0000001b0a00780c */ /* 0x000fe20003f04270 */
[----:B0-----:R0:W0:Y:S01]  /*5170*/  SHFL.DOWN PT, R6, R2, 0x4, 0x1f ;  /* 0x08801f0002067f89 */ /* 0x00102200000e0000 */
[----:B------:R-:W-:Y:S01]  /*5180*/  BSSY.RECONVERGENT B1, `(.L_x_442) ;  /* 0x000001d000017945 */ /* 0x000fe20003800200 */
[----:B------:R-:W-:Y:S02]  /*5190*/  IMAD.MOV.U32 R11, RZ, RZ, R8 ;  /* 0x000000ffff0b7224 */ /* 0x000fe400078e0008 */
[----:B------:R0:W0:Y:S01]  /*51a0*/  SHFL.DOWN PT, R7, R3, 0x4, 0x1f ;  /* 0x08801f0003077f89 */ /* 0x00002200000e0000 */
[----:B------:R-:W-:Y:S02]  /*51b0*/  IMAD.MOV.U32 R12, RZ, RZ, R9 ;  /* 0x000000ffff0c7224 */ /* 0x000fe400078e0009 */
[----:B-1----:R-:W-:Y:S01]  /*51c0*/  IMAD.MOV.U32 R4, RZ, RZ, R2 ;  /* 0x000000ffff047224 */ /* 0x002fe200078e0002 */
[----:B----4-:R1:W4:Y:S01]  /*51d0*/  SHFL.DOWN PT, R13, R8, 0x4, 0x1f ;  /* 0x08801f00080d7f89 */ /* 0x01032200000e0000 */
[----:B--2---:R-:W-:-:S03]  /*51e0*/  IMAD.MOV.U32 R5, RZ, RZ, R3 ;  /* 0x000000ffff057224 */ /* 0x004fc600078e0003 */
[----:B---3--:R1:W2:Y:S01]  /*51f0*/  SHFL.DOWN PT, R14, R9, 0x4, 0x1f ;  /* 0x08801f00090e7f89 */ /* 0x0082a200000e0000 */
[----:B------:R-:W-:Y:S05]  /*5200*/  @P0 BRA `(.L_x_443) ;  /* 0x0000000000500947 */ /* 0x000fea0003800000 */
[----:B0-----:R-:W-:Y:S01]  /*5210*/  DSETP.GEU.AND P0, PT, |R2|, |R6|, PT ;  /* 0x400000060200722a */ /* 0x001fe20003f0e200 */
[----:B----4-:R-:W-:Y:S02]  /*5220*/  IMAD.MOV.U32 R11, RZ, RZ, R13 ;  /* 0x000000ffff0b7224 */ /* 0x010fe400078e000d */
        /* <DEDUP_REMOVED lines=18> */
.L_x_443:
[----:B------:R-:W-:Y:S05]  /*5350*/  BSYNC.RECONVERGENT B1 ;  /* 0x0000000000017941 */ /* 0x000fea0003800200 */
.L_x_442:
[----:B------:R-:W-:Y:S01]  /*5360*/  ISETP.GT.AND P0, PT, R10, 0x17, PT ;  /* 0x000000170a00780c */ /* 0x000fe20003f04270 */
[----:B0-----:R0:W3:Y:S01]  /*5370*/  SHFL.DOWN PT, R2, R4, 0x8, 0x1f ;  /* 0x09001f0004027f89 */ /* 0x0010e200000e0000 */
[----:B------:R-:W-:Y:S01]  /*5380*/  BSSY.RECONVERGENT B1, `(.L_x_444) ;  /* 0x000001d000017945 */ /* 0x000fe20003800200 */
[----:B-1----:R-:W-:Y:S02]  /*5390*/  IMAD.MOV.U32 R8, RZ, RZ, R11 ;  /* 0x000000ffff087224 */ /* 0x002fe400078e000b */
[----:B------:R0:W1:Y:S01]  /*53a0*/  SHFL.DOWN PT, R3, R5, 0x8, 0x1f ;  /* 0x09001f0005037f89 */ /* 0x00006200000e0000 */
[----:B------:R-:W-:Y:S02]  /*53b0*/  IMAD.MOV.U32 R9, RZ, RZ, R12 ;  /* 0x000000ffff097224 */ /* 0x000fe400078e000c */
[----:B------:R-:W-:Y:S01]  /*53c0*/  IMAD.MOV.U32 R6, RZ, RZ, R4 ;  /* 0x000000ffff067224 */ /* 0x000fe200078e0004 */
[----:B--2---:R0:W2:Y:S01]  /*53d0*/  SHFL.DOWN PT, R14, R11, 0x8, 0x1f ;  /* 0x09001f000b0e7f89 */ /* 0x0040a200000e0000 */
[----:B------:R-:W-:-:S03]  /*53e0*/  IMAD.MOV.U32 R7, RZ, RZ, R5 ;  /* 0x000000ffff077224 */ /* 0x000fc600078e0005 */
[----:B----4-:R0:W4:Y:S01]  /*53f0*/  SHFL.DOWN PT, R13, R12, 0x8, 0x1f ;  /* 0x09001f000c0d7f89 */ /* 0x01012200000e0000 */
[----:B------:R-:W-:Y:S05]  /*5400*/  @P0 BRA `(.L_x_445) ;  /* 0x0000000000500947 */ /* 0x000fea0003800000 */
[----:B-1-3--:R-:W-:Y:S01]  /*5410*/  DSETP.GEU.AND P0, PT, |R4|, |R2|, PT ;  /* 0x400000020400722a */ /* 0x00afe20003f0e200 */
[----:B--2---:R-:W-:Y:S01]  /*5420*/  IMAD.MOV.U32 R8, RZ, RZ, R14 ;  /* 0x000000ffff087224 */ /* 0x004fe200078e000e */
        /* <DEDUP_REMOVED lines=18> */
.L_x_445:
[----:B------:R-:W-:Y:S05]  /*5550*/  BSYNC.RECONVERGENT B1 ;  /* 0x0000000000017941 */ /* 0x000fea0003800200 */
.L_x_444:
[----:B------:R-:W-:Y:S01]  /*5560*/  ISETP.GT.AND P0, PT, R10, 0xf, PT ;  /* 0x0000000f0a00780c */ /* 0x000fe20003f04270 */
[----:B0-----:R0:W0:Y:S01]  /*5570*/  SHFL.DOWN PT, R4, R6, 0x10, 0x1f ;  /* 0x0a001f0006047f89 */ /* 0x00102200000e0000 */
[----:B------:R-:W-:Y:S01]  /*5580*/  BSSY.RECONVERGENT B1, `(.L_x_446) ;  /* 0x000001d000017945 */ /* 0x000fe20003800200 */
[----:B--2---:R-:W-:Y:S02]  /*5590*/  IMAD.MOV.U32 R14, RZ, RZ, R8 ;  /* 0x000000ffff0e7224 */ /* 0x004fe400078e0008 */
[----:B------:R2:W0:Y:S01]  /*55a0*/  SHFL.DOWN PT, R5, R7, 0x10, 0x1f ;  /* 0x0a001f0007057f89 */ /* 0x00042200000e0000 */
[----:B------:R-:W-:Y:S02]  /*55b0*/  IMAD.MOV.U32 R15, RZ, RZ, R9 ;  /* 0x000000ffff0f7224 */ /* 0x000fe400078e0009 */
[----:B---3--:R-:W-:Y:S01]  /*55c0*/  IMAD.MOV.U32 R2, RZ, RZ, R6 ;  /* 0x000000ffff027224 */ /* 0x008fe200078e0006 */
[----:B------:R2:W3:Y:S01]  /*55d0*/  SHFL.DOWN PT, R11, R8, 0x10, 0x1f ;  /* 0x0a001f00080b7f89 */ /* 0x0004e200000e0000 */
[----:B-1----:R-:W-:-:S03]  /*55e0*/  IMAD.MOV.U32 R3, RZ, RZ, R7 ;  /* 0x000000ffff037224 */ /* 0x002fc600078e0007 */
[----:B------:R2:W1:Y:S01]  /*55f0*/  SHFL.DOWN PT, R12, R9, 0x10, 0x1f ;  /* 0x0a001f00090c7f89 */ /* 0x00046200000e0000 */
[----:B------:R-:W-:Y:S05]  /*5600*/  @P0 BRA `(.L_x_447) ;  /* 0x0000000000500947 */ /* 0x000fea0003800000 */
[----:B0-----:R-:W-:Y:S01]  /*5610*/  DSETP.GEU.AND P0, PT, |R6|, |R4|, PT ;  /* 0x400000040600722a */ /* 0x001fe20003f0e200 */
[----:B---3--:R-:W-:Y:S02]  /*5620*/  IMAD.MOV.U32 R14, RZ, RZ, R11 ;  /* 0x000000ffff0e7224 */ /* 0x008fe400078e000b */
[----:B-1----:R-:W-:Y:S02]  /*5630*/  IMAD.MOV.U32 R15, RZ, RZ, R12 ;  /* 0x000000ffff0f7224 */ /* 0x002fe400078e000c */
        /* <DEDUP_REMOVED lines=17> */
.L_x_447:
[----:B------:R-:W-:Y:S05]  /*5750*/  BSYNC.RECONVERGENT B1 ;  /* 0x0000000000017941 */ /* 0x000fea0003800200 */
.L_x_446:
        /* <DEDUP_REMOVED lines=11> */
.L_x_449:
[----:B------:R-:W-:Y:S05]  /*5810*/  BSYNC.RECONVERGENT B1 ;  /* 0x0000000000017941 */ /* 0x000fea0003800200 */
.L_x_448:
        /* <DEDUP_REMOVED lines=8> */
[----:B--2---:R-:W2:Y:S04]  /*58a0*/  LDS.128 R4, [R0+0x20] ;  /* 0x0000200000047984 */ /* 0x004ea80000000c00 */
[----:B-1--4-:R1:W4:Y:S04]  /*58b0*/  LDS.64 R12, [R0+0x80] ;  /* 0x00008000000c7984 */ /* 0x0123280000000a00 */
[----:B---3--:R1:W3:Y:S01]  /*58c0*/  LDS.128 R8, [R0+0x30] ;  /* 0x0000300000087984 */ /* 0x0082e20000000c00 */
[----:B0-----:R-:W-:Y:S01]  /*58d0*/  DSETP.GEU.AND P0, PT, |R2|, |R16|, PT ;  /* 0x400000100200722a */ /* 0x001fe20003f0e200 */
[----:B------:R-:W-:-:S02]  /*58e0*/  IMAD.MOV.U32 R24, RZ, RZ, R16 ;  /* 0x000000ffff187224 */ /* 0x000fc400078e0010 */
[----:B------:R-:W-:Y:S02]  /*58f0*/  IMAD.MOV.U32 R25, RZ, RZ, R17 ;  /* 0x000000ffff197224 */ /* 0x000fe400078e0011 */
[----:B--2---:R-:W-:Y:S02]  /*5900*/  IMAD.MOV.U32 R27, RZ, RZ, R4 ;  /* 0x000000ffff1b7224 */ /* 0x004fe400078e0004 */
[----:B------:R-:W-:-:S07]  /*5910*/  IMAD.MOV.U32 R29, RZ, RZ, R5 ;  /* 0x000000ffff1d7224 */ /* 0x000fce00078e0005 */
[----:B-1-34-:R-:W-:Y:S05]  /*5920*/  @!P0 BRA `(.L_x_451) ;  /* 0x0000000000388947 */ /* 0x01afea0003800000 */
        /* <DEDUP_REMOVED lines=14> */
.L_x_451:
[----:B------:R-:W-:Y:S05]  /*5a10*/  BSYNC.RECONVERGENT B1 ;  /* 0x0000000000017941 */ /* 0x000fea0003800200 */
.L_x_450:
        /* <DEDUP_REMOVED lines=23> */
.L_x_453:
[----:B------:R-:W-:Y:S05]  /*5b90*/  BSYNC.RECONVERGENT B1 ;  /* 0x0000000000017941 */ /* 0x000fea0003800200 */
.L_x_452:
        /* <DEDUP_REMOVED lines=21> */
.L_x_455:
[----:B------:R-:W-:Y:S05]  /*5cf0*/  BSYNC.RECONVERGENT B1 ;  /* 0x0000000000017941 */ /* 0x000fea0003800200 */
.L_x_454:
        /* <DEDUP_REMOVED lines=23> */
.L_x_457:
[----:B------:R-:W-:Y:S05]  /*5e70*/  BSYNC.RECONVERGENT B1 ;  /* 0x0000000000017941 */ /* 0x000fea0003800200 */
.L_x_456:
[----:B------:R-:W-:Y:S01]  /*5e80*/  DSETP.GEU.AND P0, PT, |R14|, |R22|, PT ;  /* 0x400000160e00722a */ /* 0x000fe20003f0e200 */
[----:B------:R-:W-:Y:S01]  /*5e90*/  BSSY.RECONVERGENT B1, `(.L_x_458) ;  /* 0x0000014000017945 */ /* 0x000fe20003800200 */
[----:B------:R-:W-:Y:S01]  /*5ea0*/  MOV R2, R22 ;  /* 0x0000001600027202 */ /* 0x000fe20000000f00 */
[----:B------:R-:W-:Y:S02]  /*5eb0*/  IMAD.MOV.U32 R3, RZ, RZ, R23 ;  /* 0x000000ffff037224 */ /* 0x000fe400078e0017 */
[----:B-1----:R-:W-:Y:S02]  /*5ec0*/  IMAD.MOV.U32 R19, RZ, RZ, R8 ;  /* 0x000000ffff137224 */ /* 0x002fe400078e0008 */
        /* <DEDUP_REMOVED lines=16> */
.L_x_459:
[----:B------:R-:W-:Y:S05]  /*5fd0*/  BSYNC.RECONVERGENT B1 ;  /* 0x0000000000017941 */ /* 0x000fea0003800200 */
.L_x_458:
        /* <DEDUP_REMOVED lines=21> */
.L_x_461:
[----:B------:R-:W-:Y:S05]  /*6130*/  BSYNC.RECONVERGENT B1 ;  /* 0x0000000000017941 */ /* 0x000fea0003800200 */
.L_x_460:
        /* <DEDUP_REMOVED lines=20> */
.L_x_383:
[----:B------:R-:W-:Y:S05]  /*6280*/  BSYNC.RECONVERGENT B0 ;  /* 0x0000000000007941 */ /* 0x000fea0003800200 */
.L_x_350:
[----:B------:R-:W-:Y:S05]  /*6290*/  @P1 EXIT ;  /* 0x000000000000194d */ /* 0x000fea0003800000 */
[----:B01----:R-:W0:Y:S02]  /*62a0*/  LDC.64 R4, c[0x0][0x388] ;  /* 0x0000e200ff047b82 */ /* 0x003e240000000a00 */
[----:B0-----:R-:W-:Y:S04]  /*62b0*/  STG.E.64 desc[UR6][R4.64], R2 ;  /* 0x0000000204007986 */ /* 0x001fe8000c101b06 */
[----:B------:R-:W-:Y:S01]  /*62c0*/  STG.E.64 desc[UR6][R4.64+0x8], R14 ;  /* 0x0000080e04007986 */ /* 0x000fe2000c101b06 */
[----:B------:R-:W-:Y:S05]  /*62d0*/  EXIT ;  /* 0x000000000000794d */ /* 0x000fea0003800000 */
.L_x_462:
        /* <DEDUP_REMOVED lines=10> */
.L_x_723:


//--------------------- .text._ZN6thrust24THRUST_300001_SM_1000_NS8cuda_cub4core6detail13_kernel_agentINS1_8__reduce10DrainAgentIiEEJN3cub18CUB_300001_SM_10009GridQueueIjEEiEEEvDpT0_ --------------------------
	.section	.text._ZN6thrust24THRUST_300001_SM_1000_NS8cuda_cub4core6detail13_kernel_agentINS1_8__reduce10DrainAgentIiEEJN3cub18CUB_300001_SM_10009GridQueueIjEEiEEEvDpT0_,"ax",@progbits
	.align	128
        .global         _ZN6thrust24THRUST_300001_SM_1000_NS8cuda_cub4core6detail13_kernel_agentINS1_8__reduce10DrainAgentIiEEJN3cub18CUB_300001_SM_10009GridQueueIjEEiEEEvDpT0_
        .type           _ZN6thrust24THRUST_300001_SM_1000_NS8cuda_cub4core6detail13_kernel_agentINS1_8__reduce10DrainAgentIiEEJN3cub18CUB_300001_SM_10009GridQueueIjEEiEEEvDpT0_,@function
        .size           _ZN6thrust24THRUST_300001_SM_1000_NS8cuda_cub4core6detail13_kernel_agentINS1_8__reduce10DrainAgentIiEEJN3cub18CUB_300001_SM_10009GridQueueIjEEiEEEvDpT0_,(.L_x_724 - _ZN6thrust24THRUST_300001_SM_1000_NS8cuda_cub4core6detail13_kernel_agentINS1_8__reduce10DrainAgentIiEEJN3cub18CUB_300001_SM_10009GridQueueIjEEiEEEvDpT0_)
        .other          _ZN6thrust24THRUST_300001_SM_1000_NS8cuda_cub4core6detail13_kernel_agentINS1_8__reduce10DrainAgentIiEEJN3cub18CUB_300001_SM_10009GridQueueIjEEiEEEvDpT0_,@"STO_CUDA_ENTRY STV_DEFAULT"
_ZN6thrust24THRUST_300001_SM_1000_NS8cuda_cub4core6detail13_kernel_agentINS1_8__reduce10DrainAgentIiEEJN3cub18CUB_300001_SM_10009GridQueueIjEEiEEEvDpT0_:
.text._ZN6thrust24THRUST_300001_SM_1000_NS8cuda_cub4core6detail13_kernel_agentINS1_8__reduce10DrainAgentIiEEJN3cub18CUB_300001_SM_10009GridQueueIjEEiEEEvDpT0_:
[----:B------:R-:W-:Y:S08]  /*0000*/  LDC R1, c[0x0][0x37c] ;  /* 0x0000df00ff017b82 */ /* 0x000ff00000000800 */
[----:B------:R-:W0:Y:S01]  /*0010*/  LDC.64 R2, c[0x0][0x380] ;  /* 0x0000e000ff027b82 */ /* 0x000e220000000a00 */
[----:B------:R-:W0:Y:S07]  /*0020*/  LDCU.64 UR4, c[0x0][0x358] ;  /* 0x00006b00ff0477ac */ /* 0x000e2e0008000a00 */
[----:B------:R-:W1:Y:S01]  /*0030*/  LDC R5, c[0x0][0x388] ;  /* 0x0000e200ff057b82 */ /* 0x000e620000000800 */
[----:B0-----:R-:W-:Y:S04]  /*0040*/  STG.E desc[UR4][R2.64+0x4], RZ ;  /* 0x000004ff02007986 */ /* 0x001fe8000c101904 */
[----:B-1----:R-:W-:Y:S01]  /*0050*/  STG.E desc[UR4][R2.64], R5 ;  /* 0x0000000502007986 */ /* 0x002fe2000c101904 */
[----:B------:R-:W-:Y:S05]  /*0060*/  EXIT ;  /* 0x000000000000794d */ /* 0x000fea0003800000 */
.L_x_463:
        /* <DEDUP_REMOVED lines=9> */
.L_x_724:


//--------------------- .text._ZN6thrust24THRUST_300001_SM_1000_NS8cuda_cub4core6detail13_kernel_agentINS1_8__reduce11ReduceAgentINS0_12zip_iteratorIN4cuda3std3__45tupleIJNS0_10device_ptrIdEENS0_17counting_iteratorIlNS0_11use_defaultESF_SF_EEEEEEEPNSB_IJdlEEESJ_iNS1_9__extrema9arg_max_fIdl10comparatorEEEEJSI_SK_iN3cub18CUB_300001_SM_100013GridEvenShareIiEENSR_9GridQueueIjEESO_EEEvDpT0_ --------------------------
	.section	.text._ZN6thrust24THRUST_300001_SM_1000_NS8cuda_cub4core6detail13_kernel_agentINS1_8__reduce11ReduceAgentINS0_12zip_iteratorIN4cuda3std3__45tupleIJNS0_10device_ptrIdEENS0_17counting_iteratorIlNS0_11use_defaultESF_SF_EEEEEEEPNSB_IJdlEEESJ_iNS1_9__extrema9arg_max_fIdl10comparatorEEEEJSI_SK_iN3cub18CUB_300001_SM_100013GridEvenShareIiEENSR_9GridQueueIjEESO_EEEvDpT0_,"ax",@progbits
	.align	128
        .global         _ZN6thrust24THRUST_300001_SM_1000_NS8cuda_cub4core6detail13_kernel_agentINS1_8__reduce11ReduceAgentINS0_12zip_iteratorIN4cuda3std3__45tupleIJNS0_10device_ptrIdEENS0_17counting_iteratorIlNS0_11use_defaultESF_SF_EEEEEEEPNSB_IJdlEEESJ_iNS1_9__extrema9arg_max_fIdl10comparatorEEEEJSI_SK_iN3cub18CUB_300001_SM_100013GridEvenShareIiEENSR_9GridQueueIjEESO_EEEvDpT0_
        .type           _ZN6thrust24THRUST_300001_SM_1000_NS8cuda_cub4core6detail13_kernel_agentINS1_8__reduce11ReduceAgentINS0_12zip_iteratorIN4cuda3std3__45tupleIJNS0_10device_ptrIdEENS0_17counting_iteratorIlNS0_11use_defaultESF_SF_EEEEEEEPNSB_IJdlEEESJ_iNS1_9__extrema9arg_max_fIdl10comparatorEEEEJSI_SK_iN3cub18CUB_300001_SM_100013GridEvenShareIiEENSR_9GridQueueIjEESO_EEEvDpT0_,@function
        .size           _ZN6thrust24THRUST_300001_SM_1000_NS8cuda_cub4core6detail13_kernel_agentINS1_8__reduce11ReduceAgentINS0_12zip_iteratorIN4cuda3std3__45tupleIJNS0_10device_ptrIdEENS0_17counting_iteratorIlNS0_11use_defaultESF_SF_EEEEEEEPNSB_IJdlEEESJ_iNS1_9__extrema9arg_max_fIdl10comparatorEEEEJSI_SK_iN3cub18CUB_300001_SM_100013GridEvenShareIiEENSR_9GridQueueIjEESO_EEEvDpT0_,(.L_x_725 - _ZN6thrust24THRUST_300001_SM_1000_NS8cuda_cub4core6detail13_kernel_agentINS1_8__reduce11ReduceAgentINS0_12zip_iteratorIN4cuda3std3__45tupleIJNS0_10device_ptrIdEENS0_17counting_iteratorIlNS0_11use_defaultESF_SF_EEEEEEEPNSB_IJdlEEESJ_iNS1_9__extrema9arg_max_fIdl10comparatorEEEEJSI_SK_iN3cub18CUB_300001_SM_100013GridEvenShareIiEENSR_9GridQueueIjEESO_EEEvDpT0_)
        .other          _ZN6thrust24THRUST_300001_SM_1000_NS8cuda_cub4core6detail13_kernel_agentINS1_8__reduce11ReduceAgentINS0_12zip_iteratorIN4cuda3std3__45tupleIJNS0_10device_ptrIdEENS0_17counting_iteratorIlNS0_11use_defaultESF_SF_EEEEEEEPNSB_IJdlEEESJ_iNS1_9__extrema9arg_max_fIdl10comparatorEEEEJSI_SK_iN3cub18CUB_300001_SM_100013GridEvenShareIiEENSR_9GridQueueIjEESO_EEEvDpT0_,@"STO_CUDA_ENTRY STV_DEFAULT"
_ZN6thrust24THRUST_300001_SM_1000_NS8cuda_cub4core6detail13_kernel_agentINS1_8__reduce11ReduceAgentINS0_12zip_iteratorIN4cuda3std3__45tupleIJNS0_10device_ptrIdEENS0_17counting_iteratorIlNS0_11use_defaultESF_SF_EEEEEEEPNSB_IJdlEEESJ_iNS1_9__extrema9arg_max_fIdl10comparatorEEEEJSI_SK_iN3cub18CUB_300001_SM_100013GridEvenShareIiEENSR_9GridQueueIjEESO_EEEvDpT0_:
.text._ZN6thrust24THRUST_300001_SM_1000_NS8cuda_cub4core6detail13_kernel_agentINS1_8__reduce11ReduceAgentINS0_12zip_iteratorIN4cuda3std3__45tupleIJNS0_10device_ptrIdEENS0_17counting_iteratorIlNS0_11use_defaultESF_SF_EEEEEEEPNSB_IJdlEEESJ_iNS1_9__extrema9arg_max_fIdl10comparatorEEEEJSI_SK_iN3cub18CUB_300001_SM_100013GridEvenShareIiEENSR_9GridQueueIjEESO_EEEvDpT0_:
[----:B------:R-:W-:Y:S01]  /*0000*/  LDC R1, c[0x0][0x37c] ;  /* 0x0000df00ff017b82 */ /* 0x000fe20000000800 */
[----:B------:R-:W0:Y:S01]  /*0010*/  S2R R0, SR_CTAID.X ;  /* 0x0000000000007919 */ /* 0x000e220000002500 */
[----:B------:R-:W1:Y:S01]  /*0020*/  LDCU UR4, c[0x0][0x398] ;  /* 0x00007300ff0477ac */ /* 0x000e620008000800 */
[----:B------:R-:W-:Y:S01]  /*0030*/  BSSY.RECONVERGENT B0, `(.L_x_464) ;  /* 0x000066d000007945 */ /* 0x000fe20003800200 */
[----:B------:R-:W2:Y:S01]  /*0040*/  LDCU UR6, c[0x0][0x370] ;  /* 0x00006e00ff0677ac */ /* 0x000ea20008000800 */
[----:B------:R-:W3:Y:S01]  /*0050*/  LDCU.64 UR10, c[0x0][0x358] ;  /* 0x00006b00ff0a77ac */ /* 0x000ee20008000a00 */
[----:B-1----:R-:W-:Y:S01]  /*0060*/  IMAD.U32 R7, RZ, RZ, UR4 ;  /* 0x00000004ff077e24 */ /* 0x002fe2000f8e00ff */
[----:B--2---:R-:W-:Y:S01]  /*0070*/  UIMAD UR6, UR6, 0x500, URZ ;  /* 0x00000500060678a4 */ /* 0x004fe2000f8e02ff */
[----:B0-----:R-:W-:-:S04]  /*0080*/  IMAD R10, R0, 0x500, RZ ;  /* 0x00000500000a7824 */ /* 0x001fc800078e02ff */
[----:B------:R-:W-:-:S05]  /*0090*/  VIADD R2, R10, 0x500 ;  /* 0x000005000a027836 */ /* 0x000fca0000000000 */
[----:B------:R-:W-:-:S13]  /*00a0*/  ISETP.GT.AND P0, PT, R2, R7, PT ;  /* 0x000000070200720c */ /* 0x000fda0003f04270 */
[----:B---3--:R-:W-:Y:S05]  /*00b0*/  @!P0 BRA `(.L_x_465) ;  /* 0x0000003800d08947 */ /* 0x008fea0003800000 */
[----:B------:R-:W0:Y:S01]  /*00c0*/  S2R R5, SR_TID.X ;  /* 0x0000000000057919 */ /* 0x000e220000002100 */
[----:B------:R-:W-:Y:S01]  /*00d0*/  IMAD.IADD R4, R7, 0x1, -R10 ;  /* 0x0000000107047824 */ /* 0x000fe200078e0a0a */
[----:B------:R-:W1:Y:S01]  /*00e0*/  LDCU.64 UR6, c[0x0][0x388] ;  /* 0x00007100ff0677ac */ /* 0x000e620008000a00 */
[----:B------:R-:W-:Y:S01]  /*00f0*/  BSSY.RECONVERGENT B1, `(.L_x_466) ;  /* 0x0000010000017945 */ /* 0x000fe20003800200 */
[----:B------:R-:W-:Y:S01]  /*0100*/  IMAD.MOV.U32 R8, RZ, RZ, RZ ;  /* 0x000000ffff087224 */ /* 0x000fe200078e00ff */
[----:B------:R-:W-:Y:S01]  /*0110*/  CS2R R2, SRZ ;  /* 0x0000000000027805 */ /* 0x000fe2000001ff00 */
[----:B------:R-:W2:Y:S01]  /*0120*/  LDCU.64 UR8, c[0x0][0x388] ;  /* 0x00007100ff0877ac */ /* 0x000ea20008000a00 */
[----:B------:R-:W-:Y:S01]  /*0130*/  IMAD.MOV.U32 R6, RZ, RZ, RZ ;  /* 0x000000ffff067224 */ /* 0x000fe200078e00ff */
[----:B0-----:R-:W-:Y:S01]  /*0140*/  ISETP.GE.AND P0, PT, R5, R4, PT ;  /* 0x000000040500720c */ /* 0x001fe20003f06270 */
[----:B------:R-:W-:-:S12]  /*0150*/  IMAD.MOV.U32 R9, RZ, RZ, R5 ;  /* 0x000000ffff097224 */ /* 0x000fd800078e0005 */
[----:B-12---:R-:W-:Y:S05]  /*0160*/  @P0 BRA `(.L_x_467) ;  /* 0x0000000000200947 */ /* 0x006fea0003800000 */
[----:B------:R-:W0:Y:S01]  /*0170*/  LDC.64 R2, c[0x0][0x380] ;  /* 0x0000e000ff027b82 */ /* 0x000e220000000a00 */
[----:B------:R-:W-:Y:S01]  /*0180*/  IMAD.IADD R11, R10, 0x1, R5 ;  /* 0x000000010a0b7824 */ /* 0x000fe200078e0205 */
[----:B------:R-:W1:Y:S03]  /*0190*/  LDCU.64 UR4, c[0x0][0x388] ;  /* 0x00007100ff0477ac */ /* 0x000e660008000a00 */
[----:B0-----:R-:W-:-:S06]  /*01a0*/  IMAD.WIDE R2, R11, 0x8, R2 ;  /* 0x000000080b027825 */ /* 0x001fcc00078e0202 */
[----:B------:R-:W5:Y:S01]  /*01b0*/  LDG.E.64 R2, desc[UR10][R2.64] ;  /* 0x0000000a02027981 */ /* 0x000f62000c1e1b00 */
[----:B-1----:R-:W-:Y:S01]  /*01c0*/  IADD3 R8, P0, PT, R11, UR4, RZ ;  /* 0x000000040b087c10 */ /* 0x002fe2000ff1e0ff */
[----:B------:R-:W-:-:S03]  /*01d0*/  VIADD R9, R5, 0x100 ;  /* 0x0000010005097836 */ /* 0x000fc60000000000 */
[----:B------:R-:W-:-:S09]  /*01e0*/  LEA.HI.X.SX32 R6, R11, UR5, 0x1, P0 ;  /* 0x000000050b067c11 */ /* 0x000fd200080f0eff */
.L_x_467:
[----:B------:R-:W-:Y:S05]  /*01f0*/  BSYNC.RECONVERGENT B1 ;  /* 0x0000000000017941 */ /* 0x000fea0003800200 */
.L_x_466:
        /* <DEDUP_REMOVED lines=9> */
[----:B------:R-:W0:Y:S01]  /*0290*/  LDC.64 R12, c[0x0][0x380] ;  /* 0x0000e000ff0c7b82 */ /* 0x000e220000000a00 */
[----:B------:R-:W-:Y:S01]  /*02a0*/  LEA.HI R7, R18, 0x1, RZ, 0x18 ;  /* 0x0000000112077811 */ /* 0x000fe200078fc0ff */
[----:B------:R-:W-:-:S03]  /*02b0*/  IMAD.IADD R11, R10, 0x1, R9 ;  /* 0x000000010a0b7824 */ /* 0x000fc600078e0209 */
[----:B------:R-:W-:-:S05]  /*02c0*/  LOP3.LUT R7, R7, 0x3, RZ, 0xc0, !PT ;  /* 0x0000000307077812 */ /* 0x000fca00078ec0ff */
[----:B------:R-:W-:-:S07]  /*02d0*/  IMAD.MOV R7, RZ, RZ, -R7 ;  /* 0x000000ffff077224 */ /* 0x000fce00078e0a07 */
.L_x_474:
[----:B0-----:R-:W-:-:S06]  /*02e0*/  IMAD.WIDE R14, R11, 0x8, R12 ;  /* 0x000000080b0e7825 */ /* 0x001fcc00078e020c */
[----:B------:R-:W2:Y:S01]  /*02f0*/  LDG.E.64 R14, desc[UR10][R14.64] ;  /* 0x0000000a0e0e7981 */ /* 0x000ea2000c1e1b00 */
[----:B------:R-:W-:Y:S01]  /*0300*/  IADD3 R22, P1, PT, R11, UR6, RZ ;  /* 0x000000060b167c10 */ /* 0x000fe2000ff3e0ff */
[----:B------:R-:W-:Y:S01]  /*0310*/  VIADD R7, R7, 0x1 ;  /* 0x0000000107077836 */ /* 0x000fe20000000000 */
[----:B------:R-:W-:Y:S01]  /*0320*/  BSSY.RECONVERGENT B3, `(.L_x_472) ;  /* 0x000001b000037945 */ /* 0x000fe20003800200 */
[----:B------:R-:W-:Y:S01]  /*0330*/  IMAD.MOV.U32 R19, RZ, RZ, R8 ;  /* 0x000000ffff137224 */ /* 0x000fe200078e0008 */
[----:B------:R-:W-:Y:S01]  /*0340*/  LEA.HI.X.SX32 R21, R11, UR7, 0x1, P1 ;  /* 0x000000070b157c11 */ /* 0x000fe200088f0eff */
[----:B------:R-:W-:Y:S01]  /*0350*/  IMAD.MOV.U32 R20, RZ, RZ, R6 ;  /* 0x000000ffff147224 */ /* 0x000fe200078e0006 */
[----:B------:R-:W-:Y:S01]  /*0360*/  ISETP.NE.AND P2, PT, R7, RZ, PT ;  /* 0x000000ff0700720c */ /* 0x000fe20003f45270 */
[----:B-----5:R-:W-:Y:S02]  /*0370*/  IMAD.MOV.U32 R16, RZ, RZ, R2 ;  /* 0x000000ffff107224 */ /* 0x020fe400078e0002 */
[----:B------:R-:W-:-:S02]  /*0380*/  IMAD.MOV.U32 R17, RZ, RZ, R3 ;  /* 0x000000ffff117224 */ /* 0x000fc400078e0003 */
[----:B------:R-:W-:Y:S02]  /*0390*/  IMAD.MOV.U32 R8, RZ, RZ, R22 ;  /* 0x000000ffff087224 */ /* 0x000fe400078e0016 */
        /* <DEDUP_REMOVED lines=19> */
.L_x_473:
[----:B------:R-:W-:Y:S05]  /*04d0*/  BSYNC.RECONVERGENT B3 ;  /* 0x0000000000037941 */ /* 0x000fea0003800200 */
.L_x_472:
[----:B------:R-:W-:Y:S02]  /*04e0*/  VIADD R9, R9, 0x100 ;  /* 0x0000010009097836 */ /* 0x000fe40000000000 */
[----:B------:R-:W-:Y:S01]  /*04f0*/  VIADD R11, R11, 0x100 ;  /* 0x000001000b0b7836 */ /* 0x000fe20000000000 */
[----:B------:R-:W-:Y:S06]  /*0500*/  @P2 BRA `(.L_x_474) ;  /* 0xfffffffc00742947 */ /* 0x000fec000383ffff */
.L_x_471:
[----:B------:R-:W-:Y:S05]  /*0510*/  BSYNC.RECONVERGENT B2 ;  /* 0x0000000000027941 */ /* 0x000fea0003800200 */
.L_x_470:
[----:B------:R-:W-:-:S13]  /*0520*/  ISETP.GE.U32.AND P0, PT, R18, 0x300, PT ;  /* 0x000003001200780c */ /* 0x000fda0003f06070 */
[----:B------:R-:W-:Y:S05]  /*0530*/  @!P0 BRA `(.L_x_469) ;  /* 0x0000000400cc8947 */ /* 0x000fea0003800000 */
[----:B------:R-:W0:Y:S01]  /*0540*/  LDC.64 R12, c[0x0][0x380] ;  /* 0x0000e000ff0c7b82 */ /* 0x000e220000000a00 */
[----:B------:R-:W-:-:S04]  /*0550*/  IMAD.IADD R7, R10, 0x1, R9 ;  /* 0x000000010a077824 */ /* 0x000fc800078e0209 */
[C---:B------:R-:W-:Y:S02]  /*0560*/  VIADD R27, R7.reuse, 0x100 ;  /* 0x00000100071b7836 */ /* 0x040fe40000000000 */
[C---:B------:R-:W-:Y:S02]  /*0570*/  VIADD R26, R7.reuse, 0x200 ;  /* 0x00000200071a7836 */ /* 0x040fe40000000000 */
[----:B------:R-:W-:Y:S01]  /*0580*/  VIADD R25, R7, 0x300 ;  /* 0x0000030007197836 */ /* 0x000fe20000000000 */
[----:B0-----:R-:W-:-:S05]  /*0590*/  IADD3 R10, P0, PT, R12, 0x1000, RZ ;  /* 0x000010000c0a7810 */ /* 0x001fca0007f1e0ff */
[----:B------:R-:W-:-:S08]  /*05a0*/  IMAD.X R11, RZ, RZ, R13, P0 ;  /* 0x000000ffff0b7224 */ /* 0x000fd000000e060d */
.L_x_483:
[----:B------:R-:W-:-:S05]  /*05b0*/  IMAD.WIDE R22, R7, 0x8, R10 ;  /* 0x0000000807167825 */ /* 0x000fca00078e020a */
[----:B------:R-:W2:Y:S04]  /*05c0*/  LDG.E.64 R20, desc[UR10][R22.64+-0x1000] ;  /* 0xfff0000a16147981 */ /* 0x000ea8000c1e1b00 */
[----:B-----5:R0:W5:Y:S04]  /*05d0*/  LDG.E.64 R16, desc[UR10][R22.64+-0x800] ;  /* 0xfff8000a16107981 */ /* 0x020168000c1e1b00 */
[----:B------:R0:W5:Y:S04]  /*05e0*/  LDG.E.64 R14, desc[UR10][R22.64] ;  /* 0x0000000a160e7981 */ /* 0x000168000c1e1b00 */
[----:B------:R0:W5:Y:S01]  /*05f0*/  LDG.E.64 R12, desc[UR10][R22.64+0x800] ;  /* 0x0008000a160c7981 */ /* 0x000162000c1e1b00 */
[C---:B------:R-:W-:Y:S01]  /*0600*/  IADD3 R29, P1, PT, R7.reuse, UR8, RZ ;  /* 0x00000008071d7c10 */ /* 0x040fe2000ff3e0ff */
[----:B------:R-:W-:Y:S03]  /*0610*/  BSSY.RECONVERGENT B2, `(.L_x_475) ;  /* 0x0000016000027945 */ /* 0x000fe60003800200 */
[----:B------:R-:W-:Y:S01]  /*0620*/  LEA.HI.X.SX32 R31, R7, UR9, 0x1, P1 ;  /* 0x00000009071f7c11 */ /* 0x000fe200088f0eff */
[----:B------:R-:W-:-:S03]  /*0630*/  IMAD.MOV.U32 R24, RZ, RZ, R29 ;  /* 0x000000ffff187224 */ /* 0x000fc600078e001d */
[----:B------:R-:W-:Y:S01]  /*0640*/  MOV R28, R31 ;  /* 0x0000001f001c7202 */ /* 0x000fe20000000f00 */
        /* <DEDUP_REMOVED lines=18> */
.L_x_476:
[----:B------:R-:W-:Y:S05]  /*0770*/  BSYNC.RECONVERGENT B2 ;  /* 0x0000000000027941 */ /* 0x000fea0003800200 */
.L_x_475:
[----:B-----5:R-:W-:Y:S01]  /*0780*/  DSETP.GEU.AND P0, PT, |R18|, |R16|, PT ;  /* 0x400000101200722a */ /* 0x020fe20003f0e200 */
[C---:B------:R-:W-:Y:S01]  /*0790*/  IADD3 R21, P1, PT, R27.reuse, UR8, RZ ;  /* 0x000000081b157c10 */ /* 0x040fe2000ff3e0ff */
[----:B------:R-:W-:Y:S01]  /*07a0*/  BSSY.RECONVERGENT B2, `(.L_x_477) ;  /* 0x0000015000027945 */ /* 0x000fe20003800200 */
[----:B------:R-:W-:Y:S02]  /*07b0*/  IMAD.MOV.U32 R2, RZ, RZ, R16 ;  /* 0x000000ffff027224 */ /* 0x000fe400078e0010 */
[----:B------:R-:W-:Y:S01]  /*07c0*/  LEA.HI.X.SX32 R23, R27, UR9, 0x1, P1 ;  /* 0x000000091b177c11 */ /* 0x000fe200088f0eff */
[----:B------:R-:W-:Y:S02]  /*07d0*/  IMAD.MOV.U32 R6, RZ, RZ, R21 ;  /* 0x000000ffff067224 */ /* 0x000fe400078e0015 */
[----:B------:R-:W-:Y:S02]  /*07e0*/  IMAD.MOV.U32 R3, RZ, RZ, R17 ;  /* 0x000000ffff037224 */ /* 0x000fe400078e0011 */
[----:B------:R-:W-:-:S04]  /*07f0*/  IMAD.MOV.U32 R8, RZ, RZ, R23 ;  /* 0x000000ffff087224 */ /* 0x000fc800078e0017 */
        /* <DEDUP_REMOVED lines=15> */
.L_x_478:
[----:B------:R-:W-:Y:S05]  /*08f0*/  BSYNC.RECONVERGENT B2 ;  /* 0x0000000000027941 */ /* 0x000fea0003800200 */
.L_x_477:
[----:B------:R-:W-:Y:S01]  /*0900*/  DSETP.GEU.AND P0, PT, |R2|, |R14|, PT ;  /* 0x4000000e0200722a */ /* 0x000fe20003f0e200 */
[C---:B------:R-:W-:Y:S01]  /*0910*/  IADD3 R21, P1, PT, R26.reuse, UR8, RZ ;  /* 0x000000081a157c10 */ /* 0x040fe2000ff3e0ff */
[----:B------:R-:W-:Y:S01]  /*0920*/  BSSY.RECONVERGENT B2, `(.L_x_479) ;  /* 0x0000016000027945 */ /* 0x000fe20003800200 */
[----:B------:R-:W-:Y:S01]  /*0930*/  IADD3 R29, P2, PT, R25, UR8, RZ ;  /* 0x00000008191d7c10 */ /* 0x000fe2000ff5e0ff */
[----:B------:R-:W-:Y:S01]  /*0940*/  IMAD.MOV.U32 R16, RZ, RZ, R14 ;  /* 0x000000ffff107224 */ /* 0x000fe200078e000e */
        /* <DEDUP_REMOVED lines=19> */
.L_x_480:
[----:B------:R-:W-:Y:S05]  /*0a80*/  BSYNC.RECONVERGENT B2 ;  /* 0x0000000000027941 */ /* 0x000fea0003800200 */
.L_x_479:
[----:B------:R-:W-:Y:S01]  /*0a90*/  DSETP.GEU.AND P0, PT, |R16|, |R12|, PT ;  /* 0x4000000c1000722a */ /* 0x000fe20003f0e200 */
[----:B------:R-:W-:Y:S01]  /*0aa0*/  LEA.HI.X.SX32 R14, R25, UR9, 0x1, P2 ;  /* 0x00000009190e7c11 */ /* 0x000fe200090f0eff */
[----:B------:R-:W-:Y:S01]  /*0ab0*/  BSSY.RECONVERGENT B2, `(.L_x_481) ;  /* 0x0000014000027945 */ /* 0x000fe20003800200 */
[----:B------:R-:W-:Y:S02]  /*0ac0*/  IMAD.MOV.U32 R8, RZ, RZ, R29 ;  /* 0x000000ffff087224 */ /* 0x000fe400078e001d */
[----:B------:R-:W-:Y:S02]  /*0ad0*/  IMAD.MOV.U32 R2, RZ, RZ, R12 ;  /* 0x000000ffff027224 */ /* 0x000fe400078e000c */
[----:B------:R-:W-:Y:S02]  /*0ae0*/  IMAD.MOV.U32 R6, RZ, RZ, R14 ;  /* 0x000000ffff067224 */ /* 0x000fe400078e000e */
[----:B------:R-:W-:-:S05]  /*0af0*/  IMAD.MOV.U32 R3, RZ, RZ, R13 ;  /* 0x000000ffff037224 */ /* 0x000fca00078e000d */
        /* <DEDUP_REMOVED lines=15> */
.L_x_482:
[----:B------:R-:W-:Y:S05]  /*0bf0*/  BSYNC.RECONVERGENT B2 ;  /* 0x0000000000027941 */ /* 0x000fea0003800200 */
.L_x_481:
[----:B------:R-:W-:Y:S02]  /*0c00*/  VIADD R9, R9, 0x400 ;  /* 0x0000040009097836 */ /* 0x000fe40000000000 */
[----:B------:R-:W-:Y:S02]  /*0c10*/  VIADD R27, R27, 0x400 ;  /* 0x000004001b1b7836 */ /* 0x000fe40000000000 */
[----:B------:R-:W-:Y:S01]  /*0c20*/  VIADD R26, R26, 0x400 ;  /* 0x000004001a1a7836 */ /* 0x000fe20000000000 */
[----:B------:R-:W-:Y:S01]  /*0c30*/  ISETP.GE.AND P0, PT, R9, R4, PT ;  /* 0x000000040900720c */ /* 0x000fe20003f06270 */
[----:B------:R-:W-:Y:S02]  /*0c40*/  VIADD R25, R25, 0x400 ;  /* 0x0000040019197836 */ /* 0x000fe40000000000 */
[----:B------:R-:W-:-:S10]  /*0c50*/  VIADD R7, R7, 0x400 ;  /* 0x0000040007077836 */ /* 0x000fd40000000000 */
[----:B------:R-:W-:Y:S05]  /*0c60*/  @!P0 BRA `(.L_x_483) ;  /* 0xfffffff800508947 */ /* 0x000fea000383ffff */
.L_x_469:
[----:B------:R-:W-:Y:S05]  /*0c70*/  BSYNC.RECONVERGENT B1 ;  /* 0x0000000000017941 */ /* 0x000fea0003800200 */
.L_x_468:
        /* <DEDUP_REMOVED lines=34> */
.L_x_486:
[----:B------:R-:W-:Y:S05]  /*0ea0*/  BSYNC.RECONVERGENT B1 ;  /* 0x0000000000017941 */ /* 0x000fea0003800200 */
.L_x_485:
        /* <DEDUP_REMOVED lines=31> */
.L_x_488:
[----:B------:R-:W-:Y:S05]  /*10a0*/  BSYNC.RECONVERGENT B1 ;  /* 0x0000000000017941 */ /* 0x000fea0003800200 */
.L_x_487:
[----:B------:R-:W-:Y:S01]  /*10b0*/  ISETP.GT.AND P0, PT, R15, 0x1b, PT ;  /* 0x0000001b0f00780c */ /* 0x000fe20003f04270 */
[----:B---3--:R3:W3:Y:S01]  /*10c0*/  SHFL.DOWN PT, R8, R2, 0x4, 0x1f ;  /* 0x08801f0002087f89 */ /* 0x0086e200000e0000 */
[----:B------:R-:W-:Y:S01]  /*10d0*/  BSSY.RECONVERGENT B1, `(.L_x_489) ;  /* 0x000001d000017945 */ /* 0x000fe20003800200 */
[----:B0-----:R-:W-:Y:S01]  /*10e0*/  MOV R11, R4 ;  /* 0x00000004000b7202 */ /* 0x001fe20000000f00 */
[----:B------:R-:W-:Y:S01]  /*10f0*/  IMAD.MOV.U32 R12, RZ, RZ, R13 ;  /* 0x000000ffff0c7224 */ /* 0x000fe200078e000d */
[----:B------:R0:W0:Y:S01]  /*1100*/  SHFL.DOWN PT, R9, R3, 0x4, 0x1f ;  /* 0x08801f0003097f89 */ /* 0x00002200000e0000 */
[----:B-1----:R-:W-:Y:S02]  /*1110*/  IMAD.MOV.U32 R6, RZ, RZ, R2 ;  /* 0x000000ffff067224 */ /* 0x002fe400078e0002 */
[----:B--2---:R-:W-:Y:S01]  /*1120*/  IMAD.MOV.U32 R7, RZ, RZ, R3 ;  /* 0x000000ffff077224 */ /* 0x004fe200078e0003 */
[----:B----4-:R1:W2:Y:S04]  /*1130*/  SHFL.DOWN PT, R17, R4, 0x4, 0x1f ;  /* 0x08801f0004117f89 */ /* 0x0102a800000e0000 */
[----:B------:R1:W4:Y:S01]  /*1140*/  SHFL.DOWN PT, R10, R13, 0x4, 0x1f ;  /* 0x08801f000d0a7f89 */ /* 0x00032200000e0000 */
        /* <DEDUP_REMOVED lines=21> */
.L_x_490:
[----:B------:R-:W-:Y:S05]  /*12a0*/  BSYNC.RECONVERGENT B1 ;  /* 0x0000000000017941 */ /* 0x000fea0003800200 */
.L_x_489:
[----:B------:R-:W-:Y:S01]  /*12b0*/  ISETP.GT.AND P0, PT, R15, 0x17, PT ;  /* 0x000000170f00780c */ /* 0x000fe20003f04270 */
[----:B---3--:R3:W2:Y:S01]  /*12c0*/  SHFL.DOWN PT, R8, R6, 0x8, 0x1f ;  /* 0x09001f0006087f89 */ /* 0x0086a200000e0000 */
[----:B------:R-:W-:Y:S01]  /*12d0*/  BSSY.RECONVERGENT B1, `(.L_x_491) ;  /* 0x000001d000017945 */ /* 0x000fe20003800200 */
[----:B-1----:R-:W-:Y:S02]  /*12e0*/  IMAD.MOV.U32 R4, RZ, RZ, R11 ;  /* 0x000000ffff047224 */ /* 0x002fe400078e000b */
[----:B0-----:R3:W0:Y:S01]  /*12f0*/  SHFL.DOWN PT, R9, R7, 0x8, 0x1f ;  /* 0x09001f0007097f89 */ /* 0x00162200000e0000 */
[----:B----4-:R-:W-:Y:S02]  /*1300*/  IMAD.MOV.U32 R10, RZ, RZ, R12 ;  /* 0x000000ffff0a7224 */ /* 0x010fe400078e000c */
[----:B------:R-:W-:Y:S01]  /*1310*/  IMAD.MOV.U32 R2, RZ, RZ, R6 ;  /* 0x000000ffff027224 */ /* 0x000fe200078e0006 */
[----:B------:R3:W1:Y:S01]  /*1320*/  SHFL.DOWN PT, R14, R11, 0x8, 0x1f ;  /* 0x09001f000b0e7f89 */ /* 0x00066200000e0000 */
[----:B------:R-:W-:-:S03]  /*1330*/  IMAD.MOV.U32 R3, RZ, RZ, R7 ;  /* 0x000000ffff037224 */ /* 0x000fc600078e0007 */
[----:B------:R3:W4:Y:S01]  /*1340*/  SHFL.DOWN PT, R13, R12, 0x8, 0x1f ;  /* 0x09001f000c0d7f89 */ /* 0x00072200000e0000 */
[----:B------:R-:W-:Y:S05]  /*1350*/  @P0 BRA `(.L_x_492) ;  /* 0x0000000000500947 */ /* 0x000fea0003800000 */
[----:B0-2---:R-:W-:Y:S01]  /*1360*/  DSETP.GEU.AND P0, PT, |R6|, |R8|, PT ;  /* 0x400000080600722a */ /* 0x005fe20003f0e200 */
[----:B-1----:R-:W-:Y:S02]  /*1370*/  IMAD.MOV.U32 R4, RZ, RZ, R14 ;  /* 0x000000ffff047224 */ /* 0x002fe400078e000e */
        /* <DEDUP_REMOVED lines=18> */
.L_x_492:
[----:B------:R-:W-:Y:S05]  /*14a0*/  BSYNC.RECONVERGENT B1 ;  /* 0x0000000000017941 */ /* 0x000fea0003800200 */
.L_x_491:
[----:B------:R-:W-:Y:S01]  /*14b0*/  ISETP.GT.AND P0, PT, R15, 0xf, PT ;  /* 0x0000000f0f00780c */ /* 0x000fe20003f04270 */
[----:B---3--:R3:W1:Y:S01]  /*14c0*/  SHFL.DOWN PT, R6, R2, 0x10, 0x1f ;  /* 0x0a001f0002067f89 */ /* 0x00866200000e0000 */
[----:B------:R-:W-:Y:S01]  /*14d0*/  BSSY.RECONVERGENT B1, `(.L_x_493) ;  /* 0x000001d000017945 */ /* 0x000fe20003800200 */
[----:B--2---:R-:W-:Y:S02]  /*14e0*/  IMAD.MOV.U32 R17, RZ, RZ, R4 ;  /* 0x000000ffff117224 */ /* 0x004fe400078e0004 */
[----:B------:R3:W2:Y:S01]  /*14f0*/  SHFL.DOWN PT, R7, R3, 0x10, 0x1f ;  /* 0x0a001f0003077f89 */ /* 0x0006a200000e0000 */
[----:B------:R-:W-:Y:S02]  /*1500*/  IMAD.MOV.U32 R19, RZ, RZ, R10 ;  /* 0x000000ffff137224 */ /* 0x000fe400078e000a */
[----:B------:R-:W-:Y:S01]  /*1510*/  IMAD.MOV.U32 R12, RZ, RZ, R2 ;  /* 0x000000ffff0c7224 */ /* 0x000fe200078e0002 */
[----:B0-----:R3:W0:Y:S01]  /*1520*/  SHFL.DOWN PT, R9, R4, 0x10, 0x1f ;  /* 0x0a001f0004097f89 */ /* 0x00162200000e0000 */
[----:B----4-:R-:W-:-:S03]  /*1530*/  IMAD.MOV.U32 R13, RZ, RZ, R3 ;  /* 0x000000ffff0d7224 */ /* 0x010fc600078e0003 */
[----:B------:R3:W4:Y:S01]  /*1540*/  SHFL.DOWN PT, R11, R10, 0x10, 0x1f ;  /* 0x0a001f000a0b7f89 */ /* 0x00072200000e0000 */
[----:B------:R-:W-:Y:S05]  /*1550*/  @P0 BRA `(.L_x_494) ;  /* 0x0000000000500947 */ /* 0x000fea0003800000 */
[----:B-12---:R-:W-:Y:S01]  /*1560*/  DSETP.GEU.AND P0, PT, |R2|, |R6|, PT ;  /* 0x400000060200722a */ /* 0x006fe20003f0e200 */
[----:B0-----:R-:W-:Y:S01]  /*1570*/  IMAD.MOV.U32 R17, RZ, RZ, R9 ;  /* 0x000000ffff117224 */ /* 0x001fe200078e0009 */
        /* <DEDUP_REMOVED lines=18> */
.L_x_494:
[----:B------:R-:W-:Y:S05]  /*16a0*/  BSYNC.RECONVERGENT B1 ;  /* 0x0000000000017941 */ /* 0x000fea0003800200 */
.L_x_493:
[----:B------:R-:W-:Y:S01]  /*16b0*/  ISETP.NE.AND P0, PT, R15, RZ, PT ;  /* 0x000000ff0f00720c */ /* 0x000fe20003f05270 */
[----:B------:R-:W-:-:S12]  /*16c0*/  BSSY.RECONVERGENT B1, `(.L_x_495) ;  /* 0x000000b000017945 */ /* 0x000fd80003800200 */
[----:B------:R-:W-:Y:S05]  /*16d0*/  @P0 BRA `(.L_x_496) ;  /* 0x0000000000240947 */ /* 0x000fea0003800000 */
[----:B---3--:R-:W3:Y:S01]  /*16e0*/  S2R R4, SR_CgaCtaId ;  /* 0x0000000000047919 */ /* 0x008ee20000008800 */
[----:B------:R-:W-:Y:S01]  /*16f0*/  MOV R3, 0x400 ;  /* 0x0000040000037802 */ /* 0x000fe20000000f00 */
[----:B------:R-:W-:Y:S01]  /*1700*/  IMAD.MOV.U32 R18, RZ, RZ, R17 ;  /* 0x000000ffff127224 */ /* 0x000fe200078e0011 */
[----:B------:R-:W-:-:S04]  /*1710*/  SHF.R.U32.HI R2, RZ, 0x1, R5 ;  /* 0x00000001ff027819 */ /* 0x000fc80000011605 */
[----:B------:R-:W-:Y:S02]  /*1720*/  LOP3.LUT R2, R2, 0x1f0, RZ, 0xc0, !PT ;  /* 0x000001f002027812 */ /* 0x000fe400078ec0ff */
[----:B---3--:R-:W-:-:S05]  /*1730*/  LEA R3, R4, R3, 0x18 ;  /* 0x0000000304037211 */ /* 0x008fca00078ec0ff */
[----:B------:R-:W-:-:S05]  /*1740*/  IMAD.IADD R3, R2, 0x1, R3 ;  /* 0x0000000102037824 */ /* 0x000fca00078e0203 */
[----:B------:R3:W-:Y:S04]  /*1750*/  STS.64 [R3+0x10], R18 ;  /* 0x0000101203007388 */ /* 0x0007e80000000a00 */
[----:B------:R3:W-:Y:S02]  /*1760*/  STS.64 [R3+0x8], R12 ;  /* 0x0000080c03007388 */ /* 0x0007e40000000a00 */
.L_x_496:
[----:B------:R-:W-:Y:S05]  /*1770*/  BSYNC.RECONVERGENT B1 ;  /* 0x0000000000017941 */ /* 0x000fea0003800200 */
.L_x_495:
[----:B------:R-:W-:Y:S01]  /*1780*/  BAR.SYNC.DEFER_BLOCKING 0x0 ;  /* 0x0000000000007b1d */ /* 0x000fe20000010000 */
[----:B------:R-:W-:-:S13]  /*1790*/  ISETP.NE.AND P1, PT, R5, RZ, PT ;  /* 0x000000ff0500720c */ /* 0x000fda0003f25270 */
[----:B------:R-:W-:Y:S05]  /*17a0*/  @P1 BRA `(.L_x_497) ;  /* 0x0000004c00d41947 */ /* 0x000fea0003800000 */
[----:B---3--:R-:W3:Y:S01]  /*17b0*/  S2R R3, SR_CgaCtaId ;  /* 0x0000000000037919 */ /* 0x008ee20000008800 */
[----:B------:R-:W-:Y:S01]  /*17c0*/  MOV R2, 0x400 ;  /* 0x0000040000027802 */ /* 0x000fe20000000f00 */
[----:B------:R-:W-:Y:S03]  /*17d0*/  BSSY.RECONVERGENT B1, `(.L_x_498) ;  /* 0x000001a000017945 */ /* 0x000fe60003800200 */
[----:B---3--:R-:W-:-:S05]  /*17e0*/  LEA R32, R3, R2, 0x18 ;  /* 0x0000000203207211 */ /* 0x008fca00078ec0ff */
[----:B-1----:R-:W1:Y:S04]  /*17f0*/  LDS.64 R14, [R32+0x18] ;  /* 0x00001800200e7984 */ /* 0x002e680000000a00 */
[----:B0---4-:R-:W0:Y:S04]  /*1800*/  LDS.128 R8, [R32+0x20] ;  /* 0x0000200020087984 */ /* 0x011e280000000c00 */
[----:B------:R3:W4:Y:S04]  /*1810*/  LDS.64 R2, [R32+0x80] ;  /* 0x0000800020027984 */ /* 0x0007280000000a00 */
[----:B--2---:R3:W2:Y:S01]  /*1820*/  LDS.128 R4, [R32+0x30] ;  /* 0x0000300020047984 */ /* 0x0046a20000000c00 */
        /* <DEDUP_REMOVED lines=20> */
.L_x_499:
[----:B------:R-:W-:Y:S05]  /*1970*/  BSYNC.RECONVERGENT B1 ;  /* 0x0000000000017941 */ /* 0x000fea0003800200 */
.L_x_498:
[----:B------:R0:W1:Y:S01]  /*1980*/  LDS.128 R12, [R32+0x40] ;  /* 0x00004000200c7984 */ /* 0x0000620000000c00 */
[----:B------:R-:W-:Y:S01]  /*1990*/  DSETP.GEU.AND P0, PT, |R28|, |R10|, PT ;  /* 0x4000000a1c00722a */ /* 0x000fe20003f0e200 */
[----:B------:R-:W-:Y:S01]  /*19a0*/  BSSY.RECONVERGENT B1, `(.L_x_500) ;  /* 0x0000017000017945 */ /* 0x000fe20003800200 */
[----:B------:R-:W-:Y:S01]  /*19b0*/  IMAD.MOV.U32 R33, RZ, RZ, R4 ;  /* 0x000000ffff217224 */ /* 0x000fe200078e0004 */
[----:B------:R0:W2:Y:S01]  /*19c0*/  LDS.128 R16, [R32+0x50] ;  /* 0x0000500020107984 */ /* 0x0000a20000000c00 */
[----:B------:R-:W-:Y:S02]  /*19d0*/  IMAD.MOV.U32 R35, RZ, RZ, R5 ;  /* 0x000000ffff237224 */ /* 0x000fe400078e0005 */
[----:B------:R-:W-:Y:S01]  /*19e0*/  IMAD.MOV.U32 R8, RZ, RZ, R10 ;  /* 0x000000ffff087224 */ /* 0x000fe200078e000a */
[----:B------:R0:W3:Y:S01]  /*19f0*/  LDS.128 R20, [R32+0x60] ;  /* 0x0000600020147984 */ /* 0x0000e20000000c00 */
[----:B------:R-:W-:-:S03]  /*1a00*/  IMAD.MOV.U32 R9, RZ, RZ, R11 ;  /* 0x000000ffff097224 */ /* 0x000fc600078e000b */
[----:B------:R0:W4:Y:S03]  /*1a10*/  LDS.128 R24, [R32+0x70] ;  /* 0x0000700020187984 */ /* 0x0001260000000c00 */
        /* <DEDUP_REMOVED lines=15> */
.L_x_501:
[----:B------:R-:W-:Y:S05]  /*1b10*/  BSYNC.RECONVERGENT B1 ;  /* 0x0000000000017941 */ /* 0x000fea0003800200 */
.L_x_500:
        /* <DEDUP_REMOVED lines=21> */
.L_x_503:
[----:B------:R-:W-:Y:S05]  /*1c70*/  BSYNC.RECONVERGENT B1 ;  /* 0x0000000000017941 */ /* 0x000fea0003800200 */
.L_x_502:
[----:B------:R-:W-:Y:S01]  /*1c80*/  DSETP.GEU.AND P0, PT, |R4|, |R14|, PT ;  /* 0x4000000e0400722a */ /* 0x000fe20003f0e200 */
[----:B------:R-:W-:Y:S01]  /*1c90*/  BSSY.RECONVERGENT B1, `(.L_x_504) ;  /* 0x0000014000017945 */ /* 0x000fe20003800200 */
[----:B------:R-:W-:Y:S02]  /*1ca0*/  IMAD.MOV.U32 R6, RZ, RZ, R14 ;  /* 0x000000ffff067224 */ /* 0x000fe400078e000e */
[----:B------:R-:W-:Y:S02]  /*1cb0*/  IMAD.MOV.U32 R7, RZ, RZ, R15 ;  /* 0x000000ffff077224 */ /* 0x000fe400078e000f */
[----:B--2---:R-:W-:Y:S02]  /*1cc0*/  IMAD.MOV.U32 R9, RZ, RZ, R16 ;  /* 0x000000ffff097224 */ /* 0x004fe400078e0010 */
        /* <DEDUP_REMOVED lines=16> */
.L_x_505:
[----:B------:R-:W-:Y:S05]  /*1dd0*/  BSYNC.RECONVERGENT B1 ;  /* 0x0000000000017941 */ /* 0x000fea0003800200 */
.L_x_504:
        /* <DEDUP_REMOVED lines=21> */
.L_x_507:
[----:B------:R-:W-:Y:S05]  /*1f30*/  BSYNC.RECONVERGENT B1 ;  /* 0x0000000000017941 */ /* 0x000fea0003800200 */
.L_x_506:
[----:B------:R-:W-:Y:S01]  /*1f40*/  DSETP.GEU.AND P0, PT, |R4|, |R22|, PT ;  /* 0x400000160400722a */ /* 0x000fe20003f0e200 */
[----:B------:R-:W-:Y:S01]  /*1f50*/  BSSY.RECONVERGENT B1, `(.L_x_508) ;  /* 0x0000014000017945 */ /* 0x000fe20003800200 */
[----:B------:R-:W-:Y:S02]  /*1f60*/  IMAD.MOV.U32 R6, RZ, RZ, R22 ;  /* 0x000000ffff067224 */ /* 0x000fe400078e0016 */
[----:B------:R-:W-:Y:S02]  /*1f70*/  IMAD.MOV.U32 R7, RZ, RZ, R23 ;  /* 0x000000ffff077224 */ /* 0x000fe400078e0017 */
[----:B----4-:R-:W-:Y:S02]  /*1f80*/  IMAD.MOV.U32 R9, RZ, RZ, R24 ;  /* 0x000000ffff097224 */ /* 0x010fe400078e0018 */
        /* <DEDUP_REMOVED lines=16> */
.L_x_509:
[----:B------:R-:W-:Y:S05]  /*2090*/  BSYNC.RECONVERGENT B1 ;  /* 0x0000000000017941 */ /* 0x000fea0003800200 */
.L_x_508:
[----:B------:R-:W-:Y:S01]  /*20a0*/  DSETP.GEU.AND P0, PT, |R6|, |R26|, PT ;  /* 0x4000001a0600722a */ /* 0x000fe20003f0e200 */
[----:B------:R-:W-:Y:S02]  /*20b0*/  IMAD.MOV.U32 R12, RZ, RZ, R26 ;  /* 0x000000ffff0c7224 */ /* 0x000fe400078e001a */
[----:B------:R-:W-:Y:S02]  /*20c0*/  IMAD.MOV.U32 R13, RZ, RZ, R27 ;  /* 0x000000ffff0d7224 */ /* 0x000fe400078e001b */
        /* <DEDUP_REMOVED lines=18> */
.L_x_484:
        /* <DEDUP_REMOVED lines=8> */
[----:B------:R-:W-:Y:S01]  /*2270*/  ISETP.GT.AND P0, PT, R11, R4, PT ;  /* 0x000000040b00720c */ /* 0x000fe20003f04270 */
[----:B------:R-:W-:Y:S02]  /*2280*/  IMAD.IADD R9, R4, 0x1, R9 ;  /* 0x0000000104097824 */ /* 0x000fe400078e0209 */
[----:B------:R-:W-:-:S03]  /*2290*/  IMAD.MOV.U32 R11, RZ, RZ, R3 ;  /* 0x000000ffff0b7224 */ /* 0x000fc600078e0003 */
        /* <DEDUP_REMOVED lines=27> */
.L_x_511:
[----:B------:R-:W-:Y:S05]  /*2450*/  BSYNC.RECONVERGENT B1 ;  /* 0x0000000000017941 */ /* 0x000fea0003800200 */
.L_x_510:
[----:B------:R-:W-:Y:S01]  /*2460*/  VIADD R2, R7, 0x2 ;  /* 0x0000000207027836 */ /* 0x000fe20000000000 */
[----:B--2---:R1:W2:Y:S01]  /*2470*/  SHFL.DOWN PT, R12, R10, 0x2, R9 ;  /* 0x084000000a0c7989 */ /* 0x0042a200000e0009 */
[----:B------:R-:W-:Y:S01]  /*2480*/  BSSY.RECONVERGENT B1, `(.L_x_512) ;  /* 0x000001e000017945 */ /* 0x000fe20003800200 */
[----:B------:R-:W-:Y:S02]  /*2490*/  IMAD.MOV.U32 R8, RZ, RZ, R16 ;  /* 0x000000ffff087224 */ /* 0x000fe400078e0010 */
[----:B------:R-:W-:Y:S01]  /*24a0*/  ISETP.GT.AND P0, PT, R2, R9, PT ;  /* 0x000000090200720c */ /* 0x000fe20003f04270 */
[----:B---3--:R1:W3:Y:S01]  /*24b0*/  SHFL.DOWN PT, R13, R11, 0x2, R9 ;  /* 0x084000000b0d7989 */ /* 0x0082e200000e0009 */
[----:B------:R-:W-:Y:S02]  /*24c0*/  IMAD.MOV.U32 R14, RZ, RZ, R18 ;  /* 0x000000ffff0e7224 */ /* 0x000fe400078e0012 */
[----:B------:R-:W-:Y:S01]  /*24d0*/  IMAD.MOV.U32 R2, RZ, RZ, R10 ;  /* 0x000000ffff027224 */ /* 0x000fe200078e000a */
[----:B----4-:R1:W4:Y:S01]  /*24e0*/  SHFL.DOWN PT, R15, R16, 0x2, R9 ;  /* 0x08400000100f7989 */ /* 0x01032200000e0009 */
[----:B------:R-:W-:-:S03]  /*24f0*/  IMAD.MOV.U32 R3, RZ, RZ, R11 ;  /* 0x000000ffff037224 */ /* 0x000fc600078e000b */
[----:B0-----:R1:W0:Y:S04]  /*2500*/  SHFL.DOWN PT, R17, R18, 0x2, R9 ;  /* 0x0840000012117989 */ /* 0x00122800000e0009 */
[----:B------:R-:W-:Y:S05]  /*2510*/  @P0 BRA `(.L_x_513) ;  /* 0x0000000000500947 */ /* 0x000fea0003800000 */
[----:B--23--:R-:W-:Y:S01]  /*2520*/  DSETP.GEU.AND P0, PT, |R10|, |R12|, PT ;  /* 0x4000000c0a00722a */ /* 0x00cfe20003f0e200 */
[----:B----4-:R-:W-:Y:S02]  /*2530*/  IMAD.MOV.U32 R8, RZ, RZ, R15 ;  /* 0x000000ffff087224 */ /* 0x010fe400078e000f */
[----:B0-----:R-:W-:Y:S02]  /*2540*/  IMAD.MOV.U32 R14, RZ, RZ, R17 ;  /* 0x000000ffff0e7224 */ /* 0x001fe400078e0011 */
        /* <DEDUP_REMOVED lines=17> */
.L_x_513:
[----:B------:R-:W-:Y:S05]  /*2660*/  BSYNC.RECONVERGENT B1 ;  /* 0x0000000000017941 */ /* 0x000fea0003800200 */
.L_x_512:
[----:B------:R-:W-:Y:S01]  /*2670*/  VIADD R6, R7, 0x4 ;  /* 0x0000000407067836 */ /* 0x000fe20000000000 */
[----:B--2---:R2:W2:Y:S01]  /*2680*/  SHFL.DOWN PT, R12, R2, 0x4, R9 ;  /* 0x08800000020c7989 */ /* 0x0044a200000e0009 */
[----:B------:R-:W-:Y:S01]  /*2690*/  BSSY.RECONVERGENT B1, `(.L_x_514) ;  /* 0x000001e000017945 */ /* 0x000fe20003800200 */
[----:B-1----:R-:W-:Y:S02]  /*26a0*/  IMAD.MOV.U32 R16, RZ, RZ, R14 ;  /* 0x000000ffff107224 */ /* 0x002fe400078e000e */
        /* <DEDUP_REMOVED lines=28> */
.L_x_515:
[----:B------:R-:W-:Y:S05]  /*2870*/  BSYNC.RECONVERGENT B1 ;  /* 0x0000000000017941 */ /* 0x000fea0003800200 */
.L_x_514:
[----:B--2---:R-:W-:Y:S01]  /*2880*/  VIADD R2, R7, 0x8 ;  /* 0x0000000807027836 */ /* 0x004fe20000000000 */
[----:B------:R2:W2:Y:S01]  /*2890*/  SHFL.DOWN PT, R12, R10, 0x8, R9 ;  /* 0x090000000a0c7989 */ /* 0x0004a200000e0009 */
        /* <DEDUP_REMOVED lines=30> */
.L_x_517:
[----:B------:R-:W-:Y:S05]  /*2a80*/  BSYNC.RECONVERGENT B1 ;  /* 0x0000000000017941 */ /* 0x000fea0003800200 */
.L_x_516:
[----:B-1----:R-:W-:Y:S01]  /*2a90*/  VIADD R6, R7, 0x10 ;  /* 0x0000001007067836 */ /* 0x002fe20000000000 */
[----:B--2---:R1:W2:Y:S01]  /*2aa0*/  SHFL.DOWN PT, R10, R2, 0x10, R9 ;  /* 0x0a000000020a7989 */ /* 0x0042a200000e0009 */
[----:B------:R-:W-:Y:S01]  /*2ab0*/  BSSY.RECONVERGENT B1, `(.L_x_518) ;  /* 0x000001e000017945 */ /* 0x000fe20003800200 */
[----:B0-----:R-:W-:Y:S01]  /*2ac0*/  IMAD.MOV.U32 R17, RZ, RZ, R8 ;  /* 0x000000ffff117224 */ /* 0x001fe200078e0008 */
[----:B------:R-:W-:Y:S01]  /*2ad0*/  MOV R19, R14 ;  /* 0x0000000e00137202 */ /* 0x000fe20000000f00 */
[----:B------:R1:W0:Y:S01]  /*2ae0*/  SHFL.DOWN PT, R11, R3, 0x10, R9 ;  /* 0x0a000000030b7989 */ /* 0x00022200000e0009 */
[----:B------:R-:W-:Y:S01]  /*2af0*/  ISETP.GT.AND P0, PT, R6, R9, PT ;  /* 0x000000090600720c */ /* 0x000fe20003f04270 */
[----:B------:R-:W-:Y:S02]  /*2b00*/  IMAD.MOV.U32 R12, RZ, RZ, R2 ;  /* 0x000000ffff0c7224 */ /* 0x000fe400078e0002 */
[----:B----4-:R1:W4:Y:S01]  /*2b10*/  SHFL.DOWN PT, R15, R8, 0x10, R9 ;  /* 0x0a000000080f7989 */ /* 0x01032200000e0009 */
[----:B---3--:R-:W-:-:S03]  /*2b20*/  IMAD.MOV.U32 R13, RZ, RZ, R3 ;  /* 0x000000ffff0d7224 */ /* 0x008fc600078e0003 */
[----:B------:R1:W3:Y:S06]  /*2b30*/  SHFL.DOWN PT, R21, R14, 0x10, R9 ;  /* 0x0a0000000e157989 */ /* 0x0002ec00000e0009 */
[----:B------:R-:W-:Y:S05]  /*2b40*/  @P0 BRA `(.L_x_519) ;  /* 0x0000000000500947 */ /* 0x000fea0003800000 */
[----:B0-2---:R-:W-:Y:S01]  /*2b50*/  DSETP.GEU.AND P0, PT, |R2|, |R10|, PT ;  /* 0x4000000a0200722a */ /* 0x005fe20003f0e200 */
        /* <DEDUP_REMOVED lines=19> */
.L_x_519:
[----:B------:R-:W-:Y:S05]  /*2c90*/  BSYNC.RECONVERGENT B1 ;  /* 0x0000000000017941 */ /* 0x000fea0003800200 */
.L_x_518:
[----:B------:R-:W-:Y:S01]  /*2ca0*/  ISETP.NE.AND P0, PT, R7, RZ, PT ;  /* 0x000000ff0700720c */ /* 0x000fe20003f05270 */
[----:B------:R-:W-:-:S12]  /*2cb0*/  BSSY.RECONVERGENT B1, `(.L_x_520) ;  /* 0x000000b000017945 */ /* 0x000fd80003800200 */
[----:B------:R-:W-:Y:S05]  /*2cc0*/  @P0 BRA `(.L_x_521) ;  /* 0x0000000000240947 */ /* 0x000fea0003800000 */
[----:B------:R-:W5:Y:S01]  /*2cd0*/  S2R R6, SR_CgaCtaId ;  /* 0x0000000000067919 */ /* 0x000f620000008800 */
[----:B-1----:R-:W-:Y:S01]  /*2ce0*/  MOV R3, 0x400 ;  /* 0x0000040000037802 */ /* 0x002fe20000000f00 */
[----:B------:R-:W-:Y:S01]  /*2cf0*/  IMAD.MOV.U32 R18, RZ, RZ, R17 ;  /* 0x000000ffff127224 */ /* 0x000fe200078e0011 */
[----:B------:R-:W-:-:S04]  /*2d00*/  SHF.R.U32.HI R2, RZ, 0x1, R5 ;  /* 0x00000001ff027819 */ /* 0x000fc80000011605 */
[----:B------:R-:W-:Y:S02]  /*2d10*/  LOP3.LUT R2, R2, 0x1f0, RZ, 0xc0, !PT ;  /* 0x000001f002027812 */ /* 0x000fe400078ec0ff */
[----:B-----5:R-:W-:-:S05]  /*2d20*/  LEA R3, R6, R3, 0x18 ;  /* 0x0000000306037211 */ /* 0x020fca00078ec0ff */
[----:B------:R-:W-:-:S05]  /*2d30*/  IMAD.IADD R3, R2, 0x1, R3 ;  /* 0x0000000102037824 */ /* 0x000fca00078e0203 */
[----:B------:R1:W-:Y:S04]  /*2d40*/  STS.64 [R3+0x10], R18 ;  /* 0x0000101203007388 */ /* 0x0003e80000000a00 */
[----:B------:R1:W-:Y:S02]  /*2d50*/  STS.64 [R3+0x8], R12 ;  /* 0x0000080c03007388 */ /* 0x0003e40000000a00 */
.L_x_521:
[----:B------:R-:W-:Y:S05]  /*2d60*/  BSYNC.RECONVERGENT B1 ;  /* 0x0000000000017941 */ /* 0x000fea0003800200 */
.L_x_520:
[----:B------:R-:W-:Y:S01]  /*2d70*/  BAR.SYNC.DEFER_BLOCKING 0x0 ;  /* 0x0000000000007b1d */ /* 0x000fe20000010000 */
[----:B------:R-:W-:-:S13]  /*2d80*/  ISETP.NE.AND P1, PT, R5, RZ, PT ;  /* 0x000000ff0500720c */ /* 0x000fda0003f25270 */
[----:B------:R-:W-:Y:S05]  /*2d90*/  @P1 BRA `(.L_x_497) ;  /* 0x0000003800581947 */ /* 0x000fea0003800000 */
[----:B------:R-:W-:Y:S01]  /*2da0*/  ISETP.GE.AND P0, PT, R4, 0x21, PT ;  /* 0x000000210400780c */ /* 0x000fe20003f06270 */
[----:B0-----:R-:W-:Y:S02]  /*2db0*/  IMAD.MOV.U32 R11, RZ, RZ, R17 ;  /* 0x000000ffff0b7224 */ /* 0x001fe400078e0011 */
[----:B-1----:R-:W-:Y:S02]  /*2dc0*/  IMAD.MOV.U32 R14, RZ, RZ, R19 ;  /* 0x000000ffff0e7224 */ /* 0x002fe400078e0013 */
        /* <DEDUP_REMOVED lines=29> */
.L_x_523:
[----:B------:R-:W-:Y:S05]  /*2fa0*/  BSYNC.RECONVERGENT B1 ;  /* 0x0000000000017941 */ /* 0x000fea0003800200 */
.L_x_522:
[----:B------:R-:W-:Y:S01]  /*2fb0*/  ISETP.GE.AND P0, PT, R4, 0x41, PT ;  /* 0x000000410400780c */ /* 0x000fe20003f06270 */
[----:B------:R-:W-:Y:S02]  /*2fc0*/  IMAD.MOV.U32 R5, RZ, RZ, R11 ;  /* 0x000000ffff057224 */ /* 0x000fe400078e000b */
[----:B--2---:R-:W-:Y:S02]  /*2fd0*/  IMAD.MOV.U32 R10, RZ, RZ, R14 ;  /* 0x000000ffff0a7224 */ /* 0x004fe400078e000e */
        /* <DEDUP_REMOVED lines=29> */
.L_x_525:
[----:B------:R-:W-:Y:S05]  /*31b0*/  BSYNC.RECONVERGENT B1 ;  /* 0x0000000000017941 */ /* 0x000fea0003800200 */
.L_x_524:
        /* <DEDUP_REMOVED lines=32> */
.L_x_527:
[----:B------:R-:W-:Y:S05]  /*33c0*/  BSYNC.RECONVERGENT B1 ;  /* 0x0000000000017941 */ /* 0x000fea0003800200 */
.L_x_526:
        /* <DEDUP_REMOVED lines=32> */
.L_x_529:
[----:B------:R-:W-:Y:S05]  /*35d0*/  BSYNC.RECONVERGENT B1 ;  /* 0x0000000000017941 */ /* 0x000fea0003800200 */
.L_x_528:
        /* <DEDUP_REMOVED lines=32> */
.L_x_531:
[----:B------:R-:W-:Y:S05]  /*37e0*/  BSYNC.RECONVERGENT B1 ;  /* 0x0000000000017941 */ /* 0x000fea0003800200 */
.L_x_530:
        /* <DEDUP_REMOVED lines=32> */
.L_x_533:
[----:B------:R-:W-:Y:S05]  /*39f0*/  BSYNC.RECONVERGENT B1 ;  /* 0x0000000000017941 */ /* 0x000fea0003800200 */
.L_x_532:
        /* <DEDUP_REMOVED lines=32> */
.L_x_465:
[----:B------:R-:W0:Y:S01]  /*3c00*/  S2R R4, SR_TID.X ;  /* 0x0000000000047919 */ /* 0x000e220000002100 */
[----:B------:R-:W1:Y:S01]  /*3c10*/  LDCU.128 UR12, c[0x0][0x380] ;  /* 0x00007000ff0c77ac */ /* 0x000e620008000c00 */
[----:B------:R-:W-:Y:S02]  /*3c20*/  SHF.R.S32.HI R5, RZ, 0x1f, R10 ;  /* 0x0000001fff057819 */ /* 0x000fe4000001140a */
[----:B0-----:R-:W-:-:S04]  /*3c30*/  IADD3 R2, P0, PT, R10, R4, RZ ;  /* 0x000000040a027210 */ /* 0x001fc80007f1e0ff */
[----:B-1----:R-:W-:Y:S01]  /*3c40*/  LEA R8, P1, R2, UR12, 0x3 ;  /* 0x0000000c02087c11 */ /* 0x002fe2000f8218ff */
[----:B------:R-:W-:-:S05]  /*3c50*/  IMAD.X R3, RZ, RZ, R5, P0 ;  /* 0x000000ffff037224 */ /* 0x000fca00000e0605 */
[----:B------:R-:W-:-:S05]  /*3c60*/  LEA.HI.X R9, R2, UR13, R3, 0x3, P1 ;  /* 0x0000000d02097c11 */ /* 0x000fca00088f1c03 */
[----:B------:R-:W2:Y:S04]  /*3c70*/  LDG.E.64 R12, desc[UR10][R8.64] ;  /* 0x0000000a080c7981 */ /* 0x000ea8000c1e1b00 */
[----:B------:R-:W2:Y:S04]  /*3c80*/  LDG.E.64 R14, desc[UR10][R8.64+0x800] ;  /* 0x0008000a080e7981 */ /* 0x000ea8000c1e1b00 */
[----:B------:R-:W3:Y:S04]  /*3c90*/  LDG.E.64 R16, desc[UR10][R8.64+0x1000] ;  /* 0x0010000a08107981 */ /* 0x000ee8000c1e1b00 */
[----:B------:R-:W4:Y:S04]  /*3ca0*/  LDG.E.64 R18, desc[UR10][R8.64+0x1800] ;  /* 0x0018000a08127981 */ /* 0x000f28000c1e1b00 */
[----:B------:R0:W5:Y:S01]  /*3cb0*/  LDG.E.64 R2, desc[UR10][R8.64+0x2000] ;  /* 0x0020000a08027981 */ /* 0x000162000c1e1b00 */
[----:B------:R-:W-:Y:S01]  /*3cc0*/  BSSY.RECONVERGENT B1, `(.L_x_534) ;  /* 0x000001f000017945 */ /* 0x000fe20003800200 */
[C---:B0-----:R-:W-:Y:S01]  /*3cd0*/  LOP3.LUT R8, R4.reuse, 0x400, RZ, 0xfc, !PT ;  /* 0x0000040004087812 */ /* 0x041fe200078efcff */
[----:B------:R-:W-:Y:S01]  /*3ce0*/  VIADD R9, R4, 0x200 ;  /* 0x0000020004097836 */ /* 0x000fe20000000000 */
[----:B--2---:R-:W-:-:S06]  /*3cf0*/  DSETP.GEU.AND P0, PT, |R12|, |R14|, PT ;  /* 0x4000000e0c00722a */ /* 0x004fcc0003f0e200 */
[----:B------:R-:W-:Y:S02]  /*3d00*/  FSEL R12, R12, R14, P0 ;  /* 0x0000000e0c0c7208 */ /* 0x000fe40000000000 */
[----:B------:R-:W-:Y:S02]  /*3d10*/  FSEL R13, R13, R15, P0 ;  /* 0x0000000f0d0d7208 */ /* 0x000fe40000000000 */
[----:B------:R-:W-:-:S04]  /*3d20*/  IADD3 R14, P1, PT, R10, UR14, RZ ;  /* 0x0000000e0a0e7c10 */ /* 0x000fc8000ff3e0ff */
[----:B---3--:R-:W-:Y:S01]  /*3d30*/  DSETP.GEU.AND P2, PT, |R12|, |R16|, PT ;  /* 0x400000100c00722a */ /* 0x008fe20003f4e200 */
[----:B------:R-:W-:-:S05]  /*3d40*/  IADD3 R6, P5, PT, R8, R14, RZ ;  /* 0x0000000e08067210 */ /* 0x000fca0007fbe0ff */
[----:B------:R-:W-:Y:S02]  /*3d50*/  FSEL R12, R12, R16, P2 ;  /* 0x000000100c0c7208 */ /* 0x000fe40001000000 */
[----:B------:R-:W-:-:S06]  /*3d60*/  FSEL R13, R13, R17, P2 ;  /* 0x000000110d0d7208 */ /* 0x000fcc0001000000 */
[----:B----4-:R-:W-:-:S06]  /*3d70*/  DSETP.GEU.AND P3, PT, |R12|, |R18|, PT ;  /* 0x400000120c00722a */ /* 0x010fcc0003f6e200 */
[----:B------:R-:W-:Y:S02]  /*3d80*/  FSEL R10, R12, R18, P3 ;  /* 0x000000120c0a7208 */ /* 0x000fe40001800000 */
[----:B------:R-:W-:Y:S02]  /*3d90*/  FSEL R11, R13, R19, P3 ;  /* 0x000000130d0b7208 */ /* 0x000fe40001800000 */
[----:B------:R-:W-:Y:S01]  /*3da0*/  IADD3.X R12, PT, PT, R5, UR15, RZ, P1, !PT ;  /* 0x0000000f050c7c10 */ /* 0x000fe20008ffe4ff */
[C---:B------:R-:W-:Y:S01]  /*3db0*/  VIADD R5, R4.reuse, 0x100 ;  /* 0x0000010004057836 */ /* 0x040fe20000000000 */
[----:B------:R-:W-:Y:S02]  /*3dc0*/  ISETP.LE.AND P1, PT, R7, UR6, PT ;  /* 0x0000000607007c0c */ /* 0x000fe4000bf23270 */
[----:B-----5:R-:W-:Y:S02]  /*3dd0*/  DSETP.GEU.AND P4, PT, |R10|, |R2|, PT ;  /* 0x400000020a00722a */ /* 0x020fe40003f8e200 */
[----:B------:R-:W-:Y:S01]  /*3de0*/  @P2 SEL R9, R4, R5, P0 ;  /* 0x0000000504092207 */ /* 0x000fe20000000000 */
[----:B------:R-:W-:-:S02]  /*3df0*/  IMAD.X R5, RZ, RZ, R12, P5 ;  /* 0x000000ffff057224 */ /* 0x000fc400028e060c */
[----:B------:R-:W-:-:S09]  /*3e00*/  @!P3 VIADD R9, R4, 0x300 ;  /* 0x000003000409b836 */ /* 0x000fd20000000000 */
        /* <DEDUP_REMOVED lines=10> */
.L_x_535:
[----:B------:R-:W-:Y:S05]  /*3eb0*/  BSYNC.RECONVERGENT B1 ;  /* 0x0000000000017941 */ /* 0x000fea0003800200 */
.L_x_534:
        /* <DEDUP_REMOVED lines=12> */
[----:B------:R-:W-:-:S05]  /*3f80*/  IMAD.MOV.U32 R11, RZ, RZ, 0x500 ;  /* 0x00000500ff0b7424 */ /* 0x000fca00078e00ff */
[----:B------:R-:W2:Y:S01]  /*3f90*/  ATOMG.E.ADD.STRONG.GPU PT, R10, desc[UR10][R8.64], R11 ;  /* 0x8000000b080a79a8 */ /* 0x000ea200081ef10a */
[----:B------:R-:W0:Y:S01]  /*3fa0*/  S2UR UR5, SR_CgaCtaId ;  /* 0x00000000000579c3 */ /* 0x000e220000008800 */
[----:B------:R-:W-:Y:S02]  /*3fb0*/  UMOV UR4, 0x400 ;  /* 0x0000040000047882 */ /* 0x000fe40000000000 */
[----:B0-----:R-:W-:Y:S01]  /*3fc0*/  ULEA UR4, UR5, UR4, 0x18 ;  /* 0x0000000405047291 */ /* 0x001fe2000f8ec0ff */
[----:B--2---:R-:W-:-:S08]  /*3fd0*/  VIADD R10, R10, UR6 ;  /* 0x000000060a0a7c36 */ /* 0x004fd00008000000 */
[----:B------:R0:W-:Y:S03]  /*3fe0*/  STS [UR4+0x98], R10 ;  /* 0x0000980aff007988 */ /* 0x0001e60008000804 */
.L_x_538:
[----:B------:R-:W-:Y:S05]  /*3ff0*/  BSYNC.RECONVERGENT B1 ;  /* 0x0000000000017941 */ /* 0x000fea0003800200 */
.L_x_537:
[----:B------:R-:W1:Y:S08]  /*4000*/  S2UR UR5, SR_CgaCtaId ;  /* 0x00000000000579c3 */ /* 0x000e700000008800 */
[----:B------:R-:W-:Y:S06]  /*4010*/  BAR.SYNC.DEFER_BLOCKING 0x0 ;  /* 0x0000000000007b1d */ /* 0x000fec0000010000 */
[----:B------:R-:W-:-:S02]  /*4020*/  UMOV UR4, 0x400 ;  /* 0x0000040000047882 */ /* 0x000fc40000000000 */
[----:B-1----:R-:W-:-:S06]  /*4030*/  ULEA UR4, UR5, UR4, 0x18 ;  /* 0x0000000405047291 */ /* 0x002fcc000f8ec0ff */
[----:B------:R-:W-:-:S05]  /*4040*/  IMAD.U32 R14, RZ, RZ, UR4 ;  /* 0x00000004ff0e7e24 */ /* 0x000fca000f8e00ff */
[----:B------:R-:W0:Y:S02]  /*4050*/  LDS R12, [R14+0x98] ;  /* 0x000098000e0c7984 */ /* 0x000e240000000800 */
[----:B0-----:R-:W-:-:S05]  /*4060*/  VIADD R10, R12, 0x500 ;  /* 0x000005000c0a7836 */ /* 0x001fca0000000000 */
[----:B------:R-:W-:-:S13]  /*4070*/  ISETP.GT.AND P0, PT, R10, R7, PT ;  /* 0x000000070a00720c */ /* 0x000fda0003f04270 */
[----:B------:R-:W-:Y:S05]  /*4080*/  @P0 BRA `(.L_x_539) ;  /* 0x0000000400900947 */ /* 0x000fea0003800000 */
[----:B------:R-:W-:Y:S01]  /*4090*/  BSSY.RECONVERGENT B1, `(.L_x_539) ;  /* 0x0000063000017945 */ /* 0x000fe20003800200 */
[----:B------:R-:W-:Y:S01]  /*40a0*/  IMAD.MOV.U32 R20, RZ, RZ, R2 ;  /* 0x000000ffff147224 */ /* 0x000fe200078e0002 */
[----:B------:R-:W0:Y:S01]  /*40b0*/  LDCU UR7, c[0x0][0x398] ;  /* 0x00007300ff0777ac */ /* 0x000e220008000800 */
[----:B------:R-:W-:Y:S02]  /*40c0*/  IMAD.MOV.U32 R21, RZ, RZ, R3 ;  /* 0x000000ffff157224 */ /* 0x000fe400078e0003 */
[----:B------:R-:W-:Y:S01]  /*40d0*/  IMAD.MOV.U32 R27, RZ, RZ, R6 ;  /* 0x000000ffff1b7224 */ /* 0x000fe200078e0006 */
[----:B------:R-:W1:Y:S01]  /*40e0*/  LDCU.128 UR12, c[0x0][0x380] ;  /* 0x00007000ff0c77ac */ /* 0x000e620008000c00 */
[----:B------:R-:W-:-:S07]  /*40f0*/  IMAD.MOV.U32 R22, RZ, RZ, R5 ;  /* 0x000000ffff167224 */ /* 0x000fce00078e0005 */
.L_x_542:
[----:B------:R-:W-:-:S04]  /*4100*/  IADD3 R28, P0, PT, R4, R12, RZ ;  /* 0x0000000c041c7210 */ /* 0x000fc80007f1e0ff */
[----:B------:R-:W-:Y:S02]  /*4110*/  LEA.HI.X.SX32 R25, R12, RZ, 0x1, P0 ;  /* 0x000000ff0c197211 */ /* 0x000fe400000f0eff */
[----:B-1----:R-:W-:-:S04]  /*4120*/  LEA R6, P0, R28, UR12, 0x3 ;  /* 0x0000000c1c067c11 */ /* 0x002fc8000f8018ff */
[----:B------:R-:W-:-:S05]  /*4130*/  LEA.HI.X R7, R28, UR13, R25, 0x3, P0 ;  /* 0x0000000d1c077c11 */ /* 0x000fca00080f1c19 */
[----:B------:R-:W2:Y:S04]  /*4140*/  LDG.E.64 R18, desc[UR10][R6.64] ;  /* 0x0000000a06127981 */ /* 0x000ea8000c1e1b00 */
[----:B------:R-:W3:Y:S04]  /*4150*/  LDG.E.64 R16, desc[UR10][R6.64+0x800] ;  /* 0x0008000a06107981 */ /* 0x000ee8000c1e1b00 */
[----:B------:R-:W4:Y:S04]  /*4160*/  LDG.E.64 R12, desc[UR10][R6.64+0x1000] ;  /* 0x0010000a060c7981 */ /* 0x000f28000c1e1b00 */
[----:B------:R-:W4:Y:S01]  /*4170*/  LDG.E.64 R10, desc[UR10][R6.64+0x1800] ;  /* 0x0018000a060a7981 */ /* 0x000f22000c1e1b00 */
[----:B------:R-:W-:-:S03]  /*4180*/  IADD3 R28, P0, PT, R28, UR14, RZ ;  /* 0x0000000e1c1c7c10 */ /* 0x000fc6000ff1e0ff */
[----:B------:R1:W5:Y:S01]  /*4190*/  LDG.E.64 R2, desc[UR10][R6.64+0x2000] ;  /* 0x0020000a06027981 */ /* 0x000362000c1e1b00 */
[----:B------:R-:W-:Y:S01]  /*41a0*/  IADD3.X R25, PT, PT, R25, UR15, RZ, P0, !PT ;  /* 0x0000000f19197c10 */ /* 0x000fe200087fe4ff */
[----:B------:R-:W-:Y:S01]  /*41b0*/  BSSY.RECONVERGENT B2, `(.L_x_540) ;  /* 0x0000038000027945 */ /* 0x000fe20003800200 */
[----:B------:R-:W-:Y:S01]  /*41c0*/  BAR.SYNC.DEFER_BLOCKING 0x0 ;  /* 0x0000000000007b1d */ /* 0x000fe20000010000 */
[C---:B------:R-:W-:Y:S02]  /*41d0*/  IADD3 R24, P4, PT, R28.reuse, 0x200, RZ ;  /* 0x000002001c187810 */ /* 0x040fe40007f9e0ff */
[C---:B------:R-:W-:Y:S02]  /*41e0*/  IADD3 R15, P5, PT, R28.reuse, 0x300, RZ ;  /* 0x000003001c0f7810 */ /* 0x040fe40007fbe0ff */
[C---:B------:R-:W-:Y:S02]  /*41f0*/  IADD3 R23, P3, PT, R28.reuse, 0x100, RZ ;  /* 0x000001001c177810 */ /* 0x040fe40007f7e0ff */
[----:B-1----:R-:W-:-:S02]  /*4200*/  IADD3 R6, P6, PT, R28, 0x400, RZ ;  /* 0x000004001c067810 */ /* 0x002fc40007fde0ff */
[----:B------:R-:W-:Y:S01]  /*4210*/  IADD3.X R26, PT, PT, RZ, R25, RZ, P3, !PT ;  /* 0x00000019ff1a7210 */ /* 0x000fe20001ffe4ff */
[----:B--2---:R-:W-:-:S14]  /*4220*/  DSETP.GEU.AND P2, PT, |R20|, |R18|, PT ;  /* 0x400000121400722a */ /* 0x004fdc0003f4e200 */
[----:B------:R-:W-:-:S04]  /*4230*/  @P2 ISETP.GE.U32.AND P0, PT, R27, R28, PT ;  /* 0x0000001c1b00220c */ /* 0x000fc80003f06070 */
[----:B------:R-:W-:-:S13]  /*4240*/  @P2 ISETP.GE.AND.EX P0, PT, R22, R25, PT, P0 ;  /* 0x000000191600220c */ /* 0x000fda0003f06300 */
[----:B------:R-:W-:-:S06]  /*4250*/  @P2 DSETP.LT.OR P0, PT, |R18|, |R20|, !P0 ;  /* 0x400000141200222a */ /* 0x000fcc0004701600 */
[----:B------:R-:W-:Y:S02]  /*4260*/  @P2 FSEL R5, R20, R18, P0 ;  /* 0x0000001214052208 */ /* 0x000fe40000000000 */
[----:B------:R-:W-:Y:S01]  /*4270*/  @P2 FSEL R20, R21, R19, P0 ;  /* 0x0000001315142208 */ /* 0x000fe20000000000 */
[----:B------:R-:W-:Y:S01]  /*4280*/  IMAD.X R21, RZ, RZ, R25, P4 ;  /* 0x000000ffff157224 */ /* 0x000fe200020e0619 */
[----:B------:R-:W-:Y:S01]  /*4290*/  @P2 SEL R28, R27, R28, P0 ;  /* 0x0000001c1b1c2207 */ /* 0x000fe20000000000 */
[----:B------:R-:W-:Y:S02]  /*42a0*/  @P2 IMAD.MOV.U32 R18, RZ, RZ, R5 ;  /* 0x000000ffff122224 */ /* 0x000fe400078e0005 */
[----:B------:R-:W-:Y:S02]  /*42b0*/  @P2 IMAD.MOV.U32 R19, RZ, RZ, R20 ;  /* 0x000000ffff132224 */ /* 0x000fe400078e0014 */
[--C-:B------:R-:W-:Y:S02]  /*42c0*/  IMAD.X R20, RZ, RZ, R25.reuse, P5 ;  /* 0x000000ffff147224 */ /* 0x100fe400028e0619 */
[----:B------:R-:W-:Y:S01]  /*42d0*/  IMAD.X R5, RZ, RZ, R25, P6 ;  /* 0x000000ffff057224 */ /* 0x000fe200030e0619 */
[----:B------:R-:W-:Y:S01]  /*42e0*/  @P2 SEL R25, R22, R25, P0 ;  /* 0x0000001916192207 */ /* 0x000fe20000000000 */
        /* <DEDUP_REMOVED lines=20> */
[----:B------:R-:W-:-:S05]  /*4430*/  ISETP.NE.AND P2, PT, R4, RZ, PT ;  /* 0x000000ff0400720c */ /* 0x000fca0003f45270 */
[----:B------:R-:W-:-:S14]  /*4440*/  DSETP.GEU.AND P1, PT, |R12|, |R10|, PT ;  /* 0x4000000a0c00722a */ /* 0x000fdc0003f2e200 */
[----:B------:R-:W-:-:S04]  /*4450*/  @P1 ISETP.GE.U32.AND P0, PT, R24, R15, PT ;  /* 0x0000000f1800120c */ /* 0x000fc80003f06070 */
[----:B------:R-:W-:-:S13]  /*4460*/  @P1 ISETP.GE.AND.EX P0, PT, R21, R20, PT, P0 ;  /* 0x000000141500120c */ /* 0x000fda0003f06300 */
[----:B------:R-:W-:-:S06]  /*4470*/  @P1 DSETP.LT.OR P0, PT, |R10|, |R12|, !P0 ;  /* 0x4000000c0a00122a */ /* 0x000fcc0004701600 */
[----:B------:R-:W-:Y:S02]  /*4480*/  @P1 FSEL R16, R12, R10, P0 ;  /* 0x0000000a0c101208 */ /* 0x000fe40000000000 */
[----:B------:R-:W-:Y:S01]  /*4490*/  @P1 FSEL R13, R13, R11, P0 ;  /* 0x0000000b0d0d1208 */ /* 0x000fe20000000000 */
[----:B------:R-:W-:Y:S06]  /*44a0*/  @P2 BRA `(.L_x_541) ;  /* 0x0000000000202947 */ /* 0x000fec0003800000 */
[----:B------:R-:W-:-:S05]  /*44b0*/  IMAD.MOV.U32 R17, RZ, RZ, 0x500 ;  /* 0x00000500ff117424 */ /* 0x000fca00078e00ff */
[----:B------:R-:W2:Y:S01]  /*44c0*/  ATOMG.E.ADD.STRONG.GPU PT, R7, desc[UR10][R8.64], R17 ;  /* 0x80000011080779a8 */ /* 0x000ea200081ef10a */
[----:B------:R-:W1:Y:S01]  /*44d0*/  S2UR UR5, SR_CgaCtaId ;  /* 0x00000000000579c3 */ /* 0x000e620000008800 */
[----:B------:R-:W-:Y:S02]  /*44e0*/  UMOV UR4, 0x400 ;  /* 0x0000040000047882 */ /* 0x000fe40000000000 */
[----:B-1----:R-:W-:-:S06]  /*44f0*/  ULEA UR4, UR5, UR4, 0x18 ;  /* 0x0000000405047291 */ /* 0x002fcc000f8ec0ff */
[----:B------:R-:W-:Y:S02]  /*4500*/  IMAD.U32 R14, RZ, RZ, UR4 ;  /* 0x00000004ff0e7e24 */ /* 0x000fe4000f8e00ff */
[----:B--2---:R-:W-:-:S05]  /*4510*/  VIADD R7, R7, UR6 ;  /* 0x0000000607077c36 */ /* 0x004fca0008000000 */
[----:B------:R1:W-:Y:S02]  /*4520*/  STS [R14+0x98], R7 ;  /* 0x000098070e007388 */ /* 0x0003e40000000800 */
.L_x_541:
[----:B0-----:R-:W-:Y:S05]  /*4530*/  BSYNC.RECONVERGENT B2 ;  /* 0x0000000000027941 */ /* 0x001fea0003800200 */
.L_x_540:
[----:B------:R-:W-:Y:S01]  /*4540*/  BAR.SYNC.DEFER_BLOCKING 0x0 ;  /* 0x0000000000007b1d */ /* 0x000fe20000010000 */
[----:B------:R-:W-:Y:S01]  /*4550*/  @P1 IMAD.MOV.U32 R10, RZ, RZ, R16 ;  /* 0x000000ffff0a1224 */ /* 0x000fe200078e0010 */
[----:B------:R-:W-:Y:S01]  /*4560*/  @P1 SEL R15, R24, R15, P0 ;  /* 0x0000000f180f1207 */ /* 0x000fe20000000000 */
[----:B------:R-:W-:Y:S01]  /*4570*/  @P1 IMAD.MOV.U32 R11, RZ, RZ, R13 ;  /* 0x000000ffff0b1224 */ /* 0x000fe200078e000d */
[----:B------:R-:W-:Y:S01]  /*4580*/  @P1 SEL R20, R21, R20, P0 ;  /* 0x0000001415141207 */ /* 0x000fe20000000000 */
[----:B-1----:R-:W-:-:S04]  /*4590*/  IMAD.U32 R7, RZ, RZ, UR7 ;  /* 0x00000007ff077e24 */ /* 0x002fc8000f8e00ff */
[----:B-----5:R-:W-:-:S14]  /*45a0*/  DSETP.GEU.AND P2, PT, |R10|, |R2|, PT ;  /* 0x400000020a00722a */ /* 0x020fdc0003f4e200 */
[----:B------:R-:W-:Y:S01]  /*45b0*/  @P2 ISETP.GE.U32.AND P0, PT, R15, R6, PT ;  /* 0x000000060f00220c */ /* 0x000fe20003f06070 */
[----:B------:R-:W0:Y:S03]  /*45c0*/  LDS R12, [R14+0x98] ;  /* 0x000098000e0c7984 */ /* 0x000e260000000800 */
        /* <DEDUP_REMOVED lines=9> */
[----:B------:R-:W-:-:S02]  /*4660*/  IMAD.MOV.U32 R22, RZ, RZ, R5 ;  /* 0x000000ffff167224 */ /* 0x000fc400078e0005 */
[----:B------:R-:W-:Y:S02]  /*4670*/  IMAD.MOV.U32 R20, RZ, RZ, R2 ;  /* 0x000000ffff147224 */ /* 0x000fe400078e0002 */
[----:B------:R-:W-:Y:S02]  /*4680*/  IMAD.MOV.U32 R21, RZ, RZ, R3 ;  /* 0x000000ffff157224 */ /* 0x000fe400078e0003 */
[----:B0-----:R-:W-:-:S05]  /*4690*/  VIADD R10, R12, 0x500 ;  /* 0x000005000c0a7836 */ /* 0x001fca0000000000 */
[----:B------:R-:W-:-:S13]  /*46a0*/  ISETP.GT.AND P0, PT, R10, R7, PT ;  /* 0x000000070a00720c */ /* 0x000fda0003f04270 */
[----:B------:R-:W-:Y:S05]  /*46b0*/  @!P0 BRA `(.L_x_542) ;  /* 0xfffffff800908947 */ /* 0x000fea000383ffff */
[----:B------:R-:W-:Y:S05]  /*46c0*/  BSYNC.RECONVERGENT B1 ;  /* 0x0000000000017941 */ /* 0x000fea0003800200 */
.L_x_539:
[----:B------:R-:W-:Y:S01]  /*46d0*/  ISETP.GE.AND P0, PT, R12, R7, PT ;  /* 0x000000070c00720c */ /* 0x000fe20003f06270 */
[----:B------:R-:W0:Y:S01]  /*46e0*/  LDCU.64 UR6, c[0x0][0x388] ;  /* 0x00007100ff0677ac */ /* 0x000e220008000a00 */
[----:B------:R-:W-:Y:S01]  /*46f0*/  BSSY.RECONVERGENT B1, `(.L_x_536) ;  /* 0x00000ac000017945 */ /* 0x000fe20003800200 */
[----:B------:R-:W1:Y:S10]  /*4700*/  LDCU.64 UR4, c[0x0][0x388] ;  /* 0x00007100ff0477ac */ /* 0x000e740008000a00 */
[----:B------:R-:W-:Y:S05]  /*4710*/  @P0 BRA `(.L_x_543) ;  /* 0x0000000800a40947 */ /* 0x000fea0003800000 */
[----:B------:R-:W-:-:S05]  /*4720*/  IMAD.IADD R9, R7, 0x1, -R12 ;  /* 0x0000000107097824 */ /* 0x000fca00078e0a0c */
[----:B------:R-:W-:-:S13]  /*4730*/  ISETP.GE.AND P0, PT, R4, R9, PT ;  /* 0x000000090400720c */ /* 0x000fda0003f06270 */
[----:B------:R-:W-:Y:S05]  /*4740*/  @P0 BRA `(.L_x_543) ;  /* 0x0000000800980947 */ /* 0x000fea0003800000 */
[----:B------:R-:W-:Y:S01]  /*4750*/  LOP3.LUT R8, RZ, R4, RZ, 0x33, !PT ;  /* 0x00000004ff087212 */ /* 0x000fe200078e33ff */
[----:B------:R-:W-:Y:S03]  /*4760*/  BSSY.RECONVERGENT B2, `(.L_x_544) ;  /* 0x000002f000027945 */ /* 0x000fe60003800200 */
[----:B------:R-:W-:Y:S01]  /*4770*/  IADD3 R18, PT, PT, -R12, R7, R8 ;  /* 0x000000070c127210 */ /* 0x000fe20007ffe108 */
[----:B------:R-:W-:-:S03]  /*4780*/  IMAD.MOV.U32 R8, RZ, RZ, R4 ;  /* 0x000000ffff087224 */ /* 0x000fc600078e0004 */
[----:B------:R-:W-:-:S04]  /*4790*/  LOP3.LUT R7, R18, 0x300, RZ, 0xc0, !PT ;  /* 0x0000030012077812 */ /* 0x000fc800078ec0ff */
[----:B------:R-:W-:-:S13]  /*47a0*/  ISETP.NE.AND P0, PT, R7, 0x300, PT ;  /* 0x000003000700780c */ /* 0x000fda0003f05270 */
[----:B------:R-:W-:Y:S05]  /*47b0*/  @!P0 BRA `(.L_x_545) ;  /* 0x0000000000a48947 */ /* 0x000fea0003800000 */
[----:B------:R-:W2:Y:S01]  /*47c0*/  LDC.64 R10, c[0x0][0x380] ;  /* 0x0000e000ff0a7b82 */ /* 0x000ea20000000a00 */
[----:B------:R-:W-:Y:S01]  /*47d0*/  LEA.HI R7, R18, 0x1, RZ, 0x18 ;  /* 0x0000000112077811 */ /* 0x000fe200078fc0ff */
[----:B------:R-:W-:Y:S02]  /*47e0*/  IMAD.IADD R13, R4, 0x1, R12 ;  /* 0x00000001040d7824 */ /* 0x000fe400078e020c */
[----:B------:R-:W-:Y:S01]  /*47f0*/  IMAD.MOV.U32 R8, RZ, RZ, R4 ;  /* 0x000000ffff087224 */ /* 0x000fe200078e0004 */
[----:B------:R-:W-:-:S05]  /*4800*/  LOP3.LUT R7, R7, 0x3, RZ, 0xc0, !PT ;  /* 0x0000000307077812 */ /* 0x000fca00078ec0ff */
[----:B------:R-:W-:-:S07]  /*4810*/  IMAD.MOV R7, RZ, RZ, -R7 ;  /* 0x000000ffff077224 */ /* 0x000fce00078e0a07 */
.L_x_548:
[----:B--2---:R-:W-:-:S06]  /*4820*/  IMAD.WIDE R14, R13, 0x8, R10 ;  /* 0x000000080d0e7825 */ /* 0x004fcc00078e020a */
[----:B------:R-:W2:Y:S01]  /*4830*/  LDG.E.64 R14, desc[UR10][R14.64] ;  /* 0x0000000a0e0e7981 */ /* 0x000ea2000c1e1b00 */
[----:B-1----:R-:W-:Y:S01]  /*4840*/  IADD3 R22, P1, PT, R13, UR4, RZ ;  /* 0x000000040d167c10 */ /* 0x002fe2000ff3e0ff */
[----:B------:R-:W-:Y:S01]  /*4850*/  VIADD R7, R7, 0x1 ;  /* 0x0000000107077836 */ /* 0x000fe20000000000 */
[----:B------:R-:W-:Y:S01]  /*4860*/  BSSY.RECONVERGENT B3, `(.L_x_546) ;  /* 0x000001b000037945 */ /* 0x000fe20003800200 */
[----:B------:R-:W-:Y:S01]  /*4870*/  IMAD.MOV.U32 R19, RZ, RZ, R6 ;  /* 0x000000ffff137224 */ /* 0x000fe200078e0006 */
[----:B------:R-:W-:Y:S01]  /*4880*/  LEA.HI.X.SX32 R21, R13, UR5, 0x1, P1 ;  /* 0x000000050d157c11 */ /* 0x000fe200088f0eff */
[----:B------:R-:W-:Y:S01]  /*4890*/  IMAD.MOV.U32 R20, RZ, RZ, R5 ;  /* 0x000000ffff147224 */ /* 0x000fe200078e0005 */
[----:B------:R-:W-:Y:S01]  /*48a0*/  MOV R16, R2 ;  /* 0x0000000200107202 */ /* 0x000fe20000000f00 */
[----:B------:R-:W-:Y:S01]  /*48b0*/  IMAD.MOV.U32 R17, RZ, RZ, R3 ;  /* 0x000000ffff117224 */ /* 0x000fe200078e0003 */
[----:B------:R-:W-:Y:S01]  /*48c0*/  ISETP.NE.AND P2, PT, R7, RZ, PT ;  /* 0x000000ff0700720c */ /* 0x000fe20003f45270 */
        /* <DEDUP_REMOVED lines=20> */
.L_x_547:
[----:B0-----:R-:W-:Y:S05]  /*4a10*/  BSYNC.RECONVERGENT B3 ;  /* 0x0000000000037941 */ /* 0x001fea0003800200 */
.L_x_546:
[----:B------:R-:W-:Y:S02]  /*4a20*/  VIADD R8, R8, 0x100 ;  /* 0x0000010008087836 */ /* 0x000fe40000000000 */
[----:B------:R-:W-:Y:S01]  /*4a30*/  VIADD R13, R13, 0x100 ;  /* 0x000001000d0d7836 */ /* 0x000fe20000000000 */
[----:B------:R-:W-:Y:S06]  /*4a40*/  @P2 BRA `(.L_x_548) ;  /* 0xfffffffc00742947 */ /* 0x000fec000383ffff */
.L_x_545:
[----:B01----:R-:W-:Y:S05]  /*4a50*/  BSYNC.RECONVERGENT B2 ;  /* 0x0000000000027941 */ /* 0x003fea0003800200 */
.L_x_544:
        /* <DEDUP_REMOVED lines=9> */
.L_x_557:
[----:B------:R-:W-:-:S05]  /*4af0*/  IMAD.WIDE R22, R7, 0x8, R10 ;  /* 0x0000000807167825 */ /* 0x000fca00078e020a */
[----:B------:R-:W2:Y:S04]  /*4b00*/  LDG.E.64 R20, desc[UR10][R22.64+-0x1000] ;  /* 0xfff0000a16147981 */ /* 0x000ea8000c1e1b00 */
[----:B------:R0:W5:Y:S04]  /*4b10*/  LDG.E.64 R16, desc[UR10][R22.64+-0x800] ;  /* 0xfff8000a16107981 */ /* 0x000168000c1e1b00 */
[----:B------:R0:W5:Y:S04]  /*4b20*/  LDG.E.64 R14, desc[UR10][R22.64] ;  /* 0x0000000a160e7981 */ /* 0x000168000c1e1b00 */
[----:B------:R0:W5:Y:S01]  /*4b30*/  LDG.E.64 R12, desc[UR10][R22.64+0x800] ;  /* 0x0008000a160c7981 */ /* 0x000162000c1e1b00 */
[C---:B------:R-:W-:Y:S01]  /*4b40*/  IADD3 R29, P1, PT, R7.reuse, UR6, RZ ;  /* 0x00000006071d7c10 */ /* 0x040fe2000ff3e0ff */
[----:B------:R-:W-:Y:S03]  /*4b50*/  BSSY.RECONVERGENT B2, `(.L_x_549) ;  /* 0x0000016000027945 */ /* 0x000fe60003800200 */
[----:B------:R-:W-:Y:S01]  /*4b60*/  LEA.HI.X.SX32 R30, R7, UR7, 0x1, P1 ;  /* 0x00000007071e7c11 */ /* 0x000fe200088f0eff */
        /* <DEDUP_REMOVED lines=20> */
.L_x_550:
[----:B------:R-:W-:Y:S05]  /*4cb0*/  BSYNC.RECONVERGENT B2 ;  /* 0x0000000000027941 */ /* 0x000fea0003800200 */
.L_x_549:
        /* <DEDUP_REMOVED lines=23> */
.L_x_552:
[----:B------:R-:W-:Y:S05]  /*4e30*/  BSYNC.RECONVERGENT B2 ;  /* 0x0000000000027941 */ /* 0x000fea0003800200 */
.L_x_551:
        /* <DEDUP_REMOVED lines=24> */
.L_x_554:
[----:B------:R-:W-:Y:S05]  /*4fc0*/  BSYNC.RECONVERGENT B2 ;  /* 0x0000000000027941 */ /* 0x000fea0003800200 */
.L_x_553:
        /* <DEDUP_REMOVED lines=22> */
.L_x_556:
[----:B------:R-:W-:Y:S05]  /*5130*/  BSYNC.RECONVERGENT B2 ;  /* 0x0000000000027941 */ /* 0x000fea0003800200 */
.L_x_555:
[----:B------:R-:W-:Y:S02]  /*5140*/  VIADD R8, R8, 0x400 ;  /* 0x0000040008087836 */ /* 0x000fe40000000000 */
[----:B------:R-:W-:Y:S02]  /*5150*/  VIADD R27, R27, 0x400 ;  /* 0x000004001b1b7836 */ /* 0x000fe40000000000 */
[----:B------:R-:W-:Y:S01]  /*5160*/  VIADD R26, R26, 0x400 ;  /* 0x000004001a1a7836 */ /* 0x000fe20000000000 */
[----:B------:R-:W-:Y:S01]  /*5170*/  ISETP.GE.AND P0, PT, R8, R9, PT ;  /* 0x000000090800720c */ /* 0x000fe20003f06270 */
[----:B------:R-:W-:Y:S02]  /*5180*/  VIADD R25, R25, 0x400 ;  /* 0x0000040019197836 */ /* 0x000fe40000000000 */
[----:B------:R-:W-:-:S10]  /*5190*/  VIADD R7, R7, 0x400 ;  /* 0x0000040007077836 */ /* 0x000fd40000000000 */
[----:B------:R-:W-:Y:S05]  /*51a0*/  @!P0 BRA `(.L_x_557) ;  /* 0xfffffff800508947 */ /* 0x000fea000383ffff */
.L_x_543:
[----:B01----:R-:W-:Y:S05]  /*51b0*/  BSYNC.RECONVERGENT B1 ;  /* 0x0000000000017941 */ /* 0x003fea0003800200 */
.L_x_536:
        /* <DEDUP_REMOVED lines=13> */
[----:B------:R-:W-:Y:S01]  /*5290*/  MOV R12, R7 ;  /* 0x00000007000c7202 */ /* 0x000fe20000000f00 */
[----:B------:R-:W-:Y:S02]  /*52a0*/  IMAD.MOV.U32 R13, RZ, RZ, R16 ;  /* 0x000000ffff0d7224 */ /* 0x000fe400078e0010 */
        /* <DEDUP_REMOVED lines=17> */
.L_x_559:
[----:B------:R-:W-:Y:S05]  /*53c0*/  BSYNC.RECONVERGENT B1 ;  /* 0x0000000000017941 */ /* 0x000fea0003800200 */
.L_x_558:
        /* <DEDUP_REMOVED lines=31> */
.L_x_561:
[----:B------:R-:W-:Y:S05]  /*55c0*/  BSYNC.RECONVERGENT B1 ;  /* 0x0000000000017941 */ /* 0x000fea0003800200 */
.L_x_560:
[----:B------:R-:W-:Y:S01]  /*55d0*/  ISETP.GT.AND P0, PT, R14, 0x1b, PT ;  /* 0x0000001b0e00780c */ /* 0x000fe20003f04270 */
[----:B0-----:R0:W0:Y:S01]  /*55e0*/  SHFL.DOWN PT, R8, R2, 0x4, 0x1f ;  /* 0x08801f0002087f89 */ /* 0x00102200000e0000 */
[----:B------:R-:W-:Y:S01]  /*55f0*/  BSSY.RECONVERGENT B1, `(.L_x_562) ;  /* 0x000001d000017945 */ /* 0x000fe20003800200 */
[----:B---3--:R-:W-:Y:S02]  /*5600*/  IMAD.MOV.U32 R11, RZ, RZ, R5 ;  /* 0x000000ffff0b7224 */ /* 0x008fe400078e0005 */
[----:B------:R3:W0:Y:S01]  /*5610*/  SHFL.DOWN PT, R9, R3, 0x4, 0x1f ;  /* 0x08801f0003097f89 */ /* 0x00062200000e0000 */
[----:B------:R-:W-:Y:S02]  /*5620*/  IMAD.MOV.U32 R12, RZ, RZ, R10 ;  /* 0x000000ffff0c7224 */ /* 0x000fe400078e000a */
[----:B-1----:R-:W-:Y:S01]  /*5630*/  IMAD.MOV.U32 R6, RZ, RZ, R2 ;  /* 0x000000ffff067224 */ /* 0x002fe200078e0002 */
[----:B----4-:R3:W1:Y:S01]  /*5640*/  SHFL.DOWN PT, R16, R5, 0x4, 0x1f ;  /* 0x08801f0005107f89 */ /* 0x01066200000e0000 */
[----:B--2---:R-:W-:-:S03]  /*5650*/  IMAD.MOV.U32 R7, RZ, RZ, R3 ;  /* 0x000000ffff077224 */ /* 0x004fc600078e0003 */
[----:B------:R3:W2:Y:S01]  /*5660*/  SHFL.DOWN PT, R13, R10, 0x4, 0x1f ;  /* 0x08801f000a0d7f89 */ /* 0x0006a200000e0000 */
[----:B------:R-:W-:Y:S05]  /*5670*/  @P0 BRA `(.L_x_563) ;  /* 0x0000000000500947 */ /* 0x000fea0003800000 */
[----:B0-----:R-:W-:Y:S01]  /*5680*/  DSETP.GEU.AND P0, PT, |R2|, |R8|, PT ;  /* 0x400000080200722a */ /* 0x001fe20003f0e200 */
[----:B-1----:R-:W-:Y:S02]  /*5690*/  IMAD.MOV.U32 R11, RZ, RZ, R16 ;  /* 0x000000ffff0b7224 */ /* 0x002fe400078e0010 */
[----:B--2---:R-:W-:Y:S02]  /*56a0*/  IMAD.MOV.U32 R12, RZ, RZ, R13 ;  /* 0x000000ffff0c7224 */ /* 0x004fe400078e000d */
        /* <DEDUP_REMOVED lines=17> */
.L_x_563:
[----:B------:R-:W-:Y:S05]  /*57c0*/  BSYNC.RECONVERGENT B1 ;  /* 0x0000000000017941 */ /* 0x000fea0003800200 */
.L_x_562:
[----:B------:R-:W-:Y:S01]  /*57d0*/  ISETP.GT.AND P0, PT, R14, 0x17, PT ;  /* 0x000000170e00780c */ /* 0x000fe20003f04270 */
[----:B0-----:R0:W4:Y:S01]  /*57e0*/  SHFL.DOWN PT, R8, R6, 0x8, 0x1f ;  /* 0x09001f0006087f89 */ /* 0x00112200000e0000 */
[----:B------:R-:W-:Y:S01]  /*57f0*/  BSSY.RECONVERGENT B1, `(.L_x_564) ;  /* 0x000001d000017945 */ /* 0x000fe20003800200 */
[----:B---3--:R-:W-:Y:S02]  /*5800*/  IMAD.MOV.U32 R5, RZ, RZ, R11 ;  /* 0x000000ffff057224 */ /* 0x008fe400078e000b */
[----:B------:R0:W3:Y:S01]  /*5810*/  SHFL.DOWN PT, R9, R7, 0x8, 0x1f ;  /* 0x09001f0007097f89 */ /* 0x0000e200000e0000 */
[----:B------:R-:W-:Y:S02]  /*5820*/  IMAD.MOV.U32 R10, RZ, RZ, R12 ;  /* 0x000000ffff0a7224 */ /* 0x000fe400078e000c */
[----:B------:R-:W-:Y:S01]  /*5830*/  IMAD.MOV.U32 R2, RZ, RZ, R6 ;  /* 0x000000ffff027224 */ /* 0x000fe200078e0006 */
[----:B-1----:R0:W1:Y:S01]  /*5840*/  SHFL.DOWN PT, R16, R11, 0x8, 0x1f ;  /* 0x09001f000b107f89 */ /* 0x00206200000e0000 */
[----:B------:R-:W-:-:S03]  /*5850*/  IMAD.MOV.U32 R3, RZ, RZ, R7 ;  /* 0x000000ffff037224 */ /* 0x000fc600078e0007 */
[----:B--2---:R0:W2:Y:S01]  /*5860*/  SHFL.DOWN PT, R13, R12, 0x8, 0x1f ;  /* 0x09001f000c0d7f89 */ /* 0x0040a200000e0000 */
[----:B------:R-:W-:Y:S05]  /*5870*/  @P0 BRA `(.L_x_565) ;  /* 0x0000000000500947 */ /* 0x000fea0003800000 */
[----:B---34-:R-:W-:Y:S01]  /*5880*/  DSETP.GEU.AND P0, PT, |R6|, |R8|, PT ;  /* 0x400000080600722a */ /* 0x018fe20003f0e200 */
[----:B-1----:R-:W-:Y:S02]  /*5890*/  IMAD.MOV.U32 R5, RZ, RZ, R16 ;  /* 0x000000ffff057224 */ /* 0x002fe400078e0010 */
        /* <DEDUP_REMOVED lines=18> */
.L_x_565:
[----:B------:R-:W-:Y:S05]  /*59c0*/  BSYNC.RECONVERGENT B1 ;  /* 0x0000000000017941 */ /* 0x000fea0003800200 */
.L_x_564:
[----:B------:R-:W-:Y:S01]  /*59d0*/  ISETP.GT.AND P0, PT, R14, 0xf, PT ;  /* 0x0000000f0e00780c */ /* 0x000fe20003f04270 */
[----:B0-----:R0:W0:Y:S01]  /*59e0*/  SHFL.DOWN PT, R6, R2, 0x10, 0x1f ;  /* 0x0a001f0002067f89 */ /* 0x00102200000e0000 */
[----:B------:R-:W-:Y:S01]  /*59f0*/  BSSY.RECONVERGENT B1, `(.L_x_566) ;  /* 0x000001d000017945 */ /* 0x000fe20003800200 */
[----:B------:R-:W-:Y:S02]  /*5a00*/  IMAD.MOV.U32 R17, RZ, RZ, R5 ;  /* 0x000000ffff117224 */ /* 0x000fe400078e0005 */
[----:B------:R0:W0:Y:S01]  /*5a10*/  SHFL.DOWN PT, R7, R3, 0x10, 0x1f ;  /* 0x0a001f0003077f89 */ /* 0x00002200000e0000 */
[----:B------:R-:W-:Y:S02]  /*5a20*/  IMAD.MOV.U32 R19, RZ, RZ, R10 ;  /* 0x000000ffff137224 */ /* 0x000fe400078e000a */
[----:B------:R-:W-:Y:S01]  /*5a30*/  IMAD.MOV.U32 R12, RZ, RZ, R2 ;  /* 0x000000ffff0c7224 */ /* 0x000fe200078e0002 */
[----:B----4-:R4:W0:Y:S01]  /*5a40*/  SHFL.DOWN PT, R8, R5, 0x10, 0x1f ;  /* 0x0a001f0005087f89 */ /* 0x01082200000e0000 */
[----:B--2---:R-:W-:-:S03]  /*5a50*/  IMAD.MOV.U32 R13, RZ, RZ, R3 ;  /* 0x000000ffff0d7224 */ /* 0x004fc600078e0003 */
[----:B---3--:R4:W2:Y:S01]  /*5a60*/  SHFL.DOWN PT, R9, R10, 0x10, 0x1f ;  /* 0x0a001f000a097f89 */ /* 0x0088a200000e0000 */
[----:B------:R-:W-:Y:S05]  /*5a70*/  @P0 BRA `(.L_x_567) ;  /* 0x0000000000500947 */ /* 0x000fea0003800000 */
[----:B0-----:R-:W-:Y:S01]  /*5a80*/  DSETP.GEU.AND P0, PT, |R2|, |R6|, PT ;  /* 0x400000060200722a */ /* 0x001fe20003f0e200 */
[----:B------:R-:W-:Y:S02]  /*5a90*/  IMAD.MOV.U32 R17, RZ, RZ, R8 ;  /* 0x000000ffff117224 */ /* 0x000fe400078e0008 */
        /* <DEDUP_REMOVED lines=18> */
.L_x_567:
[----:B------:R-:W-:Y:S05]  /*5bc0*/  BSYNC.RECONVERGENT B1 ;  /* 0x0000000000017941 */ /* 0x000fea0003800200 */
.L_x_566:
[----:B------:R-:W-:Y:S01]  /*5bd0*/  ISETP.NE.AND P0, PT, R14, RZ, PT ;  /* 0x000000ff0e00720c */ /* 0x000fe20003f05270 */
[----:B------:R-:W-:-:S12]  /*5be0*/  BSSY.RECONVERGENT B1, `(.L_x_568) ;  /* 0x000000b000017945 */ /* 0x000fd80003800200 */
[----:B------:R-:W-:Y:S05]  /*5bf0*/  @P0 BRA `(.L_x_569) ;  /* 0x0000000000240947 */ /* 0x000fea0003800000 */
[----:B0-----:R-:W0:Y:S01]  /*5c00*/  S2R R6, SR_CgaCtaId ;  /* 0x0000000000067919 */ /* 0x001e220000008800 */
[----:B------:R-:W-:Y:S01]  /*5c10*/  MOV R3, 0x400 ;  /* 0x0000040000037802 */ /* 0x000fe20000000f00 */
[----:B------:R-:W-:Y:S01]  /*5c20*/  IMAD.MOV.U32 R18, RZ, RZ, R17 ;  /* 0x000000ffff127224 */ /* 0x000fe200078e0011 */
[----:B------:R-:W-:-:S04]  /*5c30*/  SHF.R.U32.HI R2, RZ, 0x1, R4 ;  /* 0x00000001ff027819 */ /* 0x000fc80000011604 */
[----:B------:R-:W-:Y:S02]  /*5c40*/  LOP3.LUT R2, R2, 0x1f0, RZ, 0xc0, !PT ;  /* 0x000001f002027812 */ /* 0x000fe400078ec0ff */
[----:B0-----:R-:W-:-:S05]  /*5c50*/  LEA R3, R6, R3, 0x18 ;  /* 0x0000000306037211 */ /* 0x001fca00078ec0ff */
[----:B------:R-:W-:-:S05]  /*5c60*/  IMAD.IADD R3, R2, 0x1, R3 ;  /* 0x0000000102037824 */ /* 0x000fca00078e0203 */
[----:B------:R3:W-:Y:S04]  /*5c70*/  STS.64 [R3+0x10], R18 ;  /* 0x0000101203007388 */ /* 0x0007e80000000a00 */
[----:B------:R3:W-:Y:S02]  /*5c80*/  STS.64 [R3+0x8], R12 ;  /* 0x0000080c03007388 */ /* 0x0007e40000000a00 */
.L_x_569:
[----:B------:R-:W-:Y:S05]  /*5c90*/  BSYNC.RECONVERGENT B1 ;  /* 0x0000000000017941 */ /* 0x000fea0003800200 */
.L_x_568:
[----:B------:R-:W-:Y:S01]  /*5ca0*/  BAR.SYNC.DEFER_BLOCKING 0x0 ;  /* 0x0000000000007b1d */ /* 0x000fe20000010000 */
[----:B------:R-:W-:-:S13]  /*5cb0*/  ISETP.NE.AND P1, PT, R4, RZ, PT ;  /* 0x000000ff0400720c */ /* 0x000fda0003f25270 */
[----:B------:R-:W-:Y:S05]  /*5cc0*/  @P1 BRA `(.L_x_497) ;  /* 0x00000008008c1947 */ /* 0x000fea0003800000 */
[----:B0--3--:R-:W0:Y:S01]  /*5cd0*/  S2R R3, SR_CgaCtaId ;  /* 0x0000000000037919 */ /* 0x009e220000008800 */
[----:B------:R-:W-:Y:S01]  /*5ce0*/  MOV R2, 0x400 ;  /* 0x0000040000027802 */ /* 0x000fe20000000f00 */
[----:B------:R-:W-:Y:S03]  /*5cf0*/  BSSY.RECONVERGENT B1, `(.L_x_570) ;  /* 0x000001a000017945 */ /* 0x000fe60003800200 */
[----:B0-----:R-:W-:-:S05]  /*5d00*/  LEA R30, R3, R2, 0x18 ;  /* 0x00000002031e7211 */ /* 0x001fca00078ec0ff */
[----:B------:R-:W0:Y:S04]  /*5d10*/  LDS.64 R14, [R30+0x18] ;  /* 0x000018001e0e7984 */ /* 0x000e280000000a00 */
[----:B----4-:R-:W3:Y:S04]  /*5d20*/  LDS.128 R4, [R30+0x20] ;  /* 0x000020001e047984 */ /* 0x010ee80000000c00 */
[----:B------:R4:W1:Y:S04]  /*5d30*/  LDS.64 R28, [R30+0x80] ;  /* 0x000080001e1c7984 */ /* 0x0008680000000a00 */
[----:B--2---:R4:W2:Y:S01]  /*5d40*/  LDS.128 R8, [R30+0x30] ;  /* 0x000030001e087984 */ /* 0x0048a20000000c00 */
[----:B0-----:R-:W-:Y:S01]  /*5d50*/  DSETP.GEU.AND P0, PT, |R12|, |R14|, PT ;  /* 0x4000000e0c00722a */ /* 0x001fe20003f0e200 */
[----:B------:R-:W-:Y:S01]  /*5d60*/  MOV R2, R14 ;  /* 0x0000000e00027202 */ /* 0x000fe20000000f00 */
[----:B------:R-:W-:-:S02]  /*5d70*/  IMAD.MOV.U32 R3, RZ, RZ, R15 ;  /* 0x000000ffff037224 */ /* 0x000fc400078e000f */
[----:B---3--:R-:W-:Y:S02]  /*5d80*/  IMAD.MOV.U32 R31, RZ, RZ, R4 ;  /* 0x000000ffff1f7224 */ /* 0x008fe400078e0004 */
[----:B------:R-:W-:-:S08]  /*5d90*/  IMAD.MOV.U32 R33, RZ, RZ, R5 ;  /* 0x000000ffff217224 */ /* 0x000fd000078e0005 */
[----:B-12-4-:R-:W-:Y:S05]  /*5da0*/  @!P0 BRA `(.L_x_571) ;  /* 0x0000000000388947 */ /* 0x016fea0003800000 */
        /* <DEDUP_REMOVED lines=14> */
.L_x_571:
[----:B------:R-:W-:Y:S05]  /*5e90*/  BSYNC.RECONVERGENT B1 ;  /* 0x0000000000017941 */ /* 0x000fea0003800200 */
.L_x_570:
        /* <DEDUP_REMOVED lines=25> */
.L_x_573:
[----:B------:R-:W-:Y:S05]  /*6030*/  BSYNC.RECONVERGENT B1 ;  /* 0x0000000000017941 */ /* 0x000fea0003800200 */
.L_x_572:
        /* <DEDUP_REMOVED lines=21> */
.L_x_575:
[----:B------:R-:W-:Y:S05]  /*6190*/  BSYNC.RECONVERGENT B1 ;  /* 0x0000000000017941 */ /* 0x000fea0003800200 */
.L_x_574:
        /* <DEDUP_REMOVED lines=21> */
.L_x_577:
[----:B------:R-:W-:Y:S05]  /*62f0*/  BSYNC.RECONVERGENT B1 ;  /* 0x0000000000017941 */ /* 0x000fea0003800200 */
.L_x_576:
        /* <DEDUP_REMOVED lines=21> */
.L_x_579:
[----:B------:R-:W-:Y:S05]  /*6450*/  BSYNC.RECONVERGENT B1 ;  /* 0x0000000000017941 */ /* 0x000fea0003800200 */
.L_x_578:
        /* <DEDUP_REMOVED lines=21> */
.L_x_581:
[----:B------:R-:W-:Y:S05]  /*65b0*/  BSYNC.RECONVERGENT B1 ;  /* 0x0000000000017941 */ /* 0x000fea0003800200 */
.L_x_580:
        /* <DEDUP_REMOVED lines=20> */
.L_x_497:
[----:B------:R-:W-:Y:S05]  /*6700*/  BSYNC.RECONVERGENT B0 ;  /* 0x0000000000007941 */ /* 0x000fea0003800200 */
.L_x_464:
[----:B------:R-:W-:Y:S05]  /*6710*/  @P1 EXIT ;  /* 0x000000000000194d */ /* 0x000fea0003800000 */
[----:B01-3--:R-:W0:Y:S01]  /*6720*/  LDC.64 R2, c[0x0][0x390] ;  /* 0x0000e400ff027b82 */ /* 0x00be220000000a00 */
[----:B------:R-:W-:Y:S02]  /*6730*/  IMAD.MOV.U32 R18, RZ, RZ, R17 ;  /* 0x000000ffff127224 */ /* 0x000fe400078e0011 */
[----:B0-----:R-:W-:-:S05]  /*6740*/  IMAD.WIDE.U32 R2, R0, 0x10, R2 ;  /* 0x0000001000027825 */ /* 0x001fca00078e0002 */
[----:B------:R-:W-:Y:S04]  /*6750*/  STG.E.64 desc[UR10][R2.64], R12 ;  /* 0x0000000c02007986 */ /* 0x000fe8000c101b0a */
[----:B------:R-:W-:Y:S01]  /*6760*/  STG.E.64 desc[UR10][R2.64+0x8], R18 ;  /* 0x0000081202007986 */ /* 0x000fe2000c101b0a */
[----:B------:R-:W-:Y:S05]  /*6770*/  EXIT ;  /* 0x000000000000794d */ /* 0x000fea0003800000 */
.L_x_582:
        /* <DEDUP_REMOVED lines=16> */
.L_x_725:


//--------------------- .text._ZN6thrust24THRUST_300001_SM_1000_NS8cuda_cub4core6detail13_kernel_agentINS1_8__reduce11ReduceAgentINS0_12zip_iteratorIN4cuda3std3__45tupleIJNS0_10device_ptrIdEENS0_17counting_iteratorIlNS0_11use_defaultESF_SF_EEEEEEEPNSB_IJdlEEESJ_iNS1_9__extrema9arg_max_fIdl10comparatorEEEEJSI_SK_iSO_EEEvDpT0_ --------------------------
	.section	.text._ZN6thrust24THRUST_300001_SM_1000_NS8cuda_cub4core6detail13_kernel_agentINS1_8__reduce11ReduceAgentINS0_12zip_iteratorIN4cuda3std3__45tupleIJNS0_10device_ptrIdEENS0_17counting_iteratorIlNS0_11use_defaultESF_SF_EEEEEEEPNSB_IJdlEEESJ_iNS1_9__extrema9arg_max_fIdl10comparatorEEEEJSI_SK_iSO_EEEvDpT0_,"ax",@progbits
	.align	128
        .global         _ZN6thrust24THRUST_300001_SM_1000_NS8cuda_cub4core6detail13_kernel_agentINS1_8__reduce11ReduceAgentINS0_12zip_iteratorIN4cuda3std3__45tupleIJNS0_10device_ptrIdEENS0_17counting_iteratorIlNS0_11use_defaultESF_SF_EEEEEEEPNSB_IJdlEEESJ_iNS1_9__extrema9arg_max_fIdl10comparatorEEEEJSI_SK_iSO_EEEvDpT0_
        .type           _ZN6thrust24THRUST_300001_SM_1000_NS8cuda_cub4core6detail13_kernel_agentINS1_8__reduce11ReduceAgentINS0_12zip_iteratorIN4cuda3std3__45tupleIJNS0_10device_ptrIdEENS0_17counting_iteratorIlNS0_11use_defaultESF_SF_EEEEEEEPNSB_IJdlEEESJ_iNS1_9__extrema9arg_max_fIdl10comparatorEEEEJSI_SK_iSO_EEEvDpT0_,@function
        .size           _ZN6thrust24THRUST_300001_SM_1000_NS8cuda_cub4core6detail13_kernel_agentINS1_8__reduce11ReduceAgentINS0_12zip_iteratorIN4cuda3std3__45tupleIJNS0_10device_ptrIdEENS0_17counting_iteratorIlNS0_11use_defaultESF_SF_EEEEEEEPNSB_IJdlEEESJ_iNS1_9__extrema9arg_max_fIdl10comparatorEEEEJSI_SK_iSO_EEEvDpT0_,(.L_x_726 - _ZN6thrust24THRUST_300001_SM_1000_NS8cuda_cub4core6detail13_kernel_agentINS1_8__reduce11ReduceAgentINS0_12zip_iteratorIN4cuda3std3__45tupleIJNS0_10device_ptrIdEENS0_17counting_iteratorIlNS0_11use_defaultESF_SF_EEEEEEEPNSB_IJdlEEESJ_iNS1_9__extrema9arg_max_fIdl10comparatorEEEEJSI_SK_iSO_EEEvDpT0_)
        .other          _ZN6thrust24THRUST_300001_SM_1000_NS8cuda_cub4core6detail13_kernel_agentINS1_8__reduce11ReduceAgentINS0_12zip_iteratorIN4cuda3std3__45tupleIJNS0_10device_ptrIdEENS0_17counting_iteratorIlNS0_11use_defaultESF_SF_EEEEEEEPNSB_IJdlEEESJ_iNS1_9__extrema9arg_max_fIdl10comparatorEEEEJSI_SK_iSO_EEEvDpT0_,@"STO_CUDA_ENTRY STV_DEFAULT"
_ZN6thrust24THRUST_300001_SM_1000_NS8cuda_cub4core6detail13_kernel_agentINS1_8__reduce11ReduceAgentINS0_12zip_iteratorIN4cuda3std3__45tupleIJNS0_10device_ptrIdEENS0_17counting_iteratorIlNS0_11use_defaultESF_SF_EEEEEEEPNSB_IJdlEEESJ_iNS1_9__extrema9arg_max_fIdl10comparatorEEEEJSI_SK_iSO_EEEvDpT0_:
.text._ZN6thrust24THRUST_300001_SM_1000_NS8cuda_cub4core6detail13_kernel_agentINS1_8__reduce11ReduceAgentINS0_12zip_iteratorIN4cuda3std3__45tupleIJNS0_10device_ptrIdEENS0_17counting_iteratorIlNS0_11use_defaultESF_SF_EEEEEEEPNSB_IJdlEEESJ_iNS1_9__extrema9arg_max_fIdl10comparatorEEEEJSI_SK_iSO_EEEvDpT0_:
        /* <DEDUP_REMOVED lines=23> */
.L_x_586:
[----:B0-----:R-:W-:Y:S05]  /*0170*/  BSYNC.RECONVERGENT B1 ;  /* 0x0000000000017941 */ /* 0x001fea0003800200 */
.L_x_585:
        /* <DEDUP_REMOVED lines=19> */
.L_x_593:
        /* <DEDUP_REMOVED lines=31> */
.L_x_592:
[----:B------:R-:W-:Y:S05]  /*04a0*/  BSYNC.RECONVERGENT B3 ;  /* 0x0000000000037941 */ /* 0x000fea0003800200 */
.L_x_591:
[----:B------:R-:W-:Y:S01]  /*04b0*/  IADD3 R14, P0, PT, R14, 0x100, RZ ;  /* 0x000001000e0e7810 */ /* 0x000fe20007f1e0ff */
[----:B------:R-:W-:Y:S02]  /*04c0*/  VIADD R10, R10, 0x100 ;  /* 0x000001000a0a7836 */ /* 0x000fe40000000000 */
[----:B------:R-:W-:Y:S02]  /*04d0*/  IMAD.X R13, RZ, RZ, R13, P3 ;  /* 0x000000ffff0d7224 */ /* 0x000fe400018e060d */
[----:B------:R-:W-:Y:S01]  /*04e0*/  IMAD.X R15, RZ, RZ, R15, P0 ;  /* 0x000000ffff0f7224 */ /* 0x000fe200000e060f */
[----:B------:R-:W-:Y:S07]  /*04f0*/  @P2 BRA `(.L_x_593) ;  /* 0xfffffffc006c2947 */ /* 0x000fee000383ffff */
.L_x_590:
[----:B------:R-:W-:Y:S05]  /*0500*/  BSYNC.RECONVERGENT B2 ;  /* 0x0000000000027941 */ /* 0x000fea0003800200 */
.L_x_589:
[----:B------:R-:W-:-:S13]  /*0510*/  ISETP.GE.U32.AND P0, PT, R16, 0x300, PT ;  /* 0x000003001000780c */ /* 0x000fda0003f06070 */
[----:B------:R-:W-:Y:S05]  /*0520*/  @!P0 BRA `(.L_x_588) ;  /* 0x0000000400bc8947 */ /* 0x000fea0003800000 */
[----:B------:R-:W0:Y:S01]  /*0530*/  LDC.64 R4, c[0x0][0x380] ;  /* 0x0000e000ff047b82 */ /* 0x000e220000000a00 */
[----:B------:R-:W-:-:S07]  /*0540*/  VIADD R20, R10, 0x200 ;  /* 0x000002000a147836 */ /* 0x000fce0000000000 */
[----:B------:R-:W1:Y:S02]  /*0550*/  LDC.64 R6, c[0x0][0x388] ;  /* 0x0000e200ff067b82 */ /* 0x000e640000000a00 */
.L_x_602:
        /* <DEDUP_REMOVED lines=30> */
.L_x_595:
[----:B------:R-:W-:Y:S05]  /*0740*/  BSYNC.RECONVERGENT B2 ;  /* 0x0000000000027941 */ /* 0x000fea0003800200 */
.L_x_594:
[----:B-----5:R-:W-:Y:S01]  /*0750*/  DSETP.GEU.AND P0, PT, |R16|, |R14|, PT ;  /* 0x4000000e1000722a */ /* 0x020fe20003f0e200 */
[C---:B------:R-:W-:Y:S01]  /*0760*/  IADD3 R19, P1, PT, R23.reuse, R6, RZ ;  /* 0x0000000617137210 */ /* 0x040fe20007f3e0ff */
[----:B------:R-:W-:Y:S01]  /*0770*/  BSSY.RECONVERGENT B2, `(.L_x_596) ;  /* 0x0000015000027945 */ /* 0x000fe20003800200 */
[----:B------:R-:W-:Y:S02]  /*0780*/  IMAD.MOV.U32 R2, RZ, RZ, R14 ;  /* 0x000000ffff027224 */ /* 0x000fe400078e000e */
[----:B------:R-:W-:Y:S01]  /*0790*/  LEA.HI.X.SX32 R18, R23, R7, 0x1, P1 ;  /* 0x0000000717127211 */ /* 0x000fe200008f0eff */
[----:B------:R-:W-:Y:S02]  /*07a0*/  IMAD.MOV.U32 R9, RZ, RZ, R19 ;  /* 0x000000ffff097224 */ /* 0x000fe400078e0013 */
[----:B------:R-:W-:Y:S02]  /*07b0*/  IMAD.MOV.U32 R3, RZ, RZ, R15 ;  /* 0x000000ffff037224 */ /* 0x000fe400078e000f */
[----:B------:R-:W-:-:S04]  /*07c0*/  IMAD.MOV.U32 R8, RZ, RZ, R18 ;  /* 0x000000ffff087224 */ /* 0x000fc800078e0012 */
        /* <DEDUP_REMOVED lines=15> */
.L_x_597:
[----:B------:R-:W-:Y:S05]  /*08c0*/  BSYNC.RECONVERGENT B2 ;  /* 0x0000000000027941 */ /* 0x000fea0003800200 */
.L_x_596:
        /* <DEDUP_REMOVED lines=25> */
.L_x_599:
[----:B------:R-:W-:Y:S05]  /*0a60*/  BSYNC.RECONVERGENT B2 ;  /* 0x0000000000027941 */ /* 0x000fea0003800200 */
.L_x_598:
        /* <DEDUP_REMOVED lines=22> */
.L_x_601:
[----:B------:R-:W-:Y:S05]  /*0bd0*/  BSYNC.RECONVERGENT B2 ;  /* 0x0000000000027941 */ /* 0x000fea0003800200 */
.L_x_600:
[C---:B------:R-:W-:Y:S01]  /*0be0*/  VIADD R10, R20.reuse, 0x200 ;  /* 0x00000200140a7836 */ /* 0x040fe20000000000 */
[----:B------:R-:W-:-:S04]  /*0bf0*/  IADD3 R20, PT, PT, R20, 0x400, RZ ;  /* 0x0000040014147810 */ /* 0x000fc80007ffe0ff */
[----:B------:R-:W-:-:S13]  /*0c00*/  ISETP.GE.AND P0, PT, R10, UR5, PT ;  /* 0x000000050a007c0c */ /* 0x000fda000bf06270 */
[----:B------:R-:W-:Y:S05]  /*0c10*/  @!P0 BRA `(.L_x_602) ;  /* 0xfffffff800508947 */ /* 0x000fea000383ffff */
.L_x_588:
[----:B------:R-:W-:Y:S05]  /*0c20*/  BSYNC.RECONVERGENT B1 ;  /* 0x0000000000017941 */ /* 0x000fea0003800200 */
.L_x_587:
        /* <DEDUP_REMOVED lines=35> */
.L_x_605:
[----:B------:R-:W-:Y:S05]  /*0e60*/  BSYNC.RECONVERGENT B1 ;  /* 0x0000000000017941 */ /* 0x000fea0003800200 */
.L_x_604:
        /* <DEDUP_REMOVED lines=31> */
.L_x_607:
[----:B------:R-:W-:Y:S05]  /*1060*/  BSYNC.RECONVERGENT B1 ;  /* 0x0000000000017941 */ /* 0x000fea0003800200 */
.L_x_606:
        /* <DEDUP_REMOVED lines=31> */
.L_x_609:
[----:B------:R-:W-:Y:S05]  /*1260*/  BSYNC.RECONVERGENT B1 ;  /* 0x0000000000017941 */ /* 0x000fea0003800200 */
.L_x_608:
[----:B------:R-:W-:Y:S01]  /*1270*/  ISETP.GT.AND P0, PT, R10, 0x17, PT ;  /* 0x000000170a00780c */ /* 0x000fe20003f04270 */
[----:B-1----:R1:W1:Y:S01]  /*1280*/  SHFL.DOWN PT, R2, R4, 0x8, 0x1f ;  /* 0x09001f0004027f89 */ /* 0x00226200000e0000 */
[----:B------:R-:W-:Y:S01]  /*1290*/  BSSY.RECONVERGENT B1, `(.L_x_610) ;  /* 0x000001d000017945 */ /* 0x000fe20003800200 */
[----:B0-----:R-:W-:Y:S02]  /*12a0*/  IMAD.MOV.U32 R8, RZ, RZ, R11 ;  /* 0x000000ffff087224 */ /* 0x001fe400078e000b */
[----:B------:R0:W0:Y:S01]  /*12b0*/  SHFL.DOWN PT, R3, R5, 0x8, 0x1f ;  /* 0x09001f0005037f89 */ /* 0x00002200000e0000 */
[----:B------:R-:W-:Y:S02]  /*12c0*/  IMAD.MOV.U32 R9, RZ, RZ, R12 ;  /* 0x000000ffff097224 */ /* 0x000fe400078e000c */
[----:B------:R-:W-:Y:S01]  /*12d0*/  IMAD.MOV.U32 R6, RZ, RZ, R4 ;  /* 0x000000ffff067224 */ /* 0x000fe200078e0004 */
[----:B---3--:R3:W0:Y:S01]  /*12e0*/  SHFL.DOWN PT, R14, R11, 0x8, 0x1f ;  /* 0x09001f000b0e7f89 */ /* 0x00862200000e0000 */
[----:B--2---:R-:W-:-:S03]  /*12f0*/  IMAD.MOV.U32 R7, RZ, RZ, R5 ;  /* 0x000000ffff077224 */ /* 0x004fc600078e0005 */
[----:B----4-:R3:W2:Y:S01]  /*1300*/  SHFL.DOWN PT, R13, R12, 0x8, 0x1f ;  /* 0x09001f000c0d7f89 */ /* 0x0106a200000e0000 */
[----:B------:R-:W-:Y:S05]  /*1310*/  @P0 BRA `(.L_x_611) ;  /* 0x0000000000500947 */ /* 0x000fea0003800000 */
[----:B01----:R-:W-:Y:S01]  /*1320*/  DSETP.GEU.AND P0, PT, |R4|, |R2|, PT ;  /* 0x400000020400722a */ /* 0x003fe20003f0e200 */
[----:B------:R-:W-:Y:S01]  /*1330*/  IMAD.MOV.U32 R8, RZ, RZ, R14 ;  /* 0x000000ffff087224 */ /* 0x000fe200078e000e */
[----:B--2---:R-:W-:Y:S01]  /*1340*/  MOV R9, R13 ;  /* 0x0000000d00097202 */ /* 0x004fe20000000f00 */
        /* <DEDUP_REMOVED lines=17> */
.L_x_611:
[----:B------:R-:W-:Y:S05]  /*1460*/  BSYNC.RECONVERGENT B1 ;  /* 0x0000000000017941 */ /* 0x000fea0003800200 */
.L_x_610:
[----:B------:R-:W-:Y:S01]  /*1470*/  ISETP.GT.AND P0, PT, R10, 0xf, PT ;  /* 0x0000000f0a00780c */ /* 0x000fe20003f04270 */
[----:B-1----:R1:W4:Y:S01]  /*1480*/  SHFL.DOWN PT, R4, R6, 0x10, 0x1f ;  /* 0x0a001f0006047f89 */ /* 0x00232200000e0000 */
[----:B------:R-:W-:Y:S01]  /*1490*/  BSSY.RECONVERGENT B1, `(.L_x_612) ;  /* 0x000001d000017945 */ /* 0x000fe20003800200 */
[----:B0-----:R-:W-:Y:S02]  /*14a0*/  IMAD.MOV.U32 R14, RZ, RZ, R8 ;  /* 0x000000ffff0e7224 */ /* 0x001fe400078e0008 */
[----:B------:R1:W0:Y:S01]  /*14b0*/  SHFL.DOWN PT, R5, R7, 0x10, 0x1f ;  /* 0x0a001f0007057f89 */ /* 0x00022200000e0000 */
[----:B------:R-:W-:Y:S02]  /*14c0*/  IMAD.MOV.U32 R15, RZ, RZ, R9 ;  /* 0x000000ffff0f7224 */ /* 0x000fe400078e0009 */
[----:B------:R-:W-:Y:S01]  /*14d0*/  IMAD.MOV.U32 R2, RZ, RZ, R6 ;  /* 0x000000ffff027224 */ /* 0x000fe200078e0006 */
[----:B---3--:R1:W3:Y:S01]  /*14e0*/  SHFL.DOWN PT, R11, R8, 0x10, 0x1f ;  /* 0x0a001f00080b7f89 */ /* 0x0082e200000e0000 */
[----:B------:R-:W-:-:S03]  /*14f0*/  IMAD.MOV.U32 R3, RZ, RZ, R7 ;  /* 0x000000ffff037224 */ /* 0x000fc600078e0007 */
[----:B------:R1:W0:Y:S01]  /*1500*/  SHFL.DOWN PT, R12, R9, 0x10, 0x1f ;  /* 0x0a001f00090c7f89 */ /* 0x00022200000e0000 */
[----:B------:R-:W-:Y:S05]  /*1510*/  @P0 BRA `(.L_x_613) ;  /* 0x0000000000500947 */ /* 0x000fea0003800000 */
[----:B0---4-:R-:W-:Y:S01]  /*1520*/  DSETP.GEU.AND P0, PT, |R6|, |R4|, PT ;  /* 0x400000040600722a */ /* 0x011fe20003f0e200 */
[----:B---3--:R-:W-:Y:S02]  /*1530*/  IMAD.MOV.U32 R14, RZ, RZ, R11 ;  /* 0x000000ffff0e7224 */ /* 0x008fe400078e000b */
        /* <DEDUP_REMOVED lines=18> */
.L_x_613:
[----:B------:R-:W-:Y:S05]  /*1660*/  BSYNC.RECONVERGENT B1 ;  /* 0x0000000000017941 */ /* 0x000fea0003800200 */
.L_x_612:
[----:B------:R-:W-:Y:S01]  /*1670*/  ISETP.NE.AND P0, PT, R10, RZ, PT ;  /* 0x000000ff0a00720c */ /* 0x000fe20003f05270 */
[----:B------:R-:W-:-:S12]  /*1680*/  BSSY.RECONVERGENT B1, `(.L_x_614) ;  /* 0x000000a000017945 */ /* 0x000fd80003800200 */
[----:B------:R-:W-:Y:S05]  /*1690*/  @P0 BRA `(.L_x_615) ;  /* 0x0000000000200947 */ /* 0x000fea0003800000 */
[----:B-1----:R-:W1:Y:S01]  /*16a0*/  S2R R6, SR_CgaCtaId ;  /* 0x0000000000067919 */ /* 0x002e620000008800 */
[----:B0-----:R-:W-:Y:S02]  /*16b0*/  MOV R5, 0x400 ;  /* 0x0000040000057802 */ /* 0x001fe40000000f00 */
[----:B----4-:R-:W-:-:S04]  /*16c0*/  SHF.R.U32.HI R4, RZ, 0x1, R0 ;  /* 0x00000001ff047819 */ /* 0x010fc80000011600 */
[----:B------:R-:W-:Y:S02]  /*16d0*/  LOP3.LUT R4, R4, 0x1f0, RZ, 0xc0, !PT ;  /* 0x000001f004047812 */ /* 0x000fe400078ec0ff */
[----:B-1----:R-:W-:-:S05]  /*16e0*/  LEA R5, R6, R5, 0x18 ;  /* 0x0000000506057211 */ /* 0x002fca00078ec0ff */
[----:B------:R-:W-:-:S05]  /*16f0*/  IMAD.IADD R5, R4, 0x1, R5 ;  /* 0x0000000104057824 */ /* 0x000fca00078e0205 */
[----:B------:R0:W-:Y:S04]  /*1700*/  STS.64 [R5+0x10], R14 ;  /* 0x0000100e05007388 */ /* 0x0001e80000000a00 */
[----:B------:R0:W-:Y:S02]  /*1710*/  STS.64 [R5+0x8], R2 ;  /* 0x0000080205007388 */ /* 0x0001e40000000a00 */
.L_x_615:
[----:B------:R-:W-:Y:S05]  /*1720*/  BSYNC.RECONVERGENT B1 ;  /* 0x0000000000017941 */ /* 0x000fea0003800200 */
.L_x_614:
        /* <DEDUP_REMOVED lines=8> */
[----:B-1--4-:R-:W1:Y:S04]  /*17b0*/  LDS.128 R4, [R0+0x20] ;  /* 0x0000200000047984 */ /* 0x012e680000000c00 */
[----:B--2---:R2:W4:Y:S04]  /*17c0*/  LDS.64 R12, [R0+0x80] ;  /* 0x00008000000c7984 */ /* 0x0045280000000a00 */
[----:B---3--:R2:W3:Y:S01]  /*17d0*/  LDS.128 R8, [R0+0x30] ;  /* 0x0000300000087984 */ /* 0x0084e20000000c00 */
[----:B0-----:R-:W-:Y:S01]  /*17e0*/  DSETP.GEU.AND P0, PT, |R2|, |R16|, PT ;  /* 0x400000100200722a */ /* 0x001fe20003f0e200 */
[----:B------:R-:W-:Y:S01]  /*17f0*/  IMAD.MOV.U32 R24, RZ, RZ, R16 ;  /* 0x000000ffff187224 */ /* 0x000fe200078e0010 */
[----:B------:R-:W-:Y:S01]  /*1800*/  MOV R25, R17 ;  /* 0x0000001100197202 */ /* 0x000fe20000000f00 */
[----:B-1----:R-:W-:-:S02]  /*1810*/  IMAD.MOV.U32 R26, RZ, RZ, R4 ;  /* 0x000000ffff1a7224 */ /* 0x002fc400078e0004 */
[----:B------:R-:W-:-:S09]  /*1820*/  IMAD.MOV.U32 R27, RZ, RZ, R5 ;  /* 0x000000ffff1b7224 */ /* 0x000fd200078e0005 */
        /* <DEDUP_REMOVED lines=15> */
.L_x_618:
[----:B------:R-:W-:Y:S05]  /*1920*/  BSYNC.RECONVERGENT B1 ;  /* 0x0000000000017941 */ /* 0x000fea0003800200 */
.L_x_617:
        /* <DEDUP_REMOVED lines=23> */
.L_x_620:
[----:B------:R-:W-:Y:S05]  /*1aa0*/  BSYNC.RECONVERGENT B1 ;  /* 0x0000000000017941 */ /* 0x000fea0003800200 */
.L_x_619:
        /* <DEDUP_REMOVED lines=21> */
.L_x_622:
[----:B------:R-:W-:Y:S05]  /*1c00*/  BSYNC.RECONVERGENT B1 ;  /* 0x0000000000017941 */ /* 0x000fea0003800200 */
.L_x_621:
        /* <DEDUP_REMOVED lines=23> */
.L_x_624:
[----:B------:R-:W-:Y:S05]  /*1d80*/  BSYNC.RECONVERGENT B1 ;  /* 0x0000000000017941 */ /* 0x000fea0003800200 */
.L_x_623:
        /* <DEDUP_REMOVED lines=21> */
.L_x_626:
[----:B------:R-:W-:Y:S05]  /*1ee0*/  BSYNC.RECONVERGENT B1 ;  /* 0x0000000000017941 */ /* 0x000fea0003800200 */
.L_x_625:
[----:B------:R-:W-:Y:S01]  /*1ef0*/  DSETP.GEU.AND P0, PT, |R2|, |R10|, PT ;  /* 0x4000000a0200722a */ /* 0x000fe20003f0e200 */
[----:B------:R-:W-:Y:S01]  /*1f00*/  BSSY.RECONVERGENT B1, `(.L_x_627) ;  /* 0x0000014000017945 */ /* 0x000fe20003800200 */
[----:B------:R-:W-:Y:S01]  /*1f10*/  IMAD.MOV.U32 R8, RZ, RZ, R10 ;  /* 0x000000ffff087224 */ /* 0x000fe200078e000a */
[----:B---3--:R-:W-:Y:S01]  /*1f20*/  MOV R0, R5 ;  /* 0x0000000500007202 */ /* 0x008fe20000000f00 */
        /* <DEDUP_REMOVED lines=17> */
.L_x_628:
[----:B------:R-:W-:Y:S05]  /*2040*/  BSYNC.RECONVERGENT B1 ;  /* 0x0000000000017941 */ /* 0x000fea0003800200 */
.L_x_627:
        /* <DEDUP_REMOVED lines=21> */
.L_x_603:
        /* <DEDUP_REMOVED lines=9> */
[----:B------:R-:W-:Y:S02]  /*2230*/  VIADD R5, R5, UR6 ;  /* 0x0000000605057c36 */ /* 0x000fe40008000000 */
        /* <DEDUP_REMOVED lines=9> */
[----:B----4-:R-:W-:Y:S01]  /*22d0*/  IMAD.MOV.U32 R14, RZ, RZ, R12 ;  /* 0x000000ffff0e7224 */ /* 0x010fe200078e000c */
[----:B------:R-:W-:Y:S01]  /*22e0*/  MOV R6, R10 ;  /* 0x0000000a00067202 */ /* 0x000fe20000000f00 */
[----:B0-----:R-:W-:Y:S02]  /*22f0*/  IMAD.MOV.U32 R16, RZ, RZ, R13 ;  /* 0x000000ffff107224 */ /* 0x001fe400078e000d */
        /* <DEDUP_REMOVED lines=16> */
.L_x_630:
[----:B------:R-:W-:Y:S05]  /*2400*/  BSYNC.RECONVERGENT B1 ;  /* 0x0000000000017941 */ /* 0x000fea0003800200 */
.L_x_629:
        /* <DEDUP_REMOVED lines=32> */
.L_x_632:
[----:B------:R-:W-:Y:S05]  /*2610*/  BSYNC.RECONVERGENT B1 ;  /* 0x0000000000017941 */ /* 0x000fea0003800200 */
.L_x_631:
[----:B-1----:R-:W-:Y:S01]  /*2620*/  VIADD R2, R4, 0x4 ;  /* 0x0000000404027836 */ /* 0x002fe20000000000 */
[----:B------:R1:W4:Y:S01]  /*2630*/  SHFL.DOWN PT, R6, R8, 0x4, R5 ;  /* 0x0880000008067989 */ /* 0x00032200000e0005 */
[----:B------:R-:W-:Y:S01]  /*2640*/  BSSY.RECONVERGENT B1, `(.L_x_633) ;  /* 0x000001e000017945 */ /* 0x000fe20003800200 */
[----:B--2---:R-:W-:Y:S01]  /*2650*/  IMAD.MOV.U32 R14, RZ, RZ, R10 ;  /* 0x000000ffff0e7224 */ /* 0x004fe200078e000a */
[----:B------:R-:W-:Y:S01]  /*2660*/  MOV R16, R12 ;  /* 0x0000000c00107202 */ /* 0x000fe20000000f00 */
[----:B------:R1:W2:Y:S01]  /*2670*/  SHFL.DOWN PT, R7, R9, 0x4, R5 ;  /* 0x0880000009077989 */ /* 0x0002a200000e0005 */
[----:B------:R-:W-:Y:S01]  /*2680*/  ISETP.GT.AND P0, PT, R2, R5, PT ;  /* 0x000000050200720c */ /* 0x000fe20003f04270 */
[----:B------:R-:W-:Y:S02]  /*2690*/  IMAD.MOV.U32 R2, RZ, RZ, R8 ;  /* 0x000000ffff027224 */ /* 0x000fe400078e0008 */
[----:B---3--:R1:W3:Y:S01]  /*26a0*/  SHFL.DOWN PT, R11, R10, 0x4, R5 ;  /* 0x088000000a0b7989 */ /* 0x0082e200000e0005 */
[----:B------:R-:W-:-:S03]  /*26b0*/  IMAD.MOV.U32 R3, RZ, RZ, R9 ;  /* 0x000000ffff037224 */ /* 0x000fc600078e0009 */
[----:B0-----:R1:W0:Y:S06]  /*26c0*/  SHFL.DOWN PT, R13, R12, 0x4, R5 ;  /* 0x088000000c0d7989 */ /* 0x00122c00000e0005 */
        /* <DEDUP_REMOVED lines=21> */
.L_x_634:
[----:B------:R-:W-:Y:S05]  /*2820*/  BSYNC.RECONVERGENT B1 ;  /* 0x0000000000017941 */ /* 0x000fea0003800200 */
.L_x_633:
        /* <DEDUP_REMOVED lines=8> */
[----:B---3--:R3:W1:Y:S01]  /*28b0*/  SHFL.DOWN PT, R11, R14, 0x8, R5 ;  /* 0x090000000e0b7989 */ /* 0x00866200000e0005 */
[----:B--2---:R-:W-:-:S03]  /*28c0*/  IMAD.MOV.U32 R7, RZ, RZ, R3 ;  /* 0x000000ffff077224 */ /* 0x004fc600078e0003 */
[----:B0-----:R3:W0:Y:S04]  /*28d0*/  SHFL.DOWN PT, R13, R16, 0x8, R5 ;  /* 0x09000000100d7989 */ /* 0x00162800000e0005 */
        /* <DEDUP_REMOVED lines=21> */
.L_x_636:
[----:B------:R-:W-:Y:S05]  /*2a30*/  BSYNC.RECONVERGENT B1 ;  /* 0x0000000000017941 */ /* 0x000fea0003800200 */
.L_x_635:
[----:B-1----:R-:W-:Y:S01]  /*2a40*/  VIADD R2, R4, 0x10 ;  /* 0x0000001004027836 */ /* 0x002fe20000000000 */
[----:B----4-:R1:W2:Y:S01]  /*2a50*/  SHFL.DOWN PT, R8, R6, 0x10, R5 ;  /* 0x0a00000006087989 */ /* 0x0102a200000e0005 */
[----:B------:R-:W-:Y:S01]  /*2a60*/  BSSY.RECONVERGENT B1, `(.L_x_637) ;  /* 0x000001e000017945 */ /* 0x000fe20003800200 */
[----:B---3--:R-:W-:Y:S02]  /*2a70*/  IMAD.MOV.U32 R14, RZ, RZ, R10 ;  /* 0x000000ffff0e7224 */ /* 0x008fe400078e000a */
[----:B------:R-:W-:Y:S01]  /*2a80*/  ISETP.GT.AND P0, PT, R2, R5, PT ;  /* 0x000000050200720c */ /* 0x000fe20003f04270 */
[----:B------:R1:W3:Y:S01]  /*2a90*/  SHFL.DOWN PT, R9, R7, 0x10, R5 ;  /* 0x0a00000007097989 */ /* 0x0002e200000e0005 */
[----:B------:R-:W-:Y:S02]  /*2aa0*/  IMAD.MOV.U32 R15, RZ, RZ, R12 ;  /* 0x000000ffff0f7224 */ /* 0x000fe400078e000c */
[----:B------:R-:W-:Y:S01]  /*2ab0*/  IMAD.MOV.U32 R2, RZ, RZ, R6 ;  /* 0x000000ffff027224 */ /* 0x000fe200078e0006 */
[----:B------:R1:W4:Y:S01]  /*2ac0*/  SHFL.DOWN PT, R11, R10, 0x10, R5 ;  /* 0x0a0000000a0b7989 */ /* 0x00032200000e0005 */
        /* <DEDUP_REMOVED lines=23> */
.L_x_638:
[----:B------:R-:W-:Y:S05]  /*2c40*/  BSYNC.RECONVERGENT B1 ;  /* 0x0000000000017941 */ /* 0x000fea0003800200 */
.L_x_637:
        /* <DEDUP_REMOVED lines=11> */
.L_x_640:
[----:B------:R-:W-:Y:S05]  /*2d00*/  BSYNC.RECONVERGENT B1 ;  /* 0x0000000000017941 */ /* 0x000fea0003800200 */
.L_x_639:
[----:B------:R-:W-:Y:S01]  /*2d10*/  BAR.SYNC.DEFER_BLOCKING 0x0 ;  /* 0x0000000000007b1d */ /* 0x000fe20000010000 */
[----:B------:R-:W-:-:S13]  /*2d20*/  ISETP.NE.AND P1, PT, R0, RZ, PT ;  /* 0x000000ff0000720c */ /* 0x000fda0003f25270 */
[----:B------:R-:W-:Y:S05]  /*2d30*/  @P1 BRA `(.L_x_616) ;  /* 0x0000003400d41947 */ /* 0x000fea0003800000 */
[----:B------:R-:W-:Y:S01]  /*2d40*/  UISETP.GE.AND UP0, UPT, UR6, 0x21, UPT ;  /* 0x000000210600788c */ /* 0x000fe2000bf06270 */
[----:B----4-:R-:W-:Y:S02]  /*2d50*/  IMAD.MOV.U32 R11, RZ, RZ, R14 ;  /* 0x000000ffff0b7224 */ /* 0x010fe400078e000e */
[----:B--2---:R-:W-:Y:S02]  /*2d60*/  IMAD.MOV.U32 R8, RZ, RZ, R15 ;  /* 0x000000ffff087224 */ /* 0x004fe400078e000f */
        /* <DEDUP_REMOVED lines=8> */
[----:B0-----:R-:W0:Y:S01]  /*2df0*/  LDS.64 R12, [UR4+0x20] ;  /* 0x00002004ff0c7984 */ /* 0x001e220008000a00 */
[----:B-1----:R-:W-:Y:S01]  /*2e00*/  DSETP.GEU.AND P0, PT, |R2|, |R6|, PT ;  /* 0x400000060200722a */ /* 0x002fe20003f0e200 */
[----:B------:R-:W-:Y:S01]  /*2e10*/  MOV R4, R6 ;  /* 0x0000000600047202 */ /* 0x000fe20000000f00 */
[----:B------:R-:W-:Y:S02]  /*2e20*/  IMAD.MOV.U32 R5, RZ, RZ, R7 ;  /* 0x000000ffff057224 */ /* 0x000fe400078e0007 */
[----:B0-----:R-:W-:Y:S02]  /*2e30*/  IMAD.MOV.U32 R11, RZ, RZ, R12 ;  /* 0x000000ffff0b7224 */ /* 0x001fe400078e000c */
        /* <DEDUP_REMOVED lines=16> */
.L_x_642:
[----:B------:R-:W-:Y:S05]  /*2f40*/  BSYNC.RECONVERGENT B1 ;  /* 0x0000000000017941 */ /* 0x000fea0003800200 */
.L_x_641:
[----:B------:R-:W-:Y:S01]  /*2f50*/  UISETP.GE.AND UP0, UPT, UR6, 0x41, UPT ;  /* 0x000000410600788c */ /* 0x000fe2000bf06270 */
[----:B---3--:R-:W-:Y:S02]  /*2f60*/  IMAD.MOV.U32 R9, RZ, RZ, R11 ;  /* 0x000000ffff097224 */ /* 0x008fe400078e000b */
[----:B------:R-:W-:Y:S02]  /*2f70*/  IMAD.MOV.U32 R0, RZ, RZ, R8 ;  /* 0x000000ffff007224 */ /* 0x000fe400078e0008 */
[----:B------:R-:W-:Y:S02]  /*2f80*/  IMAD.MOV.U32 R2, RZ, RZ, R4 ;  /* 0x000000ffff027224 */ /* 0x000fe400078e0004 */
[----:B------:R-:W-:Y:S02]  /*2f90*/  IMAD.MOV.U32 R3, RZ, RZ, R5 ;  /* 0x000000ffff037224 */ /* 0x000fe400078e0005 */
        /* <DEDUP_REMOVED lines=8> */
[----:B------:R-:W-:Y:S02]  /*3020*/  IMAD.MOV.U32 R2, RZ, RZ, R6 ;  /* 0x000000ffff027224 */ /* 0x000fe400078e0006 */
[----:B------:R-:W-:Y:S02]  /*3030*/  IMAD.MOV.U32 R3, RZ, RZ, R7 ;  /* 0x000000ffff037224 */ /* 0x000fe400078e0007 */
[----:B0-----:R-:W-:-:S02]  /*3040*/  IMAD.MOV.U32 R9, RZ, RZ, R12 ;  /* 0x000000ffff097224 */ /* 0x001fc400078e000c */
        /* <DEDUP_REMOVED lines=16> */
.L_x_644:
[----:B------:R-:W-:Y:S05]  /*3150*/  BSYNC.RECONVERGENT B1 ;  /* 0x0000000000017941 */ /* 0x000fea0003800200 */
.L_x_643:
[----:B------:R-:W-:Y:S01]  /*3160*/  UISETP.GE.AND UP0, UPT, UR6, 0x61, UPT ;  /* 0x000000610600788c */ /* 0x000fe2000bf06270 */
[----:B------:R-:W-:Y:S01]  /*3170*/  IMAD.MOV.U32 R11, RZ, RZ, R9 ;  /* 0x000000ffff0b7224 */ /* 0x000fe200078e0009 */
[----:B------:R-:W-:Y:S01]  /*3180*/  MOV R8, R0 ;  /* 0x0000000000087202 */ /* 0x000fe20000000f00 */
[----:B------:R-:W-:Y:S02]  /*3190*/  IMAD.MOV.U32 R4, RZ, RZ, R2 ;  /* 0x000000ffff047224 */ /* 0x000fe400078e0002 */
[----:B------:R-:W-:-:S04]  /*31a0*/  IMAD.MOV.U32 R5, RZ, RZ, R3 ;  /* 0x000000ffff057224 */ /* 0x000fc800078e0003 */
        /* <DEDUP_REMOVED lines=27> */
.L_x_646:
[----:B------:R-:W-:Y:S05]  /*3360*/  BSYNC.RECONVERGENT B1 ;  /* 0x0000000000017941 */ /* 0x000fea0003800200 */
.L_x_645:
[----:B------:R-:W-:Y:S01]  /*3370*/  UISETP.GE.AND UP0, UPT, UR6, 0x81, UPT ;  /* 0x000000810600788c */ /* 0x000fe2000bf06270 */
[----:B------:R-:W-:Y:S02]  /*3380*/  IMAD.MOV.U32 R9, RZ, RZ, R11 ;  /* 0x000000ffff097224 */ /* 0x000fe400078e000b */
        /* <DEDUP_REMOVED lines=30> */
.L_x_648:
[----:B------:R-:W-:Y:S05]  /*3570*/  BSYNC.RECONVERGENT B1 ;  /* 0x0000000000017941 */ /* 0x000fea0003800200 */
.L_x_647:
        /* <DEDUP_REMOVED lines=32> */
.L_x_650:
[----:B------:R-:W-:Y:S05]  /*3780*/  BSYNC.RECONVERGENT B1 ;  /* 0x0000000000017941 */ /* 0x000fea0003800200 */
.L_x_649:
        /* <DEDUP_REMOVED lines=14> */
[----:B------:R-:W-:Y:S01]  /*3870*/  IMAD.MOV.U32 R7, RZ, RZ, R3 ;  /* 0x000000ffff077224 */ /* 0x000fe200078e0003 */
[----:B0-----:R-:W-:Y:S01]  /*3880*/  MOV R0, R13 ;  /* 0x0000000d00007202 */ /* 0x001fe20000000f00 */
        /* <DEDUP_REMOVED lines=16> */
.L_x_652:
[----:B------:R-:W-:Y:S05]  /*3990*/  BSYNC.RECONVERGENT B1 ;  /* 0x0000000000017941 */ /* 0x000fea0003800200 */
.L_x_651:
[----:B------:R-:W-:Y:S01]  /*39a0*/  UISETP.GE.AND UP0, UPT, UR6, 0xe1, UPT ;  /* 0x000000e10600788c */ /* 0x000fe2000bf06270 */
[----:B------:R-:W-:Y:S02]  /*39b0*/  IMAD.MOV.U32 R14, RZ, RZ, R9 ;  /* 0x000000ffff0e7224 */ /* 0x000fe400078e0009 */
[----:B------:R-:W-:Y:S02]  /*39c0*/  IMAD.MOV.U32 R15, RZ, RZ, R0 ;  /* 0x000000ffff0f7224 */ /* 0x000fe400078e0000 */
[----:B------:R-:W-:Y:S02]  /*39d0*/  IMAD.MOV.U32 R2, RZ, RZ, R6 ;  /* 0x000000ffff027224 */ /* 0x000fe400078e0006 */
[----:B------:R-:W-:Y:S02]  /*39e0*/  IMAD.MOV.U32 R3, RZ, RZ, R7 ;  /* 0x000000ffff037224 */ /* 0x000fe400078e0007 */
[----:B------:R-:W-:Y:S05]  /*39f0*/  BRA.U !UP0, `(.L_x_616) ;  /* 0x0000002908a47547 */ /* 0x000fea000b800000 */
[----:B------:R-:W1:Y:S01]  /*3a00*/  S2UR UR5, SR_CgaCtaId ;  /* 0x00000000000579c3 */ /* 0x000e620000008800 */
[----:B------:R-:W-:Y:S02]  /*3a10*/  UMOV UR4, 0x400 ;  /* 0x0000040000047882 */ /* 0x000fe40000000000 */
[----:B-1----:R-:W-:-:S09]  /*3a20*/  ULEA UR4, UR5, UR4, 0x18 ;  /* 0x0000000405047291 */ /* 0x002fd2000f8ec0ff */
[----:B------:R-:W1:Y:S04]  /*3a30*/  LDS.64 R4, [UR4+0x78] ;  /* 0x00007804ff047984 */ /* 0x000e680008000a00 */
[----:B------:R-:W2:Y:S01]  /*3a40*/  LDS.64 R10, [UR4+0x80] ;  /* 0x00008004ff0a7984 */ /* 0x000ea20008000a00 */
        /* <DEDUP_REMOVED lines=21> */
.L_x_584:
        /* <DEDUP_REMOVED lines=30> */
[----:B------:R-:W-:Y:S02]  /*3d80*/  ISETP.GE.U32.AND.EX P0, PT, RZ, RZ, PT, P0 ;  /* 0x000000ffff00720c */ /* 0x000fe40003f06100 */
[----:B------:R-:W-:-:S11]  /*3d90*/  IADD3.X R7, PT, PT, RZ, UR7, RZ, P1, !PT ;  /* 0x00000007ff077c10 */ /* 0x000fd60008ffe4ff */
[----:B------:R-:W-:-:S06]  /*3da0*/  DSETP.LT.OR P0, PT, |R8|, |R4|, !P0 ;  /* 0x400000040800722a */ /* 0x000fcc0004701600 */
[----:B------:R-:W-:Y:S02]  /*3db0*/  FSEL R8, R4, R8, P0 ;  /* 0x0000000804087208 */ /* 0x000fe40000000000 */
[----:B------:R-:W-:Y:S02]  /*3dc0*/  FSEL R9, R5, R9, P0 ;  /* 0x0000000905097208 */ /* 0x000fe40000000000 */
[----:B------:R-:W-:Y:S02]  /*3dd0*/  SEL R23, R6, R23, P0 ;  /* 0x0000001706177207 */ /* 0x000fe40000000000 */
[----:B------:R-:W-:-:S07]  /*3de0*/  SEL R24, R7, R24, P0 ;  /* 0x0000001807187207 */ /* 0x000fce0000000000 */
.L_x_654:
[----:B------:R-:W-:Y:S05]  /*3df0*/  BSYNC.RECONVERGENT B1 ;  /* 0x0000000000017941 */ /* 0x000fea0003800200 */
.L_x_653:
[----:B------:R-:W-:Y:S01]  /*3e00*/  UISETP.GE.U32.AND UP0, UPT, UR4, 0xa00, UPT ;  /* 0x00000a000400788c */ /* 0x000fe2000bf06070 */
[----:B------:R-:W-:-:S08]  /*3e10*/  IMAD.MOV.U32 R5, RZ, RZ, 0x500 ;  /* 0x00000500ff057424 */ /* 0x000fd000078e00ff */
[----:B------:R-:W-:Y:S05]  /*3e20*/  BRA.U !UP0, `(.L_x_655) ;  /* 0x00000005084c7547 */ /* 0x000fea000b800000 */
[----:B------:R-:W-:Y:S01]  /*3e30*/  IMAD.MOV.U32 R12, RZ, RZ, R8 ;  /* 0x000000ffff0c7224 */ /* 0x000fe200078e0008 */
[----:B------:R-:W0:Y:S01]  /*3e40*/  LDCU UR4, c[0x0][0x398] ;  /* 0x00007300ff0477ac */ /* 0x000e220008000800 */
[----:B------:R-:W-:Y:S02]  /*3e50*/  IMAD.MOV.U32 R13, RZ, RZ, R9 ;  /* 0x000000ffff0d7224 */ /* 0x000fe400078e0009 */
[----:B------:R-:W-:Y:S01]  /*3e60*/  IMAD.MOV.U32 R17, RZ, RZ, 0x500 ;  /* 0x00000500ff117424 */ /* 0x000fe200078e00ff */
[----:B------:R-:W1:Y:S01]  /*3e70*/  LDCU.64 UR6, c[0x0][0x388] ;  /* 0x00007100ff0677ac */ /* 0x000e620008000a00 */
[----:B------:R-:W-:-:S05]  /*3e80*/  NOP ;  /* 0x0000000000007918 */ /* 0x000fca0000000000 */
.L_x_656:
[----:B------:R-:W-:-:S05]  /*3e90*/  IMAD.WIDE.U32 R26, R17, 0x8, R2 ;  /* 0x00000008111a7825 */ /* 0x000fca00078e0002 */
[----:B------:R-:W2:Y:S04]  /*3ea0*/  LDG.E.64 R14, desc[UR8][R26.64] ;  /* 0x000000081a0e7981 */ /* 0x000ea8000c1e1b00 */
[----:B------:R-:W3:Y:S04]  /*3eb0*/  LDG.E.64 R4, desc[UR8][R26.64+0x800] ;  /* 0x000800081a047981 */ /* 0x000ee8000c1e1b00 */
[----:B------:R-:W4:Y:S04]  /*3ec0*/  LDG.E.64 R6, desc[UR8][R26.64+0x1000] ;  /* 0x001000081a067981 */ /* 0x000f28000c1e1b00 */
[----:B------:R-:W5:Y:S04]  /*3ed0*/  LDG.E.64 R10, desc[UR8][R26.64+0x1800] ;  /* 0x001800081a0a7981 */ /* 0x000f68000c1e1b00 */
[----:B------:R-:W5:Y:S01]  /*3ee0*/  LDG.E.64 R8, desc[UR8][R26.64+0x2000] ;  /* 0x002000081a087981 */ /* 0x000f62000c1e1b00 */
[----:B-1----:R-:W-:-:S04]  /*3ef0*/  IADD3 R18, P0, P1, R0, UR6, R17 ;  /* 0x0000000600127c10 */ /* 0x002fc8000f91e011 */
[----:B------:R-:W-:Y:S01]  /*3f00*/  IADD3.X R16, PT, PT, RZ, UR7, RZ, P0, P1 ;  /* 0x00000007ff107c10 */ /* 0x000fe200087e24ff */
[----:B------:R-:W-:Y:S01]  /*3f10*/  IMAD.MOV.U32 R20, RZ, RZ, R18 ;  /* 0x000000ffff147224 */ /* 0x000fe200078e0012 */
[----:B------:R-:W-:-:S03]  /*3f20*/  IADD3 R22, P3, PT, R18, 0x100, RZ ;  /* 0x0000010012167810 */ /* 0x000fc60007f7e0ff */
        /* <DEDUP_REMOVED lines=11> */
[----:B------:R-:W-:Y:S01]  /*3fe0*/  IMAD.X R24, RZ, RZ, R16, P3 ;  /* 0x000000ffff187224 */ /* 0x000fe200018e0610 */
[----:B------:R-:W-:-:S03]  /*3ff0*/  IADD3 R13, P3, PT, R18, 0x200, RZ ;  /* 0x00000200120d7810 */ /* 0x000fc60007f7e0ff */
[----:B---3--:R-:W-:-:S14]  /*4000*/  DSETP.GEU.AND P1, PT, |R14|, |R4|, PT ;  /* 0x400000040e00722a */ /* 0x008fdc0003f2e200 */
[----:B------:R-:W-:-:S04]  /*4010*/  @P1 ISETP.GE.U32.AND P0, PT, R20, R22, PT ;  /* 0x000000161400120c */ /* 0x000fc80003f06070 */
[----:B------:R-:W-:-:S13]  /*4020*/  @P1 ISETP.GE.AND.EX P0, PT, R19, R24, PT, P0 ;  /* 0x000000181300120c */ /* 0x000fda0003f06300 */
[----:B------:R-:W-:-:S06]  /*4030*/  @P1 DSETP.LT.OR P0, PT, |R4|, |R14|, !P0 ;  /* 0x4000000e0400122a */ /* 0x000fcc0004701600 */
[----:B------:R-:W-:Y:S01]  /*4040*/  @P1 FSEL R12, R14, R4, P0 ;  /* 0x000000040e0c1208 */ /* 0x000fe20000000000 */
[----:B------:R-:W-:Y:S01]  /*4050*/  IMAD.X R14, RZ, RZ, R16, P3 ;  /* 0x000000ffff0e7224 */ /* 0x000fe200018e0610 */
[----:B------:R-:W-:Y:S02]  /*4060*/  @P1 FSEL R15, R15, R5, P0 ;  /* 0x000000050f0f1208 */ /* 0x000fe40000000000 */
[----:B------:R-:W-:Y:S01]  /*4070*/  @P1 SEL R22, R20, R22, P0 ;  /* 0x0000001614161207 */ /* 0x000fe20000000000 */
[----:B------:R-:W-:Y:S01]  /*4080*/  @P1 IMAD.MOV.U32 R4, RZ, RZ, R12 ;  /* 0x000000ffff041224 */ /* 0x000fe200078e000c */
[----:B------:R-:W-:Y:S01]  /*4090*/  IADD3 R12, P3, PT, R18, 0x300, RZ ;  /* 0x00000300120c7810 */ /* 0x000fe20007f7e0ff */
[----:B------:R-:W-:Y:S02]  /*40a0*/  @P1 IMAD.MOV.U32 R5, RZ, RZ, R15 ;  /* 0x000000ffff051224 */ /* 0x000fe400078e000f */
[----:B------:R-:W-:Y:S01]  /*40b0*/  IMAD.MOV.U32 R15, RZ, RZ, R24 ;  /* 0x000000ffff0f7224 */ /* 0x000fe200078e0018 */
[----:B------:R-:W-:-:S03]  /*40c0*/  @P1 SEL R15, R19, R24, P0 ;  /* 0x00000018130f1207 */ /* 0x000fc60000000000 */
[----:B----4-:R-:W-:-:S14]  /*40d0*/  DSETP.GEU.AND P2, PT, |R4|, |R6|, PT ;  /* 0x400000060400722a */ /* 0x010fdc0003f4e200 */
[----:B------:R-:W-:-:S04]  /*40e0*/  @P2 ISETP.GE.U32.AND P0, PT, R22, R13, PT ;  /* 0x0000000d1600220c */ /* 0x000fc80003f06070 */
[----:B------:R-:W-:-:S13]  /*40f0*/  @P2 ISETP.GE.AND.EX P0, PT, R15, R14, PT, P0 ;  /* 0x0000000e0f00220c */ /* 0x000fda0003f06300 */
[----:B------:R-:W-:-:S06]  /*4100*/  @P2 DSETP.LT.OR P0, PT, |R6|, |R4|, !P0 ;  /* 0x400000040600222a */ /* 0x000fcc0004701600 */
[----:B------:R-:W-:Y:S02]  /*4110*/  @P2 FSEL R4, R4, R6, P0 ;  /* 0x0000000604042208 */ /* 0x000fe40000000000 */
[----:B------:R-:W-:Y:S02]  /*4120*/  @P2 FSEL R5, R5, R7, P0 ;  /* 0x0000000705052208 */ /* 0x000fe40000000000 */
[----:B------:R-:W-:Y:S01]  /*4130*/  @P2 SEL R14, R15, R14, P0 ;  /* 0x0000000e0f0e2207 */ /* 0x000fe20000000000 */
[----:B------:R-:W-:Y:S02]  /*4140*/  @P2 IMAD.MOV.U32 R6, RZ, RZ, R4 ;  /* 0x000000ffff062224 */ /* 0x000fe400078e0004 */
[----:B------:R-:W-:Y:S02]  /*4150*/  @P2 IMAD.MOV.U32 R7, RZ, RZ, R5 ;  /* 0x000000ffff072224 */ /* 0x000fe400078e0005 */
[----:B------:R-:W-:Y:S01]  /*4160*/  IMAD.MOV.U32 R5, RZ, RZ, R13 ;  /* 0x000000ffff057224 */ /* 0x000fe200078e000d */
[----:B------:R-:W-:Y:S01]  /*4170*/  @P2 SEL R5, R22, R13, P0 ;  /* 0x0000000d16052207 */ /* 0x000fe20000000000 */
        /* <DEDUP_REMOVED lines=13> */
[----:B------:R-:W-:-:S04]  /*4250*/  IADD3 R5, PT, PT, R17, 0xa00, RZ ;  /* 0x00000a0011057810 */ /* 0x000fc80007ffe0ff */
[----:B0-----:R-:W-:Y:S01]  /*4260*/  ISETP.GT.AND P1, PT, R5, UR4, PT ;  /* 0x0000000405007c0c */ /* 0x001fe2000bf24270 */
[----:B------:R-:W-:Y:S01]  /*4270*/  DSETP.GEU.AND P2, PT, |R10|, |R8|, PT ;  /* 0x400000080a00722a */ /* 0x000fe20003f4e200 */
[----:B------:R-:W-:-:S04]  /*4280*/  VIADD R5, R17, 0x500 ;  /* 0x0000050011057836 */ /* 0x000fc80000000000 */
[----:B------:R-:W-:-:S09]  /*4290*/  IMAD.MOV.U32 R17, RZ, RZ, R5 ;  /* 0x000000ffff117224 */ /* 0x000fd200078e0005 */
        /* <DEDUP_REMOVED lines=12> */
.L_x_655:
        /* <DEDUP_REMOVED lines=14> */
[----:B------:R-:W-:Y:S01]  /*4440*/  IMAD.IADD R7, R0, 0x1, R5 ;  /* 0x0000000100077824 */ /* 0x000fe200078e0205 */
[----:B------:R-:W-:-:S04]  /*4450*/  LEA.HI R4, R10, 0x1, RZ, 0x18 ;  /* 0x000000010a047811 */ /* 0x000fc800078fc0ff */
[C---:B------:R-:W-:Y:S02]  /*4460*/  IADD3 R14, P0, PT, R7.reuse, UR6, RZ ;  /* 0x00000006070e7c10 */ /* 0x040fe4000ff1e0ff */
[----:B------:R-:W-:Y:S01]  /*4470*/  LOP3.LUT R6, R4, 0x3, RZ, 0xc0, !PT ;  /* 0x0000000304067812 */ /* 0x000fe200078ec0ff */
[----:B------:R-:W-:Y:S02]  /*4480*/  IMAD.MOV.U32 R4, RZ, RZ, R0 ;  /* 0x000000ffff047224 */ /* 0x000fe400078e0000 */
[----:B------:R-:W-:Y:S02]  /*4490*/  IMAD.X R15, RZ, RZ, UR7, P0 ;  /* 0x00000007ff0f7e24 */ /* 0x000fe400080e06ff */
[----:B------:R-:W-:Y:S02]  /*44a0*/  IMAD.MOV R11, RZ, RZ, -R6 ;  /* 0x000000ffff0b7224 */ /* 0x000fe400078e0a06 */
[----:B0-----:R-:W-:-:S04]  /*44b0*/  IMAD.WIDE.U32 R2, R7, 0x8, R2 ;  /* 0x0000000807027825 */ /* 0x001fc800078e0002 */
[----:B------:R-:W-:Y:S02]  /*44c0*/  IMAD.MOV.U32 R12, RZ, RZ, R2 ;  /* 0x000000ffff0c7224 */ /* 0x000fe400078e0002 */
[----:B------:R-:W-:-:S07]  /*44d0*/  IMAD.MOV.U32 R13, RZ, RZ, R3 ;  /* 0x000000ffff0d7224 */ /* 0x000fce00078e0003 */
.L_x_663:
[----:B------:R-:W-:Y:S02]  /*44e0*/  IMAD.MOV.U32 R2, RZ, RZ, R12 ;  /* 0x000000ffff027224 */ /* 0x000fe400078e000c */
[----:B------:R-:W-:-:S06]  /*44f0*/  IMAD.MOV.U32 R3, RZ, RZ, R13 ;  /* 0x000000ffff037224 */ /* 0x000fcc00078e000d */
[----:B------:R-:W2:Y:S01]  /*4500*/  LDG.E.64 R2, desc[UR8][R2.64] ;  /* 0x0000000802027981 */ /* 0x000ea2000c1e1b00 */
[----:B------:R-:W-:Y:S01]  /*4510*/  VIADD R11, R11, 0x1 ;  /* 0x000000010b0b7836 */ /* 0x000fe20000000000 */
[----:B------:R-:W-:Y:S01]  /*4520*/  BSSY.RECONVERGENT B3, `(.L_x_661) ;  /* 0x000001b000037945 */ /* 0x000fe20003800200 */
[----:B------:R-:W-:Y:S01]  /*4530*/  IMAD.MOV.U32 R19, RZ, RZ, R23 ;  /* 0x000000ffff137224 */ /* 0x000fe200078e0017 */
[----:B------:R-:W-:Y:S01]  /*4540*/  MOV R7, R9 ;  /* 0x0000000900077202 */ /* 0x000fe20000000f00 */
[----:B------:R-:W-:Y:S01]  /*4550*/  IMAD.MOV.U32 R16, RZ, RZ, R24 ;  /* 0x000000ffff107224 */ /* 0x000fe200078e0018 */
[----:B------:R-:W-:Y:S01]  /*4560*/  ISETP.NE.AND P2, PT, R11, RZ, PT ;  /* 0x000000ff0b00720c */ /* 0x000fe20003f45270 */
[----:B------:R-:W-:Y:S01]  /*4570*/  IMAD.MOV.U32 R6, RZ, RZ, R8 ;  /* 0x000000ffff067224 */ /* 0x000fe200078e0008 */
[----:B------:R-:W-:Y:S01]  /*4580*/  IADD3 R12, P3, PT, R12, 0x800, RZ ;  /* 0x000008000c0c7810 */ /* 0x000fe20007f7e0ff */
[----:B------:R-:W-:Y:S02]  /*4590*/  IMAD.MOV.U32 R23, RZ, RZ, R14 ;  /* 0x000000ffff177224 */ /* 0x000fe400078e000e */
[----:B------:R-:W-:Y:S01]  /*45a0*/  IMAD.MOV.U32 R24, RZ, RZ, R15 ;  /* 0x000000ffff187224 */ /* 0x000fe200078e000f */
[----:B--2---:R-:W-:Y:S01]  /*45b0*/  DSETP.GEU.AND P0, PT, |R8|, |R2|, PT ;  /* 0x400000020800722a */ /* 0x004fe20003f0e200 */
[----:B------:R-:W-:-:S02]  /*45c0*/  IMAD.MOV.U32 R8, RZ, RZ, R2 ;  /* 0x000000ffff087224 */ /* 0x000fc400078e0002 */
        /* <DEDUP_REMOVED lines=16> */
.L_x_662:
[----:B------:R-:W-:Y:S05]  /*46d0*/  BSYNC.RECONVERGENT B3 ;  /* 0x0000000000037941 */ /* 0x000fea0003800200 */
.L_x_661:
[----:B------:R-:W-:Y:S01]  /*46e0*/  IADD3 R14, P0, PT, R14, 0x100, RZ ;  /* 0x000001000e0e7810 */ /* 0x000fe20007f1e0ff */
[----:B------:R-:W-:Y:S02]  /*46f0*/  VIADD R4, R4, 0x100 ;  /* 0x0000010004047836 */ /* 0x000fe40000000000 */
[----:B------:R-:W-:Y:S02]  /*4700*/  IMAD.X R13, RZ, RZ, R13, P3 ;  /* 0x000000ffff0d7224 */ /* 0x000fe400018e060d */
[----:B------:R-:W-:Y:S01]  /*4710*/  IMAD.X R15, RZ, RZ, R15, P0 ;  /* 0x000000ffff0f7224 */ /* 0x000fe200000e060f */
[----:B------:R-:W-:Y:S07]  /*4720*/  @P2 BRA `(.L_x_663) ;  /* 0xfffffffc006c2947 */ /* 0x000fee000383ffff */
.L_x_660:
[----:B------:R-:W-:Y:S05]  /*4730*/  BSYNC.RECONVERGENT B2 ;  /* 0x0000000000027941 */ /* 0x000fea0003800200 */
.L_x_659:
[----:B------:R-:W-:-:S13]  /*4740*/  ISETP.GE.U32.AND P0, PT, R10, 0x300, PT ;  /* 0x000003000a00780c */ /* 0x000fda0003f06070 */
[----:B------:R-:W-:Y:S05]  /*4750*/  @!P0 BRA `(.L_x_658) ;  /* 0x0000000400fc8947 */ /* 0x000fea0003800000 */
[----:B------:R-:W0:Y:S01]  /*4760*/  LDCU.128 UR12, c[0x0][0x380] ;  /* 0x00007000ff0c77ac */ /* 0x000e220008000c00 */
[----:B------:R-:W1:Y:S01]  /*4770*/  LDC.64 R20, c[0x0][0x380] ;  /* 0x0000e000ff147b82 */ /* 0x000e620000000a00 */
[C---:B------:R-:W-:Y:S01]  /*4780*/  IADD3 R7, P1, PT, R4.reuse, R5, RZ ;  /* 0x0000000504077210 */ /* 0x040fe20007f3e0ff */
[C---:B------:R-:W-:Y:S02]  /*4790*/  IMAD.IADD R16, R4.reuse, 0x1, R5 ;  /* 0x0000000104107824 */ /* 0x040fe400078e0205 */
[----:B------:R-:W-:Y:S02]  /*47a0*/  VIADD R22, R4, 0x200 ;  /* 0x0000020004167836 */ /* 0x000fe40000000000 */
[----:B------:R-:W-:Y:S02]  /*47b0*/  IMAD.X R10, RZ, RZ, RZ, P1 ;  /* 0x000000ffff0a7224 */ /* 0x000fe400008e06ff */
[----:B------:R-:W2:Y:S01]  /*47c0*/  LDC.64 R2, c[0x0][0x388] ;  /* 0x0000e200ff027b82 */ /* 0x000ea20000000a00 */
[----:B0-----:R-:W-:-:S02]  /*47d0*/  LEA R6, P2, R7, UR12, 0x3 ;  /* 0x0000000c07067c11 */ /* 0x001fc4000f8418ff */
[----:B------:R-:W-:Y:S02]  /*47e0*/  IADD3 R18, P0, PT, R16, UR14, RZ ;  /* 0x0000000e10127c10 */ /* 0x000fe4000ff1e0ff */
[----:B------:R-:W-:Y:S02]  /*47f0*/  IADD3 R6, P1, PT, R6, 0x1800, RZ ;  /* 0x0000180006067810 */ /* 0x000fe40007f3e0ff */
[----:B------:R-:W-:Y:S01]  /*4800*/  LEA.HI.X R5, R7, UR13, R10, 0x3, P2 ;  /* 0x0000000d07057c11 */ /* 0x000fe200090f1c0a */
[----:B-1----:R-:W-:-:S04]  /*4810*/  IMAD.WIDE.U32 R20, R16, 0x8, R20 ;  /* 0x0000000810147825 */ /* 0x002fc800078e0014 */
[----:B------:R-:W-:Y:S02]  /*4820*/  IMAD.X R19, RZ, RZ, UR15, P0 ;  /* 0x0000000fff137e24 */ /* 0x000fe400080e06ff */
[----:B------:R-:W-:-:S07]  /*4830*/  IMAD.X R5, RZ, RZ, R5, P1 ;  /* 0x000000ffff057224 */ /* 0x000fce00008e0605 */
.L_x_672:
[----:B------:R-:W3:Y:S01]  /*4840*/  LDG.E.64 R14, desc[UR8][R20.64] ;  /* 0x00000008140e7981 */ /* 0x000ee2000c1e1b00 */
[----:B------:R-:W-:-:S05]  /*4850*/  IMAD.MOV.U32 R4, RZ, RZ, R6 ;  /* 0x000000ffff047224 */ /* 0x000fca00078e0006 */
[----:B------:R0:W5:Y:S04]  /*4860*/  LDG.E.64 R10, desc[UR8][R4.64+-0x1000] ;  /* 0xfff00008040a7981 */ /* 0x000168000c1e1b00 */
[----:B------:R0:W5:Y:S01]  /*4870*/  LDG.E.64 R6, desc[UR8][R4.64+-0x800] ;  /* 0xfff8000804067981 */ /* 0x000162000c1e1b00 */
[----:B------:R-:W-:Y:S01]  /*4880*/  BSSY.RECONVERGENT B2, `(.L_x_664) ;  /* 0x0000015000027945 */ /* 0x000fe20003800200 */
[----:B------:R-:W-:Y:S02]  /*4890*/  IMAD.MOV.U32 R26, RZ, RZ, R18 ;  /* 0x000000ffff1a7224 */ /* 0x000fe400078e0012 */
[----:B------:R-:W-:Y:S01]  /*48a0*/  IMAD.MOV.U32 R25, RZ, RZ, R19 ;  /* 0x000000ffff197224 */ /* 0x000fe200078e0013 */
[----:B---3--:R-:W-:Y:S01]  /*48b0*/  DSETP.GEU.AND P0, PT, |R8|, |R14|, PT ;  /* 0x4000000e0800722a */ /* 0x008fe20003f0e200 */
[----:B------:R-:W-:Y:S01]  /*48c0*/  MOV R12, R14 ;  /* 0x0000000e000c7202 */ /* 0x000fe20000000f00 */
[----:B------:R-:W-:-:S12]  /*48d0*/  IMAD.MOV.U32 R13, RZ, RZ, R15 ;  /* 0x000000ffff0d7224 */ /* 0x000fd800078e000f */
        /* <DEDUP_REMOVED lines=15> */
.L_x_665:
[----:B------:R-:W-:Y:S05]  /*49d0*/  BSYNC.RECONVERGENT B2 ;  /* 0x0000000000027941 */ /* 0x000fea0003800200 */
.L_x_664:
[----:B-----5:R-:W-:Y:S01]  /*49e0*/  DSETP.GEU.AND P0, PT, |R12|, |R10|, PT ;  /* 0x4000000a0c00722a */ /* 0x020fe20003f0e200 */
[----:B------:R-:W-:Y:S01]  /*49f0*/  VIADD R9, R16, 0x100 ;  /* 0x0000010010097836 */ /* 0x000fe20000000000 */
[----:B------:R-:W-:Y:S01]  /*4a00*/  BSSY.RECONVERGENT B2, `(.L_x_666) ;  /* 0x0000016000027945 */ /* 0x000fe20003800200 */
[----:B------:R-:W-:-:S03]  /*4a10*/  IMAD.MOV.U32 R8, RZ, RZ, R10 ;  /* 0x000000ffff087224 */ /* 0x000fc600078e000a */
[----:B--2---:R-:W-:Y:S01]  /*4a20*/  IADD3 R23, P1, PT, R9, R2, RZ ;  /* 0x0000000209177210 */ /* 0x004fe20007f3e0ff */
[----:B------:R-:W-:-:S04]  /*4a30*/  IMAD.MOV.U32 R9, RZ, RZ, R11 ;  /* 0x000000ffff097224 */ /* 0x000fc800078e000b */
[----:B------:R-:W-:Y:S02]  /*4a40*/  IMAD.X R24, RZ, RZ, R3, P1 ;  /* 0x000000ffff187224 */ /* 0x000fe400008e0603 */
[----:B------:R-:W-:Y:S02]  /*4a50*/  IMAD.MOV.U32 R15, RZ, RZ, R23 ;  /* 0x000000ffff0f7224 */ /* 0x000fe400078e0017 */
[----:B------:R-:W-:Y:S01]  /*4a60*/  IMAD.MOV.U32 R14, RZ, RZ, R24 ;  /* 0x000000ffff0e7224 */ /* 0x000fe200078e0018 */
        /* <DEDUP_REMOVED lines=15> */
.L_x_667:
[----:B------:R-:W-:Y:S05]  /*4b60*/  BSYNC.RECONVERGENT B2 ;  /* 0x0000000000027941 */ /* 0x000fea0003800200 */
.L_x_666:
[----:B------:R0:W5:Y:S01]  /*4b70*/  LDG.E.64 R10, desc[UR8][R4.64] ;  /* 0x00000008040a7981 */ /* 0x000162000c1e1b00 */
[----:B------:R-:W-:Y:S01]  /*4b80*/  DSETP.GEU.AND P0, PT, |R8|, |R6|, PT ;  /* 0x400000060800722a */ /* 0x000fe20003f0e200 */
[----:B------:R-:W-:Y:S01]  /*4b90*/  VIADD R13, R16, 0x200 ;  /* 0x00000200100d7836 */ /* 0x000fe20000000000 */
[----:B------:R-:W-:Y:S01]  /*4ba0*/  BSSY.RECONVERGENT B2, `(.L_x_668) ;  /* 0x0000016000027945 */ /* 0x000fe20003800200 */
[----:B------:R-:W-:-:S03]  /*4bb0*/  MOV R12, R6 ;  /* 0x00000006000c7202 */ /* 0x000fc60000000f00 */
[----:B------:R-:W-:Y:S01]  /*4bc0*/  IADD3 R24, P1, PT, R13, R2, RZ ;  /* 0x000000020d187210 */ /* 0x000fe20007f3e0ff */
[----:B------:R-:W-:-:S04]  /*4bd0*/  IMAD.MOV.U32 R13, RZ, RZ, R7 ;  /* 0x000000ffff0d7224 */ /* 0x000fc800078e0007 */
[----:B------:R-:W-:Y:S02]  /*4be0*/  IMAD.X R23, RZ, RZ, R3, P1 ;  /* 0x000000ffff177224 */ /* 0x000fe400008e0603 */
        /* <DEDUP_REMOVED lines=17> */
.L_x_669:
[----:B------:R-:W-:Y:S05]  /*4d00*/  BSYNC.RECONVERGENT B2 ;  /* 0x0000000000027941 */ /* 0x000fea0003800200 */
.L_x_668:
[----:B-----5:R-:W-:Y:S01]  /*4d10*/  DSETP.GEU.AND P0, PT, |R12|, |R10|, PT ;  /* 0x4000000a0c00722a */ /* 0x020fe20003f0e200 */
[----:B------:R-:W-:Y:S01]  /*4d20*/  VIADD R7, R16, 0x300 ;  /* 0x0000030010077836 */ /* 0x000fe20000000000 */
[----:B------:R-:W-:Y:S01]  /*4d30*/  BSSY.RECONVERGENT B2, `(.L_x_670) ;  /* 0x0000016000027945 */ /* 0x000fe20003800200 */
[----:B------:R-:W-:Y:S02]  /*4d40*/  IMAD.MOV.U32 R8, RZ, RZ, R10 ;  /* 0x000000ffff087224 */ /* 0x000fe400078e000a */
[----:B------:R-:W-:Y:S01]  /*4d50*/  IMAD.MOV.U32 R9, RZ, RZ, R11 ;  /* 0x000000ffff097224 */ /* 0x000fe200078e000b */
[----:B------:R-:W-:-:S05]  /*4d60*/  IADD3 R7, P1, PT, R7, R2, RZ ;  /* 0x0000000207077210 */ /* 0x000fca0007f3e0ff */
        /* <DEDUP_REMOVED lines=18> */
.L_x_671:
[----:B------:R-:W-:Y:S05]  /*4e90*/  BSYNC.RECONVERGENT B2 ;  /* 0x0000000000027941 */ /* 0x000fea0003800200 */
.L_x_670:
[----:B------:R-:W-:Y:S01]  /*4ea0*/  VIADD R10, R22, 0x200 ;  /* 0x00000200160a7836 */ /* 0x000fe20000000000 */
[----:B------:R-:W-:Y:S01]  /*4eb0*/  IADD3 R6, P2, PT, R4, 0x2000, RZ ;  /* 0x0000200004067810 */ /* 0x000fe20007f5e0ff */
[----:B------:R-:W-:Y:S01]  /*4ec0*/  VIADD R22, R22, 0x400 ;  /* 0x0000040016167836 */ /* 0x000fe20000000000 */
[----:B------:R-:W-:Y:S01]  /*4ed0*/  IADD3 R18, P1, PT, R18, 0x400, RZ ;  /* 0x0000040012127810 */ /* 0x000fe20007f3e0ff */
[----:B------:R-:W-:Y:S01]  /*4ee0*/  VIADD R16, R16, 0x400 ;  /* 0x0000040010107836 */ /* 0x000fe20000000000 */
[----:B------:R-:W-:Y:S01]  /*4ef0*/  ISETP.GE.AND P0, PT, R10, R17, PT ;  /* 0x000000110a00720c */ /* 0x000fe20003f06270 */
[----:B------:R-:W-:Y:S01]  /*4f00*/  IMAD.X R5, RZ, RZ, R5, P2 ;  /* 0x000000ffff057224 */ /* 0x000fe200010e0605 */
[----:B------:R-:W-:Y:S02]  /*4f10*/  IADD3 R20, P2, PT, R20, 0x2000, RZ ;  /* 0x0000200014147810 */ /* 0x000fe40007f5e0ff */
[----:B------:R-:W-:-:S03]  /*4f20*/  IADD3.X R19, PT, PT, RZ, R19, RZ, P1, !PT ;  /* 0x00000013ff137210 */ /* 0x000fc60000ffe4ff */
[----:B------:R-:W-:-:S06]  /*4f30*/  IMAD.X R21, RZ, RZ, R21, P2 ;  /* 0x000000ffff157224 */ /* 0x000fcc00010e0615 */
[----:B------:R-:W-:Y:S05]  /*4f40*/  @!P0 BRA `(.L_x_672) ;  /* 0xfffffff8003c8947 */ /* 0x000fea000383ffff */
.L_x_658:
[----:B------:R-:W-:Y:S05]  /*4f50*/  BSYNC.RECONVERGENT B1 ;  /* 0x0000000000017941 */ /* 0x000fea0003800200 */
.L_x_657:
        /* <DEDUP_REMOVED lines=32> */
.L_x_674:
[----:B------:R-:W-:Y:S05]  /*5160*/  BSYNC.RECONVERGENT B1 ;  /* 0x0000000000017941 */ /* 0x000fea0003800200 */
.L_x_673:
        /* <DEDUP_REMOVED lines=31> */
.L_x_676:
[----:B------:R-:W-:Y:S05]  /*5360*/  BSYNC.RECONVERGENT B1 ;  /* 0x0000000000017941 */ /* 0x000fea0003800200 */
.L_x_675:
        /* <DEDUP_REMOVED lines=31> */
.L_x_678:
[----:B------:R-:W-:Y:S05]  /*5560*/  BSYNC.RECONVERGENT B1 ;  /* 0x0000000000017941 */ /* 0x000fea0003800200 */
.L_x_677:
[----:B------:R-:W-:Y:S01]  /*5570*/  ISETP.GT.AND P0, PT, R10, 0x17, PT ;  /* 0x000000170a00780c */ /* 0x000fe20003f04270 */
[----:B-1----:R1:W1:Y:S01]  /*5580*/  SHFL.DOWN PT, R6, R2, 0x8, 0x1f ;  /* 0x09001f0002067f89 */ /* 0x00226200000e0000 */
[----:B------:R-:W-:Y:S01]  /*5590*/  BSSY.RECONVERGENT B1, `(.L_x_679) ;  /* 0x000001d000017945 */ /* 0x000fe20003800200 */
[----:B0-----:R-:W-:Y:S01]  /*55a0*/  IMAD.MOV.U32 R8, RZ, RZ, R11 ;  /* 0x000000ffff087224 */ /* 0x001fe200078e000b */
[----:B------:R-:W-:Y:S01]  /*55b0*/  MOV R4, R2 ;  /* 0x0000000200047202 */ /* 0x000fe20000000f00 */
[----:B--2---:R0:W2:Y:S01]  /*55c0*/  SHFL.DOWN PT, R7, R3, 0x8, 0x1f ;  /* 0x09001f0003077f89 */ /* 0x0040a200000e0000 */
[----:B------:R-:W-:Y:S02]  /*55d0*/  IMAD.MOV.U32 R9, RZ, RZ, R12 ;  /* 0x000000ffff097224 */ /* 0x000fe400078e000c */
[----:B------:R-:W-:Y:S01]  /*55e0*/  IMAD.MOV.U32 R5, RZ, RZ, R3 ;  /* 0x000000ffff057224 */ /* 0x000fe200078e0003 */
[----:B---3--:R0:W3:Y:S04]  /*55f0*/  SHFL.DOWN PT, R14, R11, 0x8, 0x1f ;  /* 0x09001f000b0e7f89 */ /* 0x0080e800000e0000 */
        /* <DEDUP_REMOVED lines=22> */
.L_x_680:
[----:B------:R-:W-:Y:S05]  /*5760*/  BSYNC.RECONVERGENT B1 ;  /* 0x0000000000017941 */ /* 0x000fea0003800200 */
.L_x_679:
        /* <DEDUP_REMOVED lines=31> */
.L_x_682:
[----:B------:R-:W-:Y:S05]  /*5960*/  BSYNC.RECONVERGENT B1 ;  /* 0x0000000000017941 */ /* 0x000fea0003800200 */
.L_x_681:
        /* <DEDUP_REMOVED lines=11> */
.L_x_684:
[----:B------:R-:W-:Y:S05]  /*5a20*/  BSYNC.RECONVERGENT B1 ;  /* 0x0000000000017941 */ /* 0x000fea0003800200 */
.L_x_683:
        /* <DEDUP_REMOVED lines=31> */
.L_x_686:
[----:B------:R-:W-:Y:S05]  /*5c20*/  BSYNC.RECONVERGENT B1 ;  /* 0x0000000000017941 */ /* 0x000fea0003800200 */
.L_x_685:
        /* <DEDUP_REMOVED lines=23> */
.L_x_688:
[----:B------:R-:W-:Y:S05]  /*5da0*/  BSYNC.RECONVERGENT B1 ;  /* 0x0000000000017941 */ /* 0x000fea0003800200 */
.L_x_687:
[----:B------:R-:W-:Y:S01]  /*5db0*/  DSETP.GEU.AND P0, PT, |R4|, |R10|, PT ;  /* 0x4000000a0400722a */ /* 0x000fe20003f0e200 */
[----:B------:R-:W-:Y:S01]  /*5dc0*/  BSSY.RECONVERGENT B1, `(.L_x_689) ;  /* 0x0000014000017945 */ /* 0x000fe20003800200 */
[----:B------:R-:W-:Y:S01]  /*5dd0*/  IMAD.MOV.U32 R2, RZ, RZ, R10 ;  /* 0x000000ffff027224 */ /* 0x000fe200078e000a */
[----:B------:R-:W-:Y:S01]  /*5de0*/  MOV R3, R11 ;  /* 0x0000000b00037202 */ /* 0x000fe20000000f00 */
        /* <DEDUP_REMOVED lines=17> */
.L_x_690:
[----:B------:R-:W-:Y:S05]  /*5f00*/  BSYNC.RECONVERGENT B1 ;  /* 0x0000000000017941 */ /* 0x000fea0003800200 */
.L_x_689:
        /* <DEDUP_REMOVED lines=23> */
.L_x_692:
[----:B------:R-:W-:Y:S05]  /*6080*/  BSYNC.RECONVERGENT B1 ;  /* 0x0000000000017941 */ /* 0x000fea0003800200 */
.L_x_691:
        /* <DEDUP_REMOVED lines=21> */
.L_x_694:
[----:B------:R-:W-:Y:S05]  /*61e0*/  BSYNC.RECONVERGENT B1 ;  /* 0x0000000000017941 */ /* 0x000fea0003800200 */
.L_x_693:
        /* <DEDUP_REMOVED lines=21> */
.L_x_696:
[----:B------:R-:W-:Y:S05]  /*6340*/  BSYNC.RECONVERGENT B1 ;  /* 0x0000000000017941 */ /* 0x000fea0003800200 */
.L_x_695:
        /* <DEDUP_REMOVED lines=20> */
.L_x_616:
[----:B------:R-:W-:Y:S05]  /*6490*/  BSYNC.RECONVERGENT B0 ;  /* 0x0000000000007941 */ /* 0x000fea0003800200 */
.L_x_583:
[----:B------:R-:W-:Y:S05]  /*64a0*/  @P1 EXIT ;  /* 0x000000000000194d */ /* 0x000fea0003800000 */
[----:B012-4-:R-:W0:Y:S02]  /*64b0*/  LDC.64 R4, c[0x0][0x390] ;  /* 0x0000e400ff047b82 */ /* 0x017e240000000a00 */
[----:B0-----:R-:W-:Y:S04]  /*64c0*/  STG.E.64 desc[UR8][R4.64], R2 ;  /* 0x0000000204007986 */ /* 0x001fe8000c101b08 */
[----:B------:R-:W-:Y:S01]  /*64d0*/  STG.E.64 desc[UR8][R4.64+0x8], R14 ;  /* 0x0000080e04007986 */ /* 0x000fe2000c101b08 */
[----:B------:R-:W-:Y:S05]  /*64e0*/  EXIT ;  /* 0x000000000000794d */ /* 0x000fea0003800000 */
.L_x_697:
        /* <DEDUP_REMOVED lines=9> */
.L_x_726:


//--------------------- .text._Z9eliminatePdii    --------------------------
	.section	.text._Z9eliminatePdii,"ax",@progbits
	.align	128
        .global         _Z9eliminatePdii
        .type           _Z9eliminatePdii,@function
        .size           _Z9eliminatePdii,(.L_x_717 - _Z9eliminatePdii)
        .other          _Z9eliminatePdii,@"STO_CUDA_ENTRY STV_DEFAULT"
_Z9eliminatePdii:
.text._Z9eliminatePdii:
[----:B------:R-:W-:Y:S01]  /*0000*/  LDC R1, c[0x0][0x37c] ;  /* 0x0000df00ff017b82 */ /* 0x000fe20000000800 */
[----:B------:R-:W0:Y:S07]  /*0010*/  S2R R9, SR_TID.X ;  /* 0x0000000000097919 */ /* 0x000e2e0000002100 */
[----:B------:R-:W0:Y:S08]  /*0020*/  S2UR UR4, SR_CTAID.X ;  /* 0x00000000000479c3 */ /* 0x000e300000002500 */
[----:B------:R-:W0:Y:S01]  /*0030*/  LDC R0, c[0x0][0x360] ;  /* 0x0000d800ff007b82 */ /* 0x000e220000000800 */
[----:B------:R-:W1:Y:S01]  /*0040*/  LDCU UR5, c[0x0][0x364] ;  /* 0x00006c80ff0577ac */ /* 0x000e620008000800 */
[----:B------:R-:W2:Y:S06]  /*0050*/  LDCU UR6, c[0x0][0x374] ;  /* 0x00006e80ff0677ac */ /* 0x000eac0008000800 */
[----:B------:R-:W3:Y:S01]  /*0060*/  LDC.64 R6, c[0x0][0x388] ;  /* 0x0000e200ff067b82 */ /* 0x000ee20000000a00 */
[----:B0-----:R-:W-:-:S02]  /*0070*/  IMAD R9, R0, UR4, R9 ;  /* 0x0000000400097c24 */ /* 0x001fc4000f8e0209 */
[----:B---3--:R-:W-:-:S04]  /*0080*/  VIADD R4, R7, 0x1 ;  /* 0x0000000107047836 */ /* 0x008fc80000000000 */
[----:B------:R-:W-:-:S05]  /*0090*/  IMAD.IADD R9, R9, 0x1, R4 ;  /* 0x0000000109097824 */ /* 0x000fca00078e0204 */
[----:B------:R-:W-:-:S13]  /*00a0*/  ISETP.GE.AND P0, PT, R9, R6, PT ;  /* 0x000000060900720c */ /* 0x000fda0003f06270 */
[----:B-12---:R-:W-:Y:S05]  /*00b0*/  @P0 EXIT ;  /* 0x000000000000094d */ /* 0x006fea0003800000 */
[----:B------:R-:W0:Y:S01]  /*00c0*/  S2R R12, SR_CTAID.Y ;  /* 0x00000000000c7919 */ /* 0x000e220000002600 */
[----:B------:R-:W-:Y:S01]  /*00d0*/  UIMAD UR4, UR5, UR6, URZ ;  /* 0x00000006050472a4 */ /* 0x000fe2000f8e02ff */
[----:B------:R-:W1:Y:S01]  /*00e0*/  LDC.64 R16, c[0x0][0x380] ;  /* 0x0000e000ff107b82 */ /* 0x000e620000000a00 */
[----:B------:R-:W-:Y:S01]  /*00f0*/  IMAD R21, R7, R6, R7 ;  /* 0x0000000607157224 */ /* 0x000fe200078e0207 */
[----:B------:R-:W2:Y:S03]  /*0100*/  S2R R13, SR_TID.Y ;  /* 0x00000000000d7919 */ /* 0x000ea60000002200 */
[----:B------:R-:W-:Y:S02]  /*0110*/  IADD3 R15, PT, PT, RZ, -UR4, RZ ;  /* 0x80000004ff0f7c10 */ /* 0x000fe4000fffe0ff */
[----:B------:R-:W-:Y:S01]  /*0120*/  ISETP.NE.U32.AND P3, PT, RZ, UR4, PT ;  /* 0x00000004ff007c0c */ /* 0x000fe2000bf65070 */
[----:B------:R-:W3:Y:S08]  /*0130*/  I2F.U32.RP R10, UR4 ;  /* 0x00000004000a7d06 */ /* 0x000ef00008209000 */
[----:B---3--:R-:W3:Y:S01]  /*0140*/  MUFU.RCP R10, R10 ;  /* 0x0000000a000a7308 */ /* 0x008ee20000001000 */
[----:B-1----:R-:W-:Y:S01]  /*0150*/  IMAD.WIDE R20, R21, 0x8, R16 ;  /* 0x0000000815147825 */ /* 0x002fe200078e0210 */
[----:B0-----:R-:W-:Y:S01]  /*0160*/  IADD3 R3, PT, PT, R12, UR6, RZ ;  /* 0x000000060c037c10 */ /* 0x001fe2000fffe0ff */
[----:B------:R-:W0:Y:S02]  /*0170*/  LDCU.64 UR6, c[0x0][0x358] ;  /* 0x00006b00ff0677ac */ /* 0x000e240008000a00 */
[----:B--2---:R-:W-:-:S02]  /*0180*/  IMAD.IADD R2, R13, 0x1, R7 ;  /* 0x000000010d027824 */ /* 0x004fc400078e0207 */
[----:B------:R-:W-:Y:S02]  /*0190*/  IMAD R3, R3, UR5, RZ ;  /* 0x0000000503037c24 */ /* 0x000fe4000f8e02ff */
[----:B---3--:R-:W-:-:S03]  /*01a0*/  VIADD R11, R10, 0xffffffe ;  /* 0x0ffffffe0a0b7836 */ /* 0x008fc60000000000 */
[C---:B------:R-:W-:Y:S02]  /*01b0*/  IADD3 R5, PT, PT, R2.reuse, 0x1, R3 ;  /* 0x0000000102057810 */ /* 0x040fe40007ffe003 */
[----:B------:R-:W-:Y:S02]  /*01c0*/  LOP3.LUT R8, RZ, R3, RZ, 0x33, !PT ;  /* 0x00000003ff087212 */ /* 0x000fe400078e33ff */
[----:B------:R-:W-:Y:S01]  /*01d0*/  VIMNMX R5, PT, PT, R5, R6, !PT ;  /* 0x0000000605057248 */ /* 0x000fe20007fe0100 */
[----:B------:R-:W1:Y:S03]  /*01e0*/  F2I.FTZ.U32.TRUNC.NTZ R3, R11 ;  /* 0x0000000b00037305 */ /* 0x000e66000021f000 */
[----:B------:R-:W-:Y:S01]  /*01f0*/  IADD3 R5, PT, PT, -R2, R5, R8 ;  /* 0x0000000502057210 */ /* 0x000fe20007ffe108 */
[----:B------:R-:W-:-:S03]  /*0200*/  IMAD.MOV.U32 R2, RZ, RZ, RZ ;  /* 0x000000ffff027224 */ /* 0x000fc600078e00ff */
[C---:B------:R-:W-:Y:S01]  /*0210*/  ISETP.NE.AND P0, PT, R5.reuse, RZ, PT ;  /* 0x000000ff0500720c */ /* 0x040fe20003f05270 */
[----:B------:R-:W-:Y:S02]  /*0220*/  VIADD R8, R5, 0xffffffff ;  /* 0xffffffff05087836 */ /* 0x000fe40000000000 */
[----:B-1----:R-:W-:-:S04]  /*0230*/  IMAD R15, R15, R3, RZ ;  /* 0x000000030f0f7224 */ /* 0x002fc800078e02ff */
[----:B------:R-:W-:-:S06]  /*0240*/  IMAD.HI.U32 R3, R3, R15, R2 ;  /* 0x0000000f03037227 */ /* 0x000fcc00078e0002 */
[----:B------:R-:W-:Y:S02]  /*0250*/  @!P0 IADD3 R8, PT, PT, R5, RZ, RZ ;  /* 0x000000ff05088210 */ /* 0x000fe40007ffe0ff */
[----:B------:R-:W-:-:S03]  /*0260*/  SEL R5, RZ, 0x1, !P0 ;  /* 0x00000001ff057807 */ /* 0x000fc60004000000 */
[----:B------:R-:W-:-:S04]  /*0270*/  IMAD.HI.U32 R10, R3, R8, RZ ;  /* 0x00000008030a7227 */ /* 0x000fc800078e00ff */
[----:B------:R-:W-:-:S04]  /*0280*/  IMAD.MOV R3, RZ, RZ, -R10 ;  /* 0x000000ffff037224 */ /* 0x000fc800078e0a0a */
[----:B------:R-:W-:Y:S02]  /*0290*/  IMAD R8, R3, UR4, R8 ;  /* 0x0000000403087c24 */ /* 0x000fe4000f8e0208 */
[----:B------:R-:W-:Y:S01]  /*02a0*/  IMAD R3, R12, UR5, R13 ;  /* 0x000000050c037c24 */ /* 0x000fe2000f8e020d */
[----:B------:R-:W1:Y:S02]  /*02b0*/  LDCU UR5, c[0x0][0x370] ;  /* 0x00006e00ff0577ac */ /* 0x000e640008000800 */
[----:B------:R-:W-:Y:S02]  /*02c0*/  ISETP.GE.U32.AND P1, PT, R8, UR4, PT ;  /* 0x0000000408007c0c */ /* 0x000fe4000bf26070 */
[----:B------:R-:W-:-:S05]  /*02d0*/  IADD3 R3, PT, PT, R4, R3, RZ ;  /* 0x0000000304037210 */ /* 0x000fca0007ffe0ff */
[C---:B------:R-:W-:Y:S02]  /*02e0*/  VIADD R2, R3.reuse, UR4 ;  /* 0x0000000403027c36 */ /* 0x040fe40008000000 */
[-CC-:B------:R-:W-:Y:S02]  /*02f0*/  IMAD R19, R3, R6.reuse, R7.reuse ;  /* 0x0000000603137224 */ /* 0x180fe400078e0207 */
[----:B------:R-:W-:Y:S02]  /*0300*/  VIADD R4, R2, UR4 ;  /* 0x0000000402047c36 */ /* 0x000fe40008000000 */
[----:B------:R-:W-:Y:S02]  /*0310*/  @P1 VIADD R8, R8, -UR4 ;  /* 0x8000000408081c36 */ /* 0x000fe40008000000 */
[----:B------:R-:W-:Y:S02]  /*0320*/  @P1 VIADD R10, R10, 0x1 ;  /* 0x000000010a0a1836 */ /* 0x000fe40000000000 */
[----:B------:R-:W-:Y:S01]  /*0330*/  IMAD R7, R4, R6, R7 ;  /* 0x0000000604077224 */ /* 0x000fe200078e0207 */
[----:B------:R-:W-:Y:S01]  /*0340*/  ISETP.GE.U32.AND P2, PT, R8, UR4, PT ;  /* 0x0000000408007c0c */ /* 0x000fe2000bf46070 */
[----:B------:R-:W-:-:S04]  /*0350*/  IMAD.WIDE R18, R19, 0x8, R16 ;  /* 0x0000000813127825 */ /* 0x000fc800078e0210 */
[----:B------:R-:W-:Y:S01]  /*0360*/  IMAD.WIDE R16, R7, 0x8, R16 ;  /* 0x0000000807107825 */ /* 0x000fe200078e0210 */
[----:B------:R-:W-:-:S03]  /*0370*/  MOV R7, R9 ;  /* 0x0000000900077202 */ /* 0x000fc60000000f00 */
[----:B-1----:R-:W-:-:S04]  /*0380*/  IMAD R6, R0, UR5, RZ ;  /* 0x0000000500067c24 */ /* 0x002fc8000f8e02ff */
[----:B------:R-:W-:Y:S02]  /*0390*/  @P2 IADD3 R10, PT, PT, R10, 0x1, RZ ;  /* 0x000000010a0a2810 */ /* 0x000fe40007ffe0ff */
[----:B------:R-:W-:-:S05]  /*03a0*/  @!P3 LOP3.LUT R10, RZ, UR4, RZ, 0x33, !PT ;  /* 0x00000004ff0abc12 */ /* 0x000fca000f8e33ff */
[----:B0-----:R-:W-:-:S07]  /*03b0*/  IMAD.IADD R5, R5, 0x1, R10 ;  /* 0x0000000105057824 */ /* 0x001fce00078e020a */
.L_x_705:
[----:B--2---:R-:W2:Y:S01]  /*03c0*/  LDG.E.64 R10, desc[UR6][R20.64] ;  /* 0x00000006140a7981 */ /* 0x004ea2000c1e1b00 */
[----:B01-3--:R-:W0:Y:S08]  /*03d0*/  LDC.64 R12, c[0x0][0x388] ;  /* 0x0000e200ff0c7b82 */ /* 0x00be300000000a00 */
[----:B------:R-:W1:Y:S01]  /*03e0*/  LDC.64 R14, c[0x0][0x380] ;  /* 0x0000e000ff0e7b82 */ /* 0x000e620000000a00 */
[----:B0-----:R-:W-:-:S04]  /*03f0*/  IMAD R13, R13, R12, R7 ;  /* 0x0000000c0d0d7224 */ /* 0x001fc800078e0207 */
[----:B-1----:R-:W-:-:S06]  /*0400*/  IMAD.WIDE R14, R13, 0x8, R14 ;  /* 0x000000080d0e7825 */ /* 0x002fcc00078e020e */
[----:B------:R-:W3:Y:S01]  /*0410*/  LDG.E.64 R14, desc[UR6][R14.64] ;  /* 0x000000060e0e7981 */ /* 0x000ee2000c1e1b00 */
[----:B------:R-:W-:Y:S01]  /*0420*/  IMAD.MOV.U32 R8, RZ, RZ, 0x1 ;  /* 0x00000001ff087424 */ /* 0x000fe200078e00ff */
[----:B------:R-:W-:Y:S01]  /*0430*/  BSSY.RECONVERGENT B0, `(.L_x_698) ;  /* 0x0000013000007945 */ /* 0x000fe20003800200 */
[----:B------:R-:W-:Y:S01]  /*0440*/  ISETP.GE.AND P1, PT, R3, R12, PT ;  /* 0x0000000c0300720c */ /* 0x000fe20003f26270 */
[----:B--2---:R-:W0:Y:S03]  /*0450*/  MUFU.RCP64H R9, R11 ;  /* 0x0000000b00097308 */ /* 0x004e260000001800 */
[----:B0-----:R-:W-:-:S08]  /*0460*/  DFMA R22, -R10, R8, 1 ;  /* 0x3ff000000a16742b */ /* 0x001fd00000000108 */
[----:B------:R-:W-:-:S08]  /*0470*/  DFMA R22, R22, R22, R22 ;  /* 0x000000161616722b */ /* 0x000fd00000000016 */
[----:B------:R-:W-:Y:S01]  /*0480*/  DFMA R22, R8, R22, R8 ;  /* 0x000000160816722b */ /* 0x000fe20000000008 */
[----:B---3--:R-:W-:-:S07]  /*0490*/  FSETP.GEU.AND P2, PT, |R15|, 6.5827683646048100446e-37, PT ;  /* 0x036000000f00780b */ /* 0x008fce0003f4e200 */
[----:B------:R-:W-:-:S08]  /*04a0*/  DFMA R8, -R10, R22, 1 ;  /* 0x3ff000000a08742b */ /* 0x000fd00000000116 */
[----:B------:R-:W-:-:S08]  /*04b0*/  DFMA R8, R22, R8, R22 ;  /* 0x000000081608722b */ /* 0x000fd00000000016 */
[----:B------:R-:W-:-:S08]  /*04c0*/  DMUL R22, R14, R8 ;  /* 0x000000080e167228 */ /* 0x000fd00000000000 */
[----:B------:R-:W-:-:S08]  /*04d0*/  DFMA R24, -R10, R22, R14 ;  /* 0x000000160a18722b */ /* 0x000fd0000000010e */
[----:B------:R-:W-:-:S10]  /*04e0*/  DFMA R8, R8, R24, R22 ;  /* 0x000000180808722b */ /* 0x000fd40000000016 */
[----:B------:R-:W-:-:S05]  /*04f0*/  FFMA R0, RZ, R11, R9 ;  /* 0x0000000bff007223 */ /* 0x000fca0000000009 */
[----:B------:R-:W-:-:S13]  /*0500*/  FSETP.GT.AND P0, PT, |R0|, 1.469367938527859385e-39, PT ;  /* 0x001000000000780b */ /* 0x000fda0003f04200 */
[----:B------:R-:W-:Y:S05]  /*0510*/  @P0 BRA P2, `(.L_x_699) ;  /* 0x0000000000100947 */ /* 0x000fea0001000000 */
[----:B------:R-:W-:-:S07]  /*0520*/  MOV R0, 0x540 ;  /* 0x0000054000007802 */ /* 0x000fce0000000f00 */
[----:B------:R-:W-:Y:S05]  /*0530*/  CALL.REL.NOINC `($__internal_0_$__cuda_sm20_div_rn_f64_full) ;  /* 0x0000000400647944 */ /* 0x000fea0003c00000 */
[----:B------:R-:W-:Y:S01]  /*0540*/  IMAD.MOV.U32 R8, RZ, RZ, R10 ;  /* 0x000000ffff087224 */ /* 0x000fe200078e000a */
[----:B------:R-:W-:-:S07]  /*0550*/  MOV R9, R11 ;  /* 0x0000000b00097202 */ /* 0x000fce0000000f00 */
.L_x_699:
[----:B------:R-:W-:Y:S05]  /*0560*/  BSYNC.RECONVERGENT B0 ;  /* 0x0000000000007941 */ /* 0x000fea0003800200 */
.L_x_698:
[----:B------:R-:W-:Y:S04]  /*0570*/  BSSY.RECONVERGENT B0, `(.L_x_700) ;  /* 0x0000050000007945 */ /* 0x000fe80003800200 */
[----:B------:R-:W-:Y:S05]  /*0580*/  @P1 BRA `(.L_x_701) ;  /* 0x0000000400381947 */ /* 0x000fea0003800000 */
[----:B------:R-:W-:Y:S01]  /*0590*/  LOP3.LUT R24, R5, 0x3, RZ, 0xc0, !PT ;  /* 0x0000000305187812 */ /* 0x000fe200078ec0ff */
[----:B------:R-:W-:Y:S01]  /*05a0*/  BSSY.RECONVERGENT B1, `(.L_x_702) ;  /* 0x0000022000017945 */ /* 0x000fe20003800200 */
[----:B------:R-:W-:Y:S02]  /*05b0*/  IMAD.MOV.U32 R29, RZ, RZ, R3 ;  /* 0x000000ffff1d7224 */ /* 0x000fe400078e0003 */
[----:B------:R-:W-:-:S13]  /*05c0*/  ISETP.NE.AND P0, PT, R24, 0x3, PT ;  /* 0x000000031800780c */ /* 0x000fda0003f05270 */
[----:B------:R-:W-:Y:S05]  /*05d0*/  @!P0 BRA `(.L_x_703) ;  /* 0x0000000000788947 */ /* 0x000fea0003800000 */
[----:B------:R-:W0:Y:S01]  /*05e0*/  LDC R0, c[0x0][0x388] ;  /* 0x0000e200ff007b82 */ /* 0x000e220000000800 */
[----:B------:R-:W2:Y:S07]  /*05f0*/  LDG.E.64 R12, desc[UR6][R18.64] ;  /* 0x00000006120c7981 */ /* 0x000eae000c1e1b00 */
[----:B------:R-:W1:Y:S01]  /*0600*/  LDC.64 R10, c[0x0][0x380] ;  /* 0x0000e000ff0a7b82 */ /* 0x000e620000000a00 */
[----:B0-----:R-:W-:-:S04]  /*0610*/  IMAD R15, R3, R0, R7 ;  /* 0x00000000030f7224 */ /* 0x001fc800078e0207 */
[----:B-1----:R-:W-:-:S05]  /*0620*/  IMAD.WIDE R14, R15, 0x8, R10 ;  /* 0x000000080f0e7825 */ /* 0x002fca00078e020a */
[----:B------:R-:W2:Y:S01]  /*0630*/  LDG.E.64 R22, desc[UR6][R14.64] ;  /* 0x000000060e167981 */ /* 0x000ea2000c1e1b00 */
[----:B------:R-:W-:Y:S01]  /*0640*/  ISETP.NE.AND P0, PT, R24, RZ, PT ;  /* 0x000000ff1800720c */ /* 0x000fe20003f05270 */
[----:B------:R-:W-:Y:S01]  /*0650*/  IMAD.MOV.U32 R29, RZ, RZ, R2 ;  /* 0x000000ffff1d7224 */ /* 0x000fe200078e0002 */
[----:B--2---:R-:W-:-:S07]  /*0660*/  DFMA R12, R12, -R8, R22 ;  /* 0x800000080c0c722b */ /* 0x004fce0000000016 */
[----:B------:R0:W-:Y:S04]  /*0670*/  STG.E.64 desc[UR6][R14.64], R12 ;  /* 0x0000000c0e007986 */ /* 0x0001e8000c101b06 */
[----:B------:R-:W-:Y:S05]  /*0680*/  @!P0 BRA `(.L_x_703) ;  /* 0x00000000004c8947 */ /* 0x000fea0003800000 */
[----:B------:R-:W1:Y:S01]  /*0690*/  LDCU UR5, c[0x0][0x38c] ;  /* 0x00007180ff0577ac */ /* 0x000e620008000800 */
[----:B0-----:R-:W-:-:S04]  /*06a0*/  IMAD R13, R2, R0, R7 ;  /* 0x00000000020d7224 */ /* 0x001fc800078e0207 */
[----:B------:R-:W-:-:S05]  /*06b0*/  IMAD.WIDE R12, R13, 0x8, R10 ;  /* 0x000000080d0c7825 */ /* 0x000fca00078e020a */
[----:B------:R-:W2:Y:S01]  /*06c0*/  LDG.E.64 R22, desc[UR6][R12.64] ;  /* 0x000000060c167981 */ /* 0x000ea2000c1e1b00 */
[----:B-1----:R-:W-:-:S04]  /*06d0*/  IMAD R15, R2, R0, UR5 ;  /* 0x00000005020f7e24 */ /* 0x002fc8000f8e0200 */
[----:B------:R-:W-:-:S06]  /*06e0*/  IMAD.WIDE R14, R15, 0x8, R10 ;  /* 0x000000080f0e7825 */ /* 0x000fcc00078e020a */
[----:B------:R-:W2:Y:S01]  /*06f0*/  LDG.E.64 R14, desc[UR6][R14.64] ;  /* 0x000000060e0e7981 */ /* 0x000ea2000c1e1b00 */
[----:B------:R-:W-:Y:S02]  /*0700*/  ISETP.NE.AND P0, PT, R24, 0x1, PT ;  /* 0x000000011800780c */ /* 0x000fe40003f05270 */
[----:B------:R-:W-:Y:S01]  /*0710*/  MOV R29, R4 ;  /* 0x00000004001d7202 */ /* 0x000fe20000000f00 */
[----:B--2---:R-:W-:-:S07]  /*0720*/  DFMA R22, R14, -R8, R22 ;  /* 0x800000080e16722b */ /* 0x004fce0000000016 */
[----:B------:R1:W-:Y:S03]  /*0730*/  STG.E.64 desc[UR6][R12.64], R22 ;  /* 0x000000160c007986 */ /* 0x0003e6000c101b06 */
[----:B------:R-:W-:Y:S05]  /*0740*/  @!P0 BRA `(.L_x_703) ;  /* 0x00000000001c8947 */ /* 0x000fea0003800000 */
[----:B-1----:R-:W-:-:S04]  /*0750*/  IMAD R13, R4, R0, R7 ;  /* 0x00000000040d7224 */ /* 0x002fc800078e0207 */
[----:B------:R-:W-:Y:S02]  /*0760*/  IMAD.WIDE R12, R13, 0x8, R10 ;  /* 0x000000080d0c7825 */ /* 0x000fe400078e020a */
[----:B------:R-:W2:Y:S04]  /*0770*/  LDG.E.64 R10, desc[UR6][R16.64] ;  /* 0x00000006100a7981 */ /* 0x000ea8000c1e1b00 */
[----:B------:R-:W2:Y:S01]  /*0780*/  LDG.E.64 R14, desc[UR6][R12.64] ;  /* 0x000000060c0e7981 */ /* 0x000ea2000c1e1b00 */
[----:B------:R-:W-:Y:S01]  /*0790*/  VIADD R29, R4, UR4 ;  /* 0x00000004041d7c36 */ /* 0x000fe20008000000 */
[----:B--2---:R-:W-:-:S07]  /*07a0*/  DFMA R10, R10, -R8, R14 ;  /* 0x800000080a0a722b */ /* 0x004fce000000000e */
[----:B------:R2:W-:Y:S04]  /*07b0*/  STG.E.64 desc[UR6][R12.64], R10 ;  /* 0x0000000a0c007986 */ /* 0x0005e8000c101b06 */
.L_x_703:
[----:B------:R-:W-:Y:S05]  /*07c0*/  BSYNC.RECONVERGENT B1 ;  /* 0x0000000000017941 */ /* 0x000fea0003800200 */
.L_x_702:
[----:B------:R-:W-:-:S13]  /*07d0*/  ISETP.GE.U32.AND P0, PT, R5, 0x3, PT ;  /* 0x000000030500780c */ /* 0x000fda0003f06070 */
[----:B------:R-:W-:Y:S05]  /*07e0*/  @!P0 BRA `(.L_x_701) ;  /* 0x0000000000a08947 */ /* 0x000fea0003800000 */
.L_x_704:
[----:B--2---:R-:W2:Y:S08]  /*07f0*/  LDC.64 R10, c[0x0][0x388] ;  /* 0x0000e200ff0a7b82 */ /* 0x004eb00000000a00 */
[----:B01-3--:R-:W0:Y:S01]  /*0800*/  LDC.64 R12, c[0x0][0x380] ;  /* 0x0000e000ff0c7b82 */ /* 0x00be220000000a00 */
[CC--:B--2---:R-:W-:Y:S02]  /*0810*/  IMAD R25, R29.reuse, R10.reuse, R11 ;  /* 0x0000000a1d197224 */ /* 0x0c4fe400078e020b */
[----:B------:R-:W-:-:S02]  /*0820*/  IMAD R15, R29, R10, R7 ;  /* 0x0000000a1d0f7224 */ /* 0x000fc400078e0207 */
[----:B0-----:R-:W-:-:S04]  /*0830*/  IMAD.WIDE R24, R25, 0x8, R12 ;  /* 0x0000000819187825 */ /* 0x001fc800078e020c */
[----:B------:R-:W-:Y:S02]  /*0840*/  IMAD.WIDE R14, R15, 0x8, R12 ;  /* 0x000000080f0e7825 */ /* 0x000fe400078e020c */
[----:B------:R-:W2:Y:S04]  /*0850*/  LDG.E.64 R24, desc[UR6][R24.64] ;  /* 0x0000000618187981 */ /* 0x000ea8000c1e1b00 */
[----:B------:R-:W2:Y:S01]  /*0860*/  LDG.E.64 R22, desc[UR6][R14.64] ;  /* 0x000000060e167981 */ /* 0x000ea2000c1e1b00 */
[----:B------:R-:W-:-:S04]  /*0870*/  VIADD R0, R29, UR4 ;  /* 0x000000041d007c36 */ /* 0x000fc80008000000 */
[----:B------:R-:W-:-:S04]  /*0880*/  IMAD R29, R0, R10, R11 ;  /* 0x0000000a001d7224 */ /* 0x000fc800078e020b */
[----:B------:R-:W-:Y:S01]  /*0890*/  IMAD.WIDE R28, R29, 0x8, R12 ;  /* 0x000000081d1c7825 */ /* 0x000fe200078e020c */
[----:B--2---:R-:W-:-:S03]  /*08a0*/  DFMA R26, R24, -R8, R22 ;  /* 0x80000008181a722b */ /* 0x004fc60000000016 */
[----:B------:R-:W-:-:S04]  /*08b0*/  IMAD R23, R0, R10, R7 ;  /* 0x0000000a00177224 */ /* 0x000fc800078e0207 */
[----:B------:R-:W-:Y:S01]  /*08c0*/  IMAD.WIDE R22, R23, 0x8, R12 ;  /* 0x0000000817167825 */ /* 0x000fe200078e020c */
[----:B------:R0:W-:Y:S04]  /*08d0*/  STG.E.64 desc[UR6][R14.64], R26 ;  /* 0x0000001a0e007986 */ /* 0x0001e8000c101b06 */
[----:B------:R-:W2:Y:S04]  /*08e0*/  LDG.E.64 R28, desc[UR6][R28.64] ;  /* 0x000000061c1c7981 */ /* 0x000ea8000c1e1b00 */
[----:B------:R-:W2:Y:S01]  /*08f0*/  LDG.E.64 R30, desc[UR6][R22.64] ;  /* 0x00000006161e7981 */ /* 0x000ea2000c1e1b00 */
[----:B------:R-:W-:-:S05]  /*0900*/  IADD3 R0, PT, PT, R0, UR4, RZ ;  /* 0x0000000400007c10 */ /* 0x000fca000fffe0ff */
[CC--:B------:R-:W-:Y:S02]  /*0910*/  IMAD R33, R0.reuse, R10.reuse, R11 ;  /* 0x0000000a00217224 */ /* 0x0c0fe400078e020b */
[----:B------:R-:W-:Y:S02]  /*0920*/  IMAD R25, R0, R10, R7 ;  /* 0x0000000a00197224 */ /* 0x000fe400078e0207 */
[----:B------:R-:W-:-:S04]  /*0930*/  IMAD.WIDE R32, R33, 0x8, R12 ;  /* 0x0000000821207825 */ /* 0x000fc800078e020c */
[----:B0-----:R-:W-:Y:S01]  /*0940*/  IMAD.WIDE R14, R25, 0x8, R12 ;  /* 0x00000008190e7825 */ /* 0x001fe200078e020c */
[----:B--2---:R-:W-:-:S07]  /*0950*/  DFMA R30, R28, -R8, R30 ;  /* 0x800000081c1e722b */ /* 0x004fce000000001e */
[----:B------:R0:W-:Y:S04]  /*0960*/  STG.E.64 desc[UR6][R22.64], R30 ;  /* 0x0000001e16007986 */ /* 0x0001e8000c101b06 */
[----:B------:R-:W2:Y:S04]  /*0970*/  LDG.E.64 R24, desc[UR6][R32.64] ;  /* 0x0000000620187981 */ /* 0x000ea8000c1e1b00 */
[----:B------:R-:W2:Y:S01]  /*0980*/  LDG.E.64 R26, desc[UR6][R14.64] ;  /* 0x000000060e1a7981 */ /* 0x000ea2000c1e1b00 */
[----:B------:R-:W-:Y:S01]  /*0990*/  VIADD R0, R0, UR4 ;  /* 0x0000000400007c36 */ /* 0x000fe20008000000 */
[----:B--2---:R-:W-:-:S03]  /*09a0*/  DFMA R24, R24, -R8, R26 ;  /* 0x800000081818722b */ /* 0x004fc6000000001a */
[CC--:B------:R-:W-:Y:S02]  /*09b0*/  IMAD R27, R0.reuse, R10.reuse, R11 ;  /* 0x0000000a001b7224 */ /* 0x0c0fe400078e020b */
[C---:B------:R-:W-:Y:S02]  /*09c0*/  IMAD R11, R0.reuse, R10, R7 ;  /* 0x0000000a000b7224 */ /* 0x040fe400078e0207 */
[--C-:B------:R-:W-:Y:S01]  /*09d0*/  IMAD.WIDE R26, R27, 0x8, R12.reuse ;  /* 0x000000081b1a7825 */ /* 0x100fe200078e020c */
[----:B------:R3:W-:Y:S03]  /*09e0*/  STG.E.64 desc[UR6][R14.64], R24 ;  /* 0x000000180e007986 */ /* 0x0007e6000c101b06 */
[----:B------:R-:W-:Y:S02]  /*09f0*/  IMAD.WIDE R12, R11, 0x8, R12 ;  /* 0x000000080b0c7825 */ /* 0x000fe400078e020c */
[----:B------:R-:W2:Y:S04]  /*0a00*/  LDG.E.64 R26, desc[UR6][R26.64] ;  /* 0x000000061a1a7981 */ /* 0x000ea8000c1e1b00 */
[----:B0-----:R-:W2:Y:S01]  /*0a10*/  LDG.E.64 R22, desc[UR6][R12.64] ;  /* 0x000000060c167981 */ /* 0x001ea2000c1e1b00 */
[----:B------:R-:W-:-:S05]  /*0a20*/  VIADD R29, R0, UR4 ;  /* 0x00000004001d7c36 */ /* 0x000fca0008000000 */
[----:B------:R-:W-:Y:S01]  /*0a30*/  ISETP.GE.AND P0, PT, R29, R10, PT ;  /* 0x0000000a1d00720c */ /* 0x000fe20003f06270 */
[----:B--2---:R-:W-:-:S07]  /*0a40*/  DFMA R22, R26, -R8, R22 ;  /* 0x800000081a16722b */ /* 0x004fce0000000016 */
[----:B------:R3:W-:Y:S05]  /*0a50*/  STG.E.64 desc[UR6][R12.64], R22 ;  /* 0x000000160c007986 */ /* 0x0007ea000c101b06 */
[----:B------:R-:W-:Y:S05]  /*0a60*/  @!P0 BRA `(.L_x_704) ;  /* 0xfffffffc00608947 */ /* 0x000fea000383ffff */
.L_x_701:
[----:B------:R-:W-:Y:S05]  /*0a70*/  BSYNC.RECONVERGENT B0 ;  /* 0x0000000000007941 */ /* 0x000fea0003800200 */
.L_x_700:
[----:B------:R-:W4:Y:S01]  /*0a80*/  LDCU UR5, c[0x0][0x388] ;  /* 0x00007100ff0577ac */ /* 0x000f220008000800 */
[----:B------:R-:W-:-:S04]  /*0a90*/  IADD3 R7, PT, PT, R6, R7, RZ ;  /* 0x0000000706077210 */ /* 0x000fc80007ffe0ff */
[----:B----4-:R-:W-:-:S13]  /*0aa0*/  ISETP.GE.AND P0, PT, R7, UR5, PT ;  /* 0x0000000507007c0c */ /* 0x010fda000bf06270 */
[----:B------:R-:W-:Y:S05]  /*0ab0*/  @!P0 BRA `(.L_x_705) ;  /* 0xfffffff800408947 */ /* 0x000fea000383ffff */
[----:B------:R-:W-:Y:S05]  /*0ac0*/  EXIT ;  /* 0x000000000000794d */ /* 0x000fea0003800000 */
        .weak           $__internal_0_$__cuda_sm20_div_rn_f64_full
        .type           $__internal_0_$__cuda_sm20_div_rn_f64_full,@function
        .size           $__internal_0_$__cuda_sm20_div_rn_f64_full,(.L_x_717 - $__internal_0_$__cuda_sm20_div_rn_f64_full)
$__internal_0_$__cuda_sm20_div_rn_f64_full:
[----:B------:R-:W-:Y:S01]  /*0ad0*/  FSETP.GEU.AND P3, PT, |R15|, 1.469367938527859385e-39, PT ;  /* 0x001000000f00780b */ /* 0x000fe20003f6e200 */
[----:B------:R-:W-:Y:S01]  /*0ae0*/  IMAD.MOV.U32 R26, RZ, RZ, 0x1 ;  /* 0x00000001ff1a7424 */ /* 0x000fe200078e00ff */
[C---:B------:R-:W-:Y:S01]  /*0af0*/  FSETP.GEU.AND P0, PT, |R11|.reuse, 1.469367938527859385e-39, PT ;  /* 0x001000000b00780b */ /* 0x040fe20003f0e200 */
[----:B------:R-:W-:Y:S01]  /*0b00*/  BSSY.RECONVERGENT B1, `(.L_x_706) ;  /* 0x0000054000017945 */ /* 0x000fe20003800200 */
[----:B------:R-:W-:Y:S02]  /*0b10*/  LOP3.LUT R12, R11, 0x800fffff, RZ, 0xc0, !PT ;  /* 0x800fffff0b0c7812 */ /* 0x000fe400078ec0ff */
[----:B------:R-:W-:Y:S02]  /*0b20*/  LOP3.LUT R8, R15, 0x7ff00000, RZ, 0xc0, !PT ;  /* 0x7ff000000f087812 */ /* 0x000fe400078ec0ff */
[----:B------:R-:W-:Y:S01]  /*0b30*/  LOP3.LUT R13, R12, 0x3ff00000, RZ, 0xfc, !PT ;  /* 0x3ff000000c0d7812 */ /* 0x000fe200078efcff */
[----:B------:R-:W-:Y:S01]  /*0b40*/  IMAD.MOV.U32 R12, RZ, RZ, R10 ;  /* 0x000000ffff0c7224 */ /* 0x000fe200078e000a */
[----:B------:R-:W-:-:S02]  /*0b50*/  LOP3.LUT R31, R11, 0x7ff00000, RZ, 0xc0, !PT ;  /* 0x7ff000000b1f7812 */ /* 0x000fc400078ec0ff */
[----:B------:R-:W-:Y:S01]  /*0b60*/  MOV R22, R14 ;  /* 0x0000000e00167202 */ /* 0x000fe20000000f00 */
[----:B------:R-:W-:Y:S01]  /*0b70*/  @!P3 IMAD.MOV.U32 R24, RZ, RZ, RZ ;  /* 0x000000ffff18b224 */ /* 0x000fe200078e00ff */
[----:B------:R-:W-:Y:S01]  /*0b80*/  @!P3 LOP3.LUT R9, R11, 0x7ff00000, RZ, 0xc0, !PT ;  /* 0x7ff000000b09b812 */ /* 0x000fe200078ec0ff */
[----:B------:R-:W-:Y:S01]  /*0b90*/  @!P0 DMUL R12, R10, 8.98846567431157953865e+307 ;  /* 0x7fe000000a0c8828 */ /* 0x000fe20000000000 */
[C---:B------:R-:W-:Y:S02]  /*0ba0*/  ISETP.GE.U32.AND P2, PT, R8.reuse, R31, PT ;  /* 0x0000001f0800720c */ /* 0x040fe40003f46070 */
[----:B------:R-:W-:Y:S01]  /*0bb0*/  @!P3 ISETP.GE.U32.AND P4, PT, R8, R9, PT ;  /* 0x000000090800b20c */ /* 0x000fe20003f86070 */
[----:B------:R-:W-:Y:S02]  /*0bc0*/  IMAD.MOV.U32 R9, RZ, RZ, 0x1ca00000 ;  /* 0x1ca00000ff097424 */ /* 0x000fe400078e00ff */
[----:B------:R-:W0:Y:S03]  /*0bd0*/  MUFU.RCP64H R27, R13 ;  /* 0x0000000d001b7308 */ /* 0x000e260000001800 */
[----:B------:R-:W-:-:S02]  /*0be0*/  @!P3 SEL R25, R9, 0x63400000, !P4 ;  /* 0x634000000919b807 */ /* 0x000fc40006000000 */
[----:B------:R-:W-:Y:S02]  /*0bf0*/  SEL R23, R9, 0x63400000, !P2 ;  /* 0x6340000009177807 */ /* 0x000fe40005000000 */
[--C-:B------:R-:W-:Y:S02]  /*0c00*/  @!P3 LOP3.LUT R25, R25, 0x80000000, R15.reuse, 0xf8, !PT ;  /* 0x800000001919b812 */ /* 0x100fe400078ef80f */
[----:B------:R-:W-:Y:S02]  /*0c10*/  LOP3.LUT R23, R23, 0x800fffff, R15, 0xf8, !PT ;  /* 0x800fffff17177812 */ /* 0x000fe400078ef80f */
[----:B------:R-:W-:Y:S02]  /*0c20*/  @!P3 LOP3.LUT R25, R25, 0x100000, RZ, 0xfc, !PT ;  /* 0x001000001919b812 */ /* 0x000fe400078efcff */
[----:B------:R-:W-:-:S04]  /*0c30*/  @!P0 LOP3.LUT R31, R13, 0x7ff00000, RZ, 0xc0, !PT ;  /* 0x7ff000000d1f8812 */ /* 0x000fc800078ec0ff */
[----:B------:R-:W-:Y:S02]  /*0c40*/  @!P3 DFMA R22, R22, 2, -R24 ;  /* 0x400000001616b82b */ /* 0x000fe40000000818 */
[----:B0-----:R-:W-:-:S08]  /*0c50*/  DFMA R24, R26, -R12, 1 ;  /* 0x3ff000001a18742b */ /* 0x001fd0000000080c */
[----:B------:R-:W-:-:S08]  /*0c60*/  DFMA R24, R24, R24, R24 ;  /* 0x000000181818722b */ /* 0x000fd00000000018 */
[----:B------:R-:W-:-:S08]  /*0c70*/  DFMA R24, R26, R24, R26 ;  /* 0x000000181a18722b */ /* 0x000fd0000000001a */
[----:B------:R-:W-:-:S08]  /*0c80*/  DFMA R26, R24, -R12, 1 ;  /* 0x3ff00000181a742b */ /* 0x000fd0000000080c */
[----:B------:R-:W-:-:S08]  /*0c90*/  DFMA R24, R24, R26, R24 ;  /* 0x0000001a1818722b */ /* 0x000fd00000000018 */
[----:B------:R-:W-:-:S08]  /*0ca0*/  DMUL R26, R24, R22 ;  /* 0x00000016181a7228 */ /* 0x000fd00000000000 */
[----:B------:R-:W-:-:S08]  /*0cb0*/  DFMA R28, R26, -R12, R22 ;  /* 0x8000000c1a1c722b */ /* 0x000fd00000000016 */
[----:B------:R-:W-:Y:S01]  /*0cc0*/  DFMA R28, R24, R28, R26 ;  /* 0x0000001c181c722b */ /* 0x000fe2000000001a */
[----:B------:R-:W-:Y:S02]  /*0cd0*/  MOV R24, R8 ;  /* 0x0000000800187202 */ /* 0x000fe40000000f00 */
[----:B------:R-:W-:-:S05]  /*0ce0*/  @!P3 LOP3.LUT R24, R23, 0x7ff00000, RZ, 0xc0, !PT ;  /* 0x7ff000001718b812 */ /* 0x000fca00078ec0ff */
[----:B------:R-:W-:-:S05]  /*0cf0*/  VIADD R25, R24, 0xffffffff ;  /* 0xffffffff18197836 */ /* 0x000fca0000000000 */
[----:B------:R-:W-:Y:S01]  /*0d00*/  ISETP.GT.U32.AND P0, PT, R25, 0x7feffffe, PT ;  /* 0x7feffffe1900780c */ /* 0x000fe20003f04070 */
[----:B------:R-:W-:-:S05]  /*0d10*/  VIADD R25, R31, 0xffffffff ;  /* 0xffffffff1f197836 */ /* 0x000fca0000000000 */
[----:B------:R-:W-:-:S13]  /*0d20*/  ISETP.GT.U32.OR P0, PT, R25, 0x7feffffe, P0 ;  /* 0x7feffffe1900780c */ /* 0x000fda0000704470 */
[----:B------:R-:W-:Y:S05]  /*0d30*/  @P0 BRA `(.L_x_707) ;  /* 0x00000000006c0947 */ /* 0x000fea0003800000 */
[----:B------:R-:W-:-:S04]  /*0d40*/  LOP3.LUT R15, R11, 0x7ff00000, RZ, 0xc0, !PT ;  /* 0x7ff000000b0f7812 */ /* 0x000fc800078ec0ff */
[CC--:B------:R-:W-:Y:S02]  /*0d50*/  VIADDMNMX R14, R8.reuse, -R15.reuse, 0xb9600000, !PT ;  /* 0xb9600000080e7446 */ /* 0x0c0fe4000780090f */
[----:B------:R-:W-:Y:S02]  /*0d60*/  ISETP.GE.U32.AND P0, PT, R8, R15, PT ;  /* 0x0000000f0800720c */ /* 0x000fe40003f06070 */
[----:B------:R-:W-:Y:S02]  /*0d70*/  VIMNMX R14, PT, PT, R14, 0x46a00000, PT ;  /* 0x46a000000e0e7848 */ /* 0x000fe40003fe0100 */
[----:B------:R-:W-:-:S04]  /*0d80*/  SEL R9, R9, 0x63400000, !P0 ;  /* 0x6340000009097807 */ /* 0x000fc80004000000 */
[----:B------:R-:W-:Y:S01]  /*0d90*/  IADD3 R24, PT, PT, -R9, R14, RZ ;  /* 0x0000000e09187210 */ /* 0x000fe20007ffe1ff */
[----:B------:R-:W-:-:S04]  /*0da0*/  IMAD.MOV.U32 R14, RZ, RZ, RZ ;  /* 0x000000ffff0e7224 */ /* 0x000fc800078e00ff */
[----:B------:R-:W-:-:S06]  /*0db0*/  VIADD R15, R24, 0x7fe00000 ;  /* 0x7fe00000180f7836 */ /* 0x000fcc0000000000 */
[----:B------:R-:W-:-:S10]  /*0dc0*/  DMUL R8, R28, R14 ;  /* 0x0000000e1c087228 */ /* 0x000fd40000000000 */
[----:B------:R-:W-:-:S13]  /*0dd0*/  FSETP.GTU.AND P0, PT, |R9|, 1.469367938527859385e-39, PT ;  /* 0x001000000900780b */ /* 0x000fda0003f0c200 */
[----:B------:R-:W-:Y:S05]  /*0de0*/  @P0 BRA `(.L_x_708) ;  /* 0x0000000000940947 */ /* 0x000fea0003800000 */
[----:B------:R-:W-:Y:S01]  /*0df0*/  DFMA R12, R28, -R12, R22 ;  /* 0x8000000c1c0c722b */ /* 0x000fe20000000016 */
[----:B------:R-:W-:-:S09]  /*0e00*/  MOV R14, RZ ;  /* 0x000000ff000e7202 */ /* 0x000fd20000000f00 */
[C---:B------:R-:W-:Y:S02]  /*0e10*/  FSETP.NEU.AND P0, PT, R13.reuse, RZ, PT ;  /* 0x000000ff0d00720b */ /* 0x040fe40003f0d000 */
[----:B------:R-:W-:-:S04]  /*0e20*/  LOP3.LUT R23, R13, 0x80000000, R11, 0x48, !PT ;  /* 0x800000000d177812 */ /* 0x000fc800078e480b */
[----:B------:R-:W-:-:S07]  /*0e30*/  LOP3.LUT R15, R23, R15, RZ, 0xfc, !PT ;  /* 0x0000000f170f7212 */ /* 0x000fce00078efcff */
[----:B------:R-:W-:Y:S05]  /*0e40*/  @!P0 BRA `(.L_x_708) ;  /* 0x00000000007c8947 */ /* 0x000fea0003800000 */
[----:B------:R-:W-:Y:S01]  /*0e50*/  IMAD.MOV R11, RZ, RZ, -R24 ;  /* 0x000000ffff0b7224 */ /* 0x000fe200078e0a18 */
[----:B------:R-:W-:Y:S01]  /*0e60*/  DMUL.RP R14, R28, R14 ;  /* 0x0000000e1c0e7228 */ /* 0x000fe20000008000 */
[----:B------:R-:W-:-:S06]  /*0e70*/  IMAD.MOV.U32 R10, RZ, RZ, RZ ;  /* 0x000000ffff0a7224 */ /* 0x000fcc00078e00ff */
[----:B------:R-:W-:-:S03]  /*0e80*/  DFMA R10, R8, -R10, R28 ;  /* 0x8000000a080a722b */ /* 0x000fc6000000001c */
[----:B------:R-:W-:-:S03]  /*0e90*/  LOP3.LUT R23, R15, R23, RZ, 0x3c, !PT ;  /* 0x000000170f177212 */ /* 0x000fc600078e3cff */
[----:B------:R-:W-:-:S04]  /*0ea0*/  IADD3 R10, PT, PT, -R24, -0x43300000, RZ ;  /* 0xbcd00000180a7810 */ /* 0x000fc80007ffe1ff */
[----:B------:R-:W-:-:S04]  /*0eb0*/  FSETP.NEU.AND P0, PT, |R11|, R10, PT ;  /* 0x0000000a0b00720b */ /* 0x000fc80003f0d200 */
[----:B------:R-:W-:Y:S02]  /*0ec0*/  FSEL R8, R14, R8, !P0 ;  /* 0x000000080e087208 */ /* 0x000fe40004000000 */
[----:B------:R-:W-:Y:S01]  /*0ed0*/  FSEL R9, R23, R9, !P0 ;  /* 0x0000000917097208 */ /* 0x000fe20004000000 */
[----:B------:R-:W-:Y:S06]  /*0ee0*/  BRA `(.L_x_708) ;  /* 0x0000000000547947 */ /* 0x000fec0003800000 */
.L_x_707:
[----:B------:R-:W-:-:S14]  /*0ef0*/  DSETP.NAN.AND P0, PT, R14, R14, PT ;  /* 0x0000000e0e00722a */ /* 0x000fdc0003f08000 */
[----:B------:R-:W-:Y:S05]  /*0f00*/  @P0 BRA `(.L_x_709) ;  /* 0x0000000000440947 */ /* 0x000fea0003800000 */
[----:B------:R-:W-:-:S14]  /*0f10*/  DSETP.NAN.AND P0, PT, R10, R10, PT ;  /* 0x0000000a0a00722a */ /* 0x000fdc0003f08000 */
[----:B------:R-:W-:Y:S05]  /*0f20*/  @P0 BRA `(.L_x_710) ;  /* 0x0000000000300947 */ /* 0x000fea0003800000 */
[----:B------:R-:W-:Y:S01]  /*0f30*/  ISETP.NE.AND P0, PT, R24, R31, PT ;  /* 0x0000001f1800720c */ /* 0x000fe20003f05270 */
[----:B------:R-:W-:Y:S01]  /*0f40*/  IMAD.MOV.U32 R9, RZ, RZ, -0x80000 ;  /* 0xfff80000ff097424 */ /* 0x000fe200078e00ff */
[----:B------:R-:W-:-:S11]  /*0f50*/  MOV R8, 0x0 ;  /* 0x0000000000087802 */ /* 0x000fd60000000f00 */
[----:B------:R-:W-:Y:S05]  /*0f60*/  @!P0 BRA `(.L_x_708) ;  /* 0x0000000000348947 */ /* 0x000fea0003800000 */
[----:B------:R-:W-:Y:S02]  /*0f70*/  ISETP.NE.AND P0, PT, R24, 0x7ff00000, PT ;  /* 0x7ff000001800780c */ /* 0x000fe40003f05270 */
[----:B------:R-:W-:Y:S02]  /*0f80*/  LOP3.LUT R9, R15, 0x80000000, R11, 0x48, !PT ;  /* 0x800000000f097812 */ /* 0x000fe400078e480b */
[----:B------:R-:W-:-:S13]  /*0f90*/  ISETP.EQ.OR P0, PT, R31, RZ, !P0 ;  /* 0x000000ff1f00720c */ /* 0x000fda0004702670 */
[----:B------:R-:W-:Y:S01]  /*0fa0*/  @P0 LOP3.LUT R10, R9, 0x7ff00000, RZ, 0xfc, !PT ;  /* 0x7ff00000090a0812 */ /* 0x000fe200078efcff */
[----:B------:R-:W-:Y:S01]  /*0fb0*/  @!P0 IMAD.MOV.U32 R8, RZ, RZ, RZ ;  /* 0x000000ffff088224 */ /* 0x000fe200078e00ff */
[----:B------:R-:W-:-:S03]  /*0fc0*/  @P0 MOV R8, RZ ;  /* 0x000000ff00080202 */ /* 0x000fc60000000f00 */
[----:B------:R-:W-:Y:S01]  /*0fd0*/  @P0 IMAD.MOV.U32 R9, RZ, RZ, R10 ;  /* 0x000000ffff090224 */ /* 0x000fe200078e000a */
[----:B------:R-:W-:Y:S06]  /*0fe0*/  BRA `(.L_x_708) ;  /* 0x0000000000147947 */ /* 0x000fec0003800000 */
.L_x_710:
[----:B------:R-:W-:Y:S01]  /*0ff0*/  LOP3.LUT R9, R11, 0x80000, RZ, 0xfc, !PT ;  /* 0x000800000b097812 */ /* 0x000fe200078efcff */
[----:B------:R-:W-:Y:S01]  /*1000*/  IMAD.MOV.U32 R8, RZ, RZ, R10 ;  /* 0x000000ffff087224 */ /* 0x000fe200078e000a */
[----:B------:R-:W-:Y:S06]  /*1010*/  BRA `(.L_x_708) ;  /* 0x0000000000087947 */ /* 0x000fec0003800000 */
.L_x_709:
[----:B------:R-:W-:Y:S02]  /*1020*/  LOP3.LUT R9, R15, 0x80000, RZ, 0xfc, !PT ;  /* 0x000800000f097812 */ /* 0x000fe400078efcff */
[----:B------:R-:W-:-:S07]  /*1030*/  MOV R8, R14 ;  /* 0x0000000e00087202 */ /* 0x000fce0000000f00 */
.L_x_708:
[----:B------:R-:W-:Y:S05]  /*1040*/  BSYNC.RECONVERGENT B1 ;  /* 0x0000000000017941 */ /* 0x000fea0003800200 */
.L_x_706:
[----:B------:R-:W-:Y:S01]  /*1050*/  MOV R11, R9 ;  /* 0x00000009000b7202 */ /* 0x000fe20000000f00 */
[----:B------:R-:W-:Y:S02]  /*1060*/  HFMA2 R9, -RZ, RZ, 0, 0 ;  /* 0x00000000ff097431 */ /* 0x000fe400000001ff */
[----:B------:R-:W-:Y:S02]  /*1070*/  IMAD.MOV.U32 R10, RZ, RZ, R8 ;  /* 0x000000ffff0a7224 */ /* 0x000fe400078e0008 */
[----:B------:R-:W-:-:S04]  /*1080*/  IMAD.MOV.U32 R8, RZ, RZ, R0 ;  /* 0x000000ffff087224 */ /* 0x000fc800078e0000 */
[----:B------:R-:W-:Y:S05]  /*1090*/  RET.REL.NODEC R8 `(_Z9eliminatePdii) ;  /* 0xffffffec08d87950 */ /* 0x000fea0003c3ffff */
.L_x_711:
        /* <DEDUP_REMOVED lines=14> */
.L_x_717:


//--------------------- .text._Z9swap_rowsPdiii   --------------------------
	.section	.text._Z9swap_rowsPdiii,"ax",@progbits
	.align	128
        .global         _Z9swap_rowsPdiii
        .type           _Z9swap_rowsPdiii,@function
        .size           _Z9swap_rowsPdiii,(.L_x_728 - _Z9swap_rowsPdiii)
        .other          _Z9swap_rowsPdiii,@"STO_CUDA_ENTRY STV_DEFAULT"
_Z9swap_rowsPdiii:
.text._Z9swap_rowsPdiii:
[----:B------:R-:W-:Y:S01]  /*0000*/  LDC R1, c[0x0][0x37c] ;  /* 0x0000df00ff017b82 */ /* 0x000fe20000000800 */
[----:B------:R-:W0:Y:S07]  /*0010*/  S2R R7, SR_TID.X ;  /* 0x0000000000077919 */ /* 0x000e2e0000002100 */
[----:B------:R-:W0:Y:S01]  /*0020*/  S2UR UR4, SR_CTAID.X ;  /* 0x00000000000479c3 */ /* 0x000e220000002500 */
[----:B------:R-:W1:Y:S07]  /*0030*/  LDCU UR6, c[0x0][0x388] ;  /* 0x00007100ff0677ac */ /* 0x000e6e0008000800 */
[----:B------:R-:W0:Y:S01]  /*0040*/  LDC R0, c[0x0][0x360] ;  /* 0x0000d800ff007b82 */ /* 0x000e220000000800 */
[----:B------:R-:W2:Y:S01]  /*0050*/  LDCU UR5, c[0x0][0x370] ;  /* 0x00006e00ff0577ac */ /* 0x000ea20008000800 */
[----:B0-----:R-:W-:-:S02]  /*0060*/  IMAD R7, R0, UR4, R7 ;  /* 0x0000000400077c24 */ /* 0x001fc4000f8e0207 */
[----:B--2---:R-:W-:-:S03]  /*0070*/  IMAD R0, R0, UR5, RZ ;  /* 0x0000000500007c24 */ /* 0x004fc6000f8e02ff */
[----:B-1----:R-:W-:-:S13]  /*0080*/  ISETP.GE.AND P0, PT, R7, UR6, PT ;  /* 0x0000000607007c0c */ /* 0x002fda000bf06270 */
[----:B------:R-:W-:Y:S05]  /*0090*/  @P0 EXIT ;  /* 0x000000000000094d */ /* 0x000fea0003800000 */
[----:B------:R-:W0:Y:S01]  /*00a0*/  I2F.U32.RP R8, R0 ;  /* 0x0000000000087306 */ /* 0x000e220000209000 */
[----:B------:R-:W-:Y:S01]  /*00b0*/  IADD3 R4, PT, PT, R0, R7, RZ ;  /* 0x0000000700047210 */ /* 0x000fe20007ffe0ff */
[----:B------:R-:W1:Y:S01]  /*00c0*/  LDCU.64 UR4, c[0x0][0x358] ;  /* 0x00006b00ff0477ac */ /* 0x000e620008000a00 */
[----:B------:R-:W-:Y:S01]  /*00d0*/  IADD3 R9, PT, PT, RZ, -R0, RZ ;  /* 0x80000000ff097210 */ /* 0x000fe20007ffe0ff */
[----:B------:R-:W-:Y:S01]  /*00e0*/  BSSY.RECONVERGENT B0, `(.L_x_712) ;  /* 0x0000031000007945 */ /* 0x000fe20003800200 */
[C---:B------:R-:W-:Y:S02]  /*00f0*/  ISETP.GE.AND P0, PT, R4.reuse, UR6, PT ;  /* 0x0000000604007c0c */ /* 0x040fe4000bf06270 */
[----:B------:R-:W-:Y:S02]  /*0100*/  VIMNMX R5, PT, PT, R4, UR6, !PT ;  /* 0x0000000604057c48 */ /* 0x000fe4000ffe0100 */
[----:B------:R-:W-:Y:S02]  /*0110*/  SEL R6, RZ, 0x1, P0 ;  /* 0x00000001ff067807 */ /* 0x000fe40000000000 */
[----:B------:R-:W-:-:S02]  /*0120*/  ISETP.NE.U32.AND P2, PT, R0, RZ, PT ;  /* 0x000000ff0000720c */ /* 0x000fc40003f45070 */
[----:B------:R-:W-:Y:S01]  /*0130*/  IADD3 R5, PT, PT, R5, -R4, -R6 ;  /* 0x8000000405057210 */ /* 0x000fe20007ffe806 */
[----:B0-----:R-:W0:Y:S01]  /*0140*/  MUFU.RCP R8, R8 ;  /* 0x0000000800087308 */ /* 0x001e220000001000 */
[----:B------:R-:W2:Y:S01]  /*0150*/  LDC R4, c[0x0][0x38c] ;  /* 0x0000e300ff047b82 */ /* 0x000ea20000000800 */
[----:B0-----:R-:W-:-:S06]  /*0160*/  IADD3 R2, PT, PT, R8, 0xffffffe, RZ ;  /* 0x0ffffffe08027810 */ /* 0x001fcc0007ffe0ff */
[----:B------:R0:W3:Y:S02]  /*0170*/  F2I.FTZ.U32.TRUNC.NTZ R3, R2 ;  /* 0x0000000200037305 */ /* 0x0000e4000021f000 */
[----:B0-----:R-:W-:Y:S02]  /*0180*/  HFMA2 R2, -RZ, RZ, 0, 0 ;  /* 0x00000000ff027431 */ /* 0x001fe400000001ff */
[----:B---3--:R-:W-:-:S04]  /*0190*/  IMAD R9, R9, R3, RZ ;  /* 0x0000000309097224 */ /* 0x008fc800078e02ff */
[----:B------:R-:W-:-:S06]  /*01a0*/  IMAD.HI.U32 R8, R3, R9, R2 ;  /* 0x0000000903087227 */ /* 0x000fcc00078e0002 */
[----:B------:R-:W-:-:S05]  /*01b0*/  IMAD.HI.U32 R9, R8, R5, RZ ;  /* 0x0000000508097227 */ /* 0x000fca00078e00ff */
[----:B------:R-:W-:-:S05]  /*01c0*/  IADD3 R2, PT, PT, -R9, RZ, RZ ;  /* 0x000000ff09027210 */ /* 0x000fca0007ffe1ff */
[----:B------:R-:W-:Y:S02]  /*01d0*/  IMAD R5, R0, R2, R5 ;  /* 0x0000000200057224 */ /* 0x000fe400078e0205 */
[----:B------:R-:W0:Y:S03]  /*01e0*/  LDC.64 R2, c[0x0][0x380] ;  /* 0x0000e000ff027b82 */ /* 0x000e260000000a00 */
[----:B------:R-:W-:-:S13]  /*01f0*/  ISETP.GE.U32.AND P0, PT, R5, R0, PT ;  /* 0x000000000500720c */ /* 0x000fda0003f06070 */
[----:B------:R-:W-:Y:S02]  /*0200*/  @P0 IADD3 R5, PT, PT, -R0, R5, RZ ;  /* 0x0000000500050210 */ /* 0x000fe40007ffe1ff */
[----:B------:R-:W-:Y:S02]  /*0210*/  @P0 IADD3 R9, PT, PT, R9, 0x1, RZ ;  /* 0x0000000109090810 */ /* 0x000fe40007ffe0ff */
[-C--:B------:R-:W-:Y:S02]  /*0220*/  ISETP.GE.U32.AND P1, PT, R5, R0.reuse, PT ;  /* 0x000000000500720c */ /* 0x080fe40003f26070 */
[----:B------:R-:W3:Y:S11]  /*0230*/  LDC R5, c[0x0][0x390] ;  /* 0x0000e400ff057b82 */ /* 0x000ef60000000800 */
[----:B------:R-:W-:Y:S01]  /*0240*/  @P1 VIADD R9, R9, 0x1 ;  /* 0x0000000109091836 */ /* 0x000fe20000000000 */
[----:B------:R-:W-:-:S04]  /*0250*/  @!P2 LOP3.LUT R9, RZ, R0, RZ, 0x33, !PT ;  /* 0x00000000ff09a212 */ /* 0x000fc800078e33ff */
[----:B------:R-:W-:-:S04]  /*0260*/  IADD3 R6, PT, PT, R6, R9, RZ ;  /* 0x0000000906067210 */ /* 0x000fc80007ffe0ff */
[C---:B------:R-:W-:Y:S02]  /*0270*/  LOP3.LUT R8, R6.reuse, 0x3, RZ, 0xc0, !PT ;  /* 0x0000000306087812 */ /* 0x040fe400078ec0ff */
[----:B------:R-:W-:Y:S02]  /*0280*/  ISETP.GE.U32.AND P1, PT, R6, 0x3, PT ;  /* 0x000000030600780c */ /* 0x000fe40003f26070 */
[----:B------:R-:W-:-:S13]  /*0290*/  ISETP.NE.AND P0, PT, R8, 0x3, PT ;  /* 0x000000030800780c */ /* 0x000fda0003f05270 */
[----:B012---:R-:W-:Y:S05]  /*02a0*/  @!P0 BRA `(.L_x_713) ;  /* 0x0000000000508947 */ /* 0x007fea0003800000 */
[----:B------:R-:W0:Y:S01]  /*02b0*/  LDC R10, c[0x0][0x390] ;  /* 0x0000e400ff0a7b82 */ /* 0x000e220000000800 */
[----:B------:R-:W-:-:S04]  /*02c0*/  IADD3 R6, PT, PT, R6, 0x1, RZ ;  /* 0x0000000106067810 */ /* 0x000fc80007ffe0ff */
[----:B------:R-:W-:-:S03]  /*02d0*/  LOP3.LUT R6, R6, 0x3, RZ, 0xc0, !PT ;  /* 0x0000000306067812 */ /* 0x000fc600078ec0ff */
[----:B------:R-:W1:Y:S01]  /*02e0*/  LDC R12, c[0x0][0x38c] ;  /* 0x0000e300ff0c7b82 */ /* 0x000e620000000800 */
[----:B------:R-:W-:-:S07]  /*02f0*/  IADD3 R6, PT, PT, -R6, RZ, RZ ;  /* 0x000000ff06067210 */ /* 0x000fce0007ffe1ff */
[----:B------:R-:W2:Y:S01]  /*0300*/  LDC.64 R8, c[0x0][0x380] ;  /* 0x0000e000ff087b82 */ /* 0x000ea20000000a00 */
[C---:B0-----:R-:W-:Y:S02]  /*0310*/  IMAD R19, R7.reuse, UR6, R10 ;  /* 0x0000000607137c24 */ /* 0x041fe4000f8e020a */
[----:B-1----:R-:W-:-:S07]  /*0320*/  IMAD R21, R7, UR6, R12 ;  /* 0x0000000607157c24 */ /* 0x002fce000f8e020c */
.L_x_714:
[----:B0-2---:R-:W-:-:S04]  /*0330*/  IMAD.WIDE R14, R19, 0x8, R8 ;  /* 0x00000008130e7825 */ /* 0x005fc800078e0208 */
[----:B------:R-:W-:Y:S01]  /*0340*/  IMAD.WIDE R10, R21, 0x8, R8 ;  /* 0x00000008150a7825 */ /* 0x000fe200078e0208 */
[----:B------:R-:W2:Y:S04]  /*0350*/  LDG.E.64 R16, desc[UR4][R14.64] ;  /* 0x000000040e107981 */ /* 0x000ea8000c1e1b00 */
[----:B------:R-:W4:Y:S01]  /*0360*/  LDG.E.64 R12, desc[UR4][R10.64] ;  /* 0x000000040a0c7981 */ /* 0x000f22000c1e1b00 */
[----:B------:R-:W-:Y:S01]  /*0370*/  IADD3 R6, PT, PT, R6, 0x1, RZ ;  /* 0x0000000106067810 */ /* 0x000fe20007ffe0ff */
[C---:B------:R-:W-:Y:S02]  /*0380*/  IMAD.IADD R7, R0.reuse, 0x1, R7 ;  /* 0x0000000100077824 */ /* 0x040fe400078e0207 */
[----:B------:R-:W-:Y:S01]  /*0390*/  IMAD R19, R0, UR6, R19 ;  /* 0x0000000600137c24 */ /* 0x000fe2000f8e0213 */
[----:B------:R-:W-:Y:S01]  /*03a0*/  ISETP.NE.AND P0, PT, R6, RZ, PT ;  /* 0x000000ff0600720c */ /* 0x000fe20003f05270 */
[----:B------:R-:W-:Y:S01]  /*03b0*/  IMAD R21, R0, UR6, R21 ;  /* 0x0000000600157c24 */ /* 0x000fe2000f8e0215 */
[----:B--2---:R0:W-:Y:S04]  /*03c0*/  STG.E.64 desc[UR4][R10.64], R16 ;  /* 0x000000100a007986 */ /* 0x0041e8000c101b04 */
[----:B----4-:R0:W-:Y:S07]  /*03d0*/  STG.E.64 desc[UR4][R14.64], R12 ;  /* 0x0000000c0e007986 */ /* 0x0101ee000c101b04 */
[----:B------:R-:W-:Y:S05]  /*03e0*/  @P0 BRA `(.L_x_714) ;  /* 0xfffffffc00d00947 */ /* 0x000fea000383ffff */
.L_x_713:
[----:B------:R-:W-:Y:S05]  /*03f0*/  BSYNC.RECONVERGENT B0 ;  /* 0x0000000000007941 */ /* 0x000fea0003800200 */
.L_x_712:
[----:B------:R-:W-:Y:S05]  /*0400*/  @!P1 EXIT ;  /* 0x000000000000994d */ /* 0x000fea0003800000 */
.L_x_715:
[C---:B01-3--:R-:W-:Y:S02]  /*0410*/  IMAD R15, R7.reuse, UR6, R5 ;  /* 0x00000006070f7c24 */ /* 0x04bfe4000f8e0205 */
[----:B------:R-:W-:Y:S02]  /*0420*/  IMAD R17, R7, UR6, R4 ;  /* 0x0000000607117c24 */ /* 0x000fe4000f8e0204 */
[----:B------:R-:W-:-:S04]  /*0430*/  IMAD.WIDE R14, R15, 0x8, R2 ;  /* 0x000000080f0e7825 */ /* 0x000fc800078e0202 */
[----:B------:R-:W-:Y:S01]  /*0440*/  IMAD.WIDE R16, R17, 0x8, R2 ;  /* 0x0000000811107825 */ /* 0x000fe200078e0202 */
[----:B------:R-:W2:Y:S04]  /*0450*/  LDG.E.64 R20, desc[UR4][R14.64] ;  /* 0x000000040e147981 */ /* 0x000ea8000c1e1b00 */
[----:B------:R-:W3:Y:S01]  /*0460*/  LDG.E.64 R18, desc[UR4][R16.64] ;  /* 0x0000000410127981 */ /* 0x000ee2000c1e1b00 */
[----:B------:R-:W-:-:S05]  /*0470*/  IADD3 R27, PT, PT, R0, R7, RZ ;  /* 0x00000007001b7210 */ /* 0x000fca0007ffe0ff */
[C---:B------:R-:W-:Y:S02]  /*0480*/  IMAD R7, R27.reuse, UR6, R5 ;  /* 0x000000061b077c24 */ /* 0x040fe4000f8e0205 */
[----:B------:R-:W-:Y:S02]  /*0490*/  IMAD R9, R27, UR6, R4 ;  /* 0x000000061b097c24 */ /* 0x000fe4000f8e0204 */
[----:B------:R-:W-:-:S04]  /*04a0*/  IMAD.WIDE R6, R7, 0x8, R2 ;  /* 0x0000000807067825 */ /* 0x000fc800078e0202 */
[----:B------:R-:W-:Y:S01]  /*04b0*/  IMAD.WIDE R8, R9, 0x8, R2 ;  /* 0x0000000809087825 */ /* 0x000fe200078e0202 */
[----:B--2---:R0:W-:Y:S04]  /*04c0*/  STG.E.64 desc[UR4][R16.64], R20 ;  /* 0x0000001410007986 */ /* 0x0041e8000c101b04 */
[----:B---3--:R1:W-:Y:S04]  /*04d0*/  STG.E.64 desc[UR4][R14.64], R18 ;  /* 0x000000120e007986 */ /* 0x0083e8000c101b04 */
        /* <DEDUP_REMOVED lines=9> */
[----:B0-----:R-:W4:Y:S04]  /*0570*/  LDG.E.64 R16, desc[UR4][R10.64] ;  /* 0x000000040a107981 */ /* 0x001f28000c1e1b00 */
[----:B-1----:R-:W5:Y:S01]  /*0580*/  LDG.E.64 R14, desc[UR4][R12.64] ;  /* 0x000000040c0e7981 */ /* 0x002f62000c1e1b00 */
[----:B------:R-:W-:-:S05]  /*0590*/  IADD3 R27, PT, PT, R0, R27, RZ ;  /* 0x0000001b001b7210 */ /* 0x000fca0007ffe0ff */
[C---:B------:R-:W-:Y:S02]  /*05a0*/  IMAD R21, R27.reuse, UR6, R5 ;  /* 0x000000061b157c24 */ /* 0x040fe4000f8e0205 */
[----:B------:R-:W-:Y:S02]  /*05b0*/  IMAD R19, R27, UR6, R4 ;  /* 0x000000061b137c24 */ /* 0x000fe4000f8e0204 */
[----:B------:R-:W-:-:S04]  /*05c0*/  IMAD.WIDE R20, R21, 0x8, R2 ;  /* 0x0000000815147825 */ /* 0x000fc800078e0202 */
[----:B------:R-:W-:Y:S01]  /*05d0*/  IMAD.WIDE R18, R19, 0x8, R2 ;  /* 0x0000000813127825 */ /* 0x000fe200078e0202 */
[----:B----4-:R1:W-:Y:S04]  /*05e0*/  STG.E.64 desc[UR4][R12.64], R16 ;  /* 0x000000100c007986 */ /* 0x0103e8000c101b04 */
[----:B-----5:R1:W-:Y:S04]  /*05f0*/  STG.E.64 desc[UR4][R10.64], R14 ;  /* 0x0000000e0a007986 */ /* 0x0203e8000c101b04 */
[----:B--2---:R-:W2:Y:S04]  /*0600*/  LDG.E.64 R24, desc[UR4][R20.64] ;  /* 0x0000000414187981 */ /* 0x004ea8000c1e1b00 */
[----:B------:R-:W4:Y:S01]  /*0610*/  LDG.E.64 R8, desc[UR4][R18.64] ;  /* 0x0000000412087981 */ /* 0x000f22000c1e1b00 */
[----:B---3--:R-:W-:-:S04]  /*0620*/  IADD3 R7, PT, PT, R0, R27, RZ ;  /* 0x0000001b00077210 */ /* 0x008fc80007ffe0ff */
[----:B------:R-:W-:Y:S01]  /*0630*/  ISETP.GE.AND P0, PT, R7, UR6, PT ;  /* 0x0000000607007c0c */ /* 0x000fe2000bf06270 */
[----:B--2---:R1:W-:Y:S04]  /*0640*/  STG.E.64 desc[UR4][R18.64], R24 ;  /* 0x0000001812007986 */ /* 0x0043e8000c101b04 */
[----:B----4-:R1:W-:Y:S08]  /*0650*/  STG.E.64 desc[UR4][R20.64], R8 ;  /* 0x0000000814007986 */ /* 0x0103f0000c101b04 */
[----:B------:R-:W-:Y:S05]  /*0660*/  @!P0 BRA `(.L_x_715) ;  /* 0xfffffffc00688947 */ /* 0x000fea000383ffff */
[----:B------:R-:W-:Y:S05]  /*0670*/  EXIT ;  /* 0x000000000000794d */ /* 0x000fea0003800000 */
.L_x_716:
        /* <DEDUP_REMOVED lines=16> */
.L_x_728:


//--------------------- .nv.shared._ZN3cub18CUB_300001_SM_10006detail11EmptyKernelIvEEvv --------------------------
	.section	.nv.shared._ZN3cub18CUB_300001_SM_10006detail11EmptyKernelIvEEvv,"aw",@nobits
	.sectionflags	@""
	.align	16
	.zero		1024


//--------------------- .nv.shared.reserved.0     --------------------------
	.section	.nv.shared.reserved.0,"aw",@nobits
	.weak		__nv_reservedSMEM_offset_0_alias
	.size		__nv_reservedSMEM_offset_0_alias, 0, 64
	.other		__nv_reservedSMEM_offset_0_alias,@"STO_CUDA_RESERVED_SHARED STV_DEFAULT"
__nv_reservedSMEM_offset_0_alias:
	.zero		0
	.zero		64


//--------------------- .nv.global                --------------------------
	.section	.nv.global,"aw",@nobits
.nv.global:
	.type		_ZN34_INTERNAL_1c207da5_4_k_cu_afe127a86thrust24THRUST_300001_SM_1000_NS12placeholders2_8E,@object
	.size		_ZN34_INTERNAL_1c207da5_4_k_cu_afe127a86thrust24THRUST_300001_SM_1000_NS12placeholders2_8E,(_ZN34_INTERNAL_1c207da5_4_k_cu_afe127a84cuda3std3__436_GLOBAL__N__1c207da5_4_k_cu_afe127a86ignoreE - _ZN34_INTERNAL_1c207da5_4_k_cu_afe127a86thrust24THRUST_300001_SM_1000_NS12placeholders2_8E)
_ZN34_INTERNAL_1c207da5_4_k_cu_afe127a86thrust24THRUST_300001_SM_1000_NS12placeholders2_8E:
	.zero		1
	.type		_ZN34_INTERNAL_1c207da5_4_k_cu_afe127a84cuda3std3__436_GLOBAL__N__1c207da5_4_k_cu_afe127a86ignoreE,@object
	.size		_ZN34_INTERNAL_1c207da5_4_k_cu_afe127a84cuda3std3__436_GLOBAL__N__1c207da5_4_k_cu_afe127a86ignoreE,(_ZN34_INTERNAL_1c207da5_4_k_cu_afe127a84cuda3std6ranges3__45__cpo4dataE - _ZN34_INTERNAL_1c207da5_4_k_cu_afe127a84cuda3std3__436_GLOBAL__N__1c207da5_4_k_cu_afe127a86ignoreE)
_ZN34_INTERNAL_1c207da5_4_k_cu_afe127a84cuda3std3__436_GLOBAL__N__1c207da5_4_k_cu_afe127a86ignoreE:
	.zero		1
	.type		_ZN34_INTERNAL_1c207da5_4_k_cu_afe127a84cuda3std6ranges3__45__cpo4dataE,@object
	.size		_ZN34_INTERNAL_1c207da5_4_k_cu_afe127a84cuda3std6ranges3__45__cpo4dataE,(_ZN34_INTERNAL_1c207da5_4_k_cu_afe127a86thrust24THRUST_300001_SM_1000_NS6system3cpp3parE - _ZN34_INTERNAL_1c207da5_4_k_cu_afe127a84cuda3std6ranges3__45__cpo4dataE)
_ZN34_INTERNAL_1c207da5_4_k_cu_afe127a84cuda3std6ranges3__45__cpo4dataE:
	.zero		1
	.type		_ZN34_INTERNAL_1c207da5_4_k_cu_afe127a86thrust24THRUST_300001_SM_1000_NS6system3cpp3parE,@object
	.size		_ZN34_INTERNAL_1c207da5_4_k_cu_afe127a86thrust24THRUST_300001_SM_1000_NS6system3cpp3parE,(_ZN34_INTERNAL_1c207da5_4_k_cu_afe127a84cuda3std3__45__cpo5beginE - _ZN34_INTERNAL_1c207da5_4_k_cu_afe127a86thrust24THRUST_300001_SM_1000_NS6system3cpp3parE)
_ZN34_INTERNAL_1c207da5_4_k_cu_afe127a86thrust24THRUST_300001_SM_1000_NS6system3cpp3parE:
	.zero		1
	.type		_ZN34_INTERNAL_1c207da5_4_k_cu_afe127a84cuda3std3__45__cpo5beginE,@object
	.size		_ZN34_INTERNAL_1c207da5_4_k_cu_afe127a84cuda3std3__45__cpo5beginE,(_ZN34_INTERNAL_1c207da5_4_k_cu_afe127a84cuda3std6ranges3__45__cpo5beginE - _ZN34_INTERNAL_1c207da5_4_k_cu_afe127a84cuda3std3__45__cpo5beginE)
_ZN34_INTERNAL_1c207da5_4_k_cu_afe127a84cuda3std3__45__cpo5beginE:
	.zero		1
	.type		_ZN34_INTERNAL_1c207da5_4_k_cu_afe127a84cuda3std6ranges3__45__cpo5beginE,@object
	.size		_ZN34_INTERNAL_1c207da5_4_k_cu_afe127a84cuda3std6ranges3__45__cpo5beginE,(_ZN34_INTERNAL_1c207da5_4_k_cu_afe127a86thrust24THRUST_300001_SM_1000_NS6deviceE - _ZN34_INTERNAL_1c207da5_4_k_cu_afe127a84cuda3std6ranges3__45__cpo5beginE)
_ZN34_INTERNAL_1c207da5_4_k_cu_afe127a84cuda3std6ranges3__45__cpo5beginE:
	.zero		1
	.type		_ZN34_INTERNAL_1c207da5_4_k_cu_afe127a86thrust24THRUST_300001_SM_1000_NS6deviceE,@object
	.size		_ZN34_INTERNAL_1c207da5_4_k_cu_afe127a86thrust24THRUST_300001_SM_1000_NS6deviceE,(_ZN34_INTERNAL_1c207da5_4_k_cu_afe127a84cuda3std3__47nulloptE - _ZN34_INTERNAL_1c207da5_4_k_cu_afe127a86thrust24THRUST_300001_SM_1000_NS6deviceE)
_ZN34_INTERNAL_1c207da5_4_k_cu_afe127a86thrust24THRUST_300001_SM_1000_NS6deviceE:
	.zero		1
	.type		_ZN34_INTERNAL_1c207da5_4_k_cu_afe127a84cuda3std3__47nulloptE,@object
	.size		_ZN34_INTERNAL_1c207da5_4_k_cu_afe127a84cuda3std3__47nulloptE,(_ZN34_INTERNAL_1c207da5_4_k_cu_afe127a84cuda3std6ranges3__45__cpo8distanceE - _ZN34_INTERNAL_1c207da5_4_k_cu_afe127a84cuda3std3__47nulloptE)
_ZN34_INTERNAL_1c207da5_4_k_cu_afe127a84cuda3std3__47nulloptE:
	.zero		1
	.type		_ZN34_INTERNAL_1c207da5_4_k_cu_afe127a84cuda3std6ranges3__45__cpo8distanceE,@object
	.size		_ZN34_INTERNAL_1c207da5_4_k_cu_afe127a84cuda3std6ranges3__45__cpo8distanceE,(_ZN34_INTERNAL_1c207da5_4_k_cu_afe127a86thrust24THRUST_300001_SM_1000_NS12placeholders2_4E - _ZN34_INTERNAL_1c207da5_4_k_cu_afe127a84cuda3std6ranges3__45__cpo8distanceE)
_ZN34_INTERNAL_1c207da5_4_k_cu_afe127a84cuda3std6ranges3__45__cpo8distanceE:
	.zero		1
	.type		_ZN34_INTERNAL_1c207da5_4_k_cu_afe127a86thrust24THRUST_300001_SM_1000_NS12placeholders2_4E,@object
	.size		_ZN34_INTERNAL_1c207da5_4_k_cu_afe127a86thrust24THRUST_300001_SM_1000_NS12placeholders2_4E,(_ZN34_INTERNAL_1c207da5_4_k_cu_afe127a84cuda3std3__45__cpo6rbeginE - _ZN34_INTERNAL_1c207da5_4_k_cu_afe127a86thrust24THRUST_300001_SM_1000_NS12placeholders2_4E)
_ZN34_INTERNAL_1c207da5_4_k_cu_afe127a86thrust24THRUST_300001_SM_1000_NS12placeholders2_4E:
	.zero		1
	.type		_ZN34_INTERNAL_1c207da5_4_k_cu_afe127a84cuda3std3__45__cpo6rbeginE,@object
	.size		_ZN34_INTERNAL_1c207da5_4_k_cu_afe127a84cuda3std3__45__cpo6rbeginE,(_ZN34_INTERNAL_1c207da5_4_k_cu_afe127a84cuda3std6ranges3__45__cpo7advanceE - _ZN34_INTERNAL_1c207da5_4_k_cu_afe127a84cuda3std3__45__cpo6rbeginE)
_ZN34_INTERNAL_1c207da5_4_k_cu_afe127a84cuda3std3__45__cpo6rbeginE:
	.zero		1
	.type		_ZN34_INTERNAL_1c207da5_4_k_cu_afe127a84cuda3std6ranges3__45__cpo7advanceE,@object
	.size		_ZN34_INTERNAL_1c207da5_4_k_cu_afe127a84cuda3std6ranges3__45__cpo7advanceE,(_ZN34_INTERNAL_1c207da5_4_k_cu_afe127a86thrust24THRUST_300001_SM_1000_NS12placeholders3_10E - _ZN34_INTERNAL_1c207da5_4_k_cu_afe127a84cuda3std6ranges3__45__cpo7advanceE)
_ZN34_INTERNAL_1c207da5_4_k_cu_afe127a84cuda3std6ranges3__45__cpo7advanceE:
	.zero		1
	.type		_ZN34_INTERNAL_1c207da5_4_k_cu_afe127a86thrust24THRUST_300001_SM_1000_NS12placeholders3_10E,@object
	.size		_ZN34_INTERNAL_1c207da5_4_k_cu_afe127a86thrust24THRUST_300001_SM_1000_NS12placeholders3_10E,(_ZN34_INTERNAL_1c207da5_4_k_cu_afe127a84cuda3std3__48in_placeE - _ZN34_INTERNAL_1c207da5_4_k_cu_afe127a86thrust24THRUST_300001_SM_1000_NS12placeholders3_10E)
_ZN34_INTERNAL_1c207da5_4_k_cu_afe127a86thrust24THRUST_300001_SM_1000_NS12placeholders3_10E:
	.zero		1
	.type		_ZN34_INTERNAL_1c207da5_4_k_cu_afe127a84cuda3std3__48in_placeE,@object
	.size		_ZN34_INTERNAL_1c207da5_4_k_cu_afe127a84cuda3std3__48in_placeE,(_ZN34_INTERNAL_1c207da5_4_k_cu_afe127a84cuda3std6ranges3__45__cpo4sizeE - _ZN34_INTERNAL_1c207da5_4_k_cu_afe127a84cuda3std3__48in_placeE)
_ZN34_INTERNAL_1c207da5_4_k_cu_afe127a84cuda3std3__48in_placeE:
	.zero		1
	.type		_ZN34_INTERNAL_1c207da5_4_k_cu_afe127a84cuda3std6ranges3__45__cpo4sizeE,@object
	.size		_ZN34_INTERNAL_1c207da5_4_k_cu_afe127a84cuda3std6ranges3__45__cpo4sizeE,(_ZN34_INTERNAL_1c207da5_4_k_cu_afe127a86thrust24THRUST_300001_SM_1000_NS12placeholders2_2E - _ZN34_INTERNAL_1c207da5_4_k_cu_afe127a84cuda3std6ranges3__45__cpo4sizeE)
_ZN34_INTERNAL_1c207da5_4_k_cu_afe127a84cuda3std6ranges3__45__cpo4sizeE:
	.zero		1
	.type		_ZN34_INTERNAL_1c207da5_4_k_cu_afe127a86thrust24THRUST_300001_SM_1000_NS12placeholders2_2E,@object
	.size		_ZN34_INTERNAL_1c207da5_4_k_cu_afe127a86thrust24THRUST_300001_SM_1000_NS12placeholders2_2E,(_ZN34_INTERNAL_1c207da5_4_k_cu_afe127a84cuda3std3__45__cpo6cbeginE - _ZN34_INTERNAL_1c207da5_4_k_cu_afe127a86thrust24THRUST_300001_SM_1000_NS12placeholders2_2E)
_ZN34_INTERNAL_1c207da5_4_k_cu_afe127a86thrust24THRUST_300001_SM_1000_NS12placeholders2_2E:
	.zero		1
	.type		_ZN34_INTERNAL_1c207da5_4_k_cu_afe127a84cuda3std3__45__cpo6cbeginE,@object
	.size		_ZN34_INTERNAL_1c207da5_4_k_cu_afe127a84cuda3std3__45__cpo6cbeginE,(_ZN34_INTERNAL_1c207da5_4_k_cu_afe127a84cuda3std6ranges3__45__cpo6cbeginE - _ZN34_INTERNAL_1c207da5_4_k_cu_afe127a84cuda3std3__45__cpo6cbeginE)
_ZN34_INTERNAL_1c207da5_4_k_cu_afe127a84cuda3std3__45__cpo6cbeginE:
	.zero		1
	.type		_ZN34_INTERNAL_1c207da5_4_k_cu_afe127a84cuda3std6ranges3__45__cpo6cbeginE,@object
	.size		_ZN34_INTERNAL_1c207da5_4_k_cu_afe127a84cuda3std6ranges3__45__cpo6cbeginE,(_ZN34_INTERNAL_1c207da5_4_k_cu_afe127a86thrust24THRUST_300001_SM_1000_NS12placeholders2_6E - _ZN34_INTERNAL_1c207da5_4_k_cu_afe127a84cuda3std6ranges3__45__cpo6cbeginE)
_ZN34_INTERNAL_1c207da5_4_k_cu_afe127a84cuda3std6ranges3__45__cpo6cbeginE:
	.zero		1
	.type		_ZN34_INTERNAL_1c207da5_4_k_cu_afe127a86thrust24THRUST_300001_SM_1000_NS12placeholders2_6E,@object
	.size		_ZN34_INTERNAL_1c207da5_4_k_cu_afe127a86thrust24THRUST_300001_SM_1000_NS12placeholders2_6E,(_ZN34_INTERNAL_1c207da5_4_k_cu_afe127a84cuda3std3__45__cpo7crbeginE - _ZN34_INTERNAL_1c207da5_4_k_cu_afe127a86thrust24THRUST_300001_SM_1000_NS12placeholders2_6E)
_ZN34_INTERNAL_1c207da5_4_k_cu_afe127a86thrust24THRUST_300001_SM_1000_NS12placeholders2_6E:
	.zero		1
	.type		_ZN34_INTERNAL_1c207da5_4_k_cu_afe127a84cuda3std3__45__cpo7crbeginE,@object
	.size		_ZN34_INTERNAL_1c207da5_4_k_cu_afe127a84cuda3std3__45__cpo7crbeginE,(_ZN34_INTERNAL_1c207da5_4_k_cu_afe127a84cuda3std6ranges3__45__cpo4nextE - _ZN34_INTERNAL_1c207da5_4_k_cu_afe127a84cuda3std3__45__cpo7crbeginE)
_ZN34_INTERNAL_1c207da5_4_k_cu_afe127a84cuda3std3__45__cpo7crbeginE:
	.zero		1
	.type		_ZN34_INTERNAL_1c207da5_4_k_cu_afe127a84cuda3std6ranges3__45__cpo4nextE,@object
	.size		_ZN34_INTERNAL_1c207da5_4_k_cu_afe127a84cuda3std6ranges3__45__cpo4nextE,(_ZN34_INTERNAL_1c207da5_4_k_cu_afe127a84cuda3std6ranges3__45__cpo4swapE - _ZN34_INTERNAL_1c207da5_4_k_cu_afe127a84cuda3std6ranges3__45__cpo4nextE)
_ZN34_INTERNAL_1c207da5_4_k_cu_afe127a84cuda3std6ranges3__45__cpo4nextE:
	.zero		1
	.type		_ZN34_INTERNAL_1c207da5_4_k_cu_afe127a84cuda3std6ranges3__45__cpo4swapE,@object
	.size		_ZN34_INTERNAL_1c207da5_4_k_cu_afe127a84cuda3std6ranges3__45__cpo4swapE,(_ZN34_INTERNAL_1c207da5_4_k_cu_afe127a86thrust24THRUST_300001_SM_1000_NS8cuda_cub10par_nosyncE - _ZN34_INTERNAL_1c207da5_4_k_cu_afe127a84cuda3std6ranges3__45__cpo4swapE)
_ZN34_INTERNAL_1c207da5_4_k_cu_afe127a84cuda3std6ranges3__45__cpo4swapE:
	.zero		1
	.type		_ZN34_INTERNAL_1c207da5_4_k_cu_afe127a86thrust24THRUST_300001_SM_1000_NS8cuda_cub10par_nosyncE,@object
	.size		_ZN34_INTERNAL_1c207da5_4_k_cu_afe127a86thrust24THRUST_300001_SM_1000_NS8cuda_cub10par_nosyncE,(_ZN34_INTERNAL_1c207da5_4_k_cu_afe127a86thrust24THRUST_300001_SM_1000_NS3seqE - _ZN34_INTERNAL_1c207da5_4_k_cu_afe127a86thrust24THRUST_300001_SM_1000_NS8cuda_cub10par_nosyncE)
_ZN34_INTERNAL_1c207da5_4_k_cu_afe127a86thrust24THRUST_300001_SM_1000_NS8cuda_cub10par_nosyncE:
	.zero		1
	.type		_ZN34_INTERNAL_1c207da5_4_k_cu_afe127a86thrust24THRUST_300001_SM_1000_NS3seqE,@object
	.size		_ZN34_INTERNAL_1c207da5_4_k_cu_afe127a86thrust24THRUST_300001_SM_1000_NS3seqE,(_ZN34_INTERNAL_1c207da5_4_k_cu_afe127a84cuda3std3__420unreachable_sentinelE - _ZN34_INTERNAL_1c207da5_4_k_cu_afe127a86thrust24THRUST_300001_SM_1000_NS3seqE)
_ZN34_INTERNAL_1c207da5_4_k_cu_afe127a86thrust24THRUST_300001_SM_1000_NS3seqE:
	.zero		1
	.type		_ZN34_INTERNAL_1c207da5_4_k_cu_afe127a84cuda3std3__420unreachable_sentinelE,@object
	.size		_ZN34_INTERNAL_1c207da5_4_k_cu_afe127a84cuda3std3__420unreachable_sentinelE,(_ZN34_INTERNAL_1c207da5_4_k_cu_afe127a84cuda3std6ranges3__45__cpo5ssizeE - _ZN34_INTERNAL_1c207da5_4_k_cu_afe127a84cuda3std3__420unreachable_sentinelE)
_ZN34_INTERNAL_1c207da5_4_k_cu_afe127a84cuda3std3__420unreachable_sentinelE:
	.zero		1
	.type		_ZN34_INTERNAL_1c207da5_4_k_cu_afe127a84cuda3std6ranges3__45__cpo5ssizeE,@object
	.size		_ZN34_INTERNAL_1c207da5_4_k_cu_afe127a84cuda3std6ranges3__45__cpo5ssizeE,(_ZN34_INTERNAL_1c207da5_4_k_cu_afe127a86thrust24THRUST_300001_SM_1000_NS12placeholders2_3E - _ZN34_INTERNAL_1c207da5_4_k_cu_afe127a84cuda3std6ranges3__45__cpo5ssizeE)
_ZN34_INTERNAL_1c207da5_4_k_cu_afe127a84cuda3std6ranges3__45__cpo5ssizeE:
	.zero		1
	.type		_ZN34_INTERNAL_1c207da5_4_k_cu_afe127a86thrust24THRUST_300001_SM_1000_NS12placeholders2_3E,@object
	.size		_ZN34_INTERNAL_1c207da5_4_k_cu_afe127a86thrust24THRUST_300001_SM_1000_NS12placeholders2_3E,(_ZN34_INTERNAL_1c207da5_4_k_cu_afe127a84cuda3std3__45__cpo4cendE - _ZN34_INTERNAL_1c207da5_4_k_cu_afe127a86thrust24THRUST_300001_SM_1000_NS12placeholders2_3E)
_ZN34_INTERNAL_1c207da5_4_k_cu_afe127a86thrust24THRUST_300001_SM_1000_NS12placeholders2_3E:
	.zero		1
	.type		_ZN34_INTERNAL_1c207da5_4_k_cu_afe127a84cuda3std3__45__cpo4cendE,@object
	.size		_ZN34_INTERNAL_1c207da5_4_k_cu_afe127a84cuda3std3__45__cpo4cendE,(_ZN34_INTERNAL_1c207da5_4_k_cu_afe127a84cuda3std6ranges3__45__cpo4cendE - _ZN34_INTERNAL_1c207da5_4_k_cu_afe127a84cuda3std3__45__cpo4cendE)
_ZN34_INTERNAL_1c207da5_4_k_cu_afe127a84cuda3std3__45__cpo4cendE:
	.zero		1
	.type		_ZN34_INTERNAL_1c207da5_4_k_cu_afe127a84cuda3std6ranges3__45__cpo4cendE,@object
	.size		_ZN34_INTERNAL_1c207da5_4_k_cu_afe127a84cuda3std6ranges3__45__cpo4cendE,(_ZN34_INTERNAL_1c207da5_4_k_cu_afe127a86thrust24THRUST_300001_SM_1000_NS12placeholders2_7E - _ZN34_INTERNAL_1c207da5_4_k_cu_afe127a84cuda3std6ranges3__45__cpo4cendE)
_ZN34_INTERNAL_1c207da5_4_k_cu_afe127a84cuda3std6ranges3__45__cpo4cendE:
	.zero		1
	.type		_ZN34_INTERNAL_1c207da5_4_k_cu_afe127a86thrust24THRUST_300001_SM_1000_NS12placeholders2_7E,@object
	.size		_ZN34_INTERNAL_1c207da5_4_k_cu_afe127a86thrust24THRUST_300001_SM_1000_NS12placeholders2_7E,(_ZN34_INTERNAL_1c207da5_4_k_cu_afe127a84cuda3std3__45__cpo5crendE - _ZN34_INTERNAL_1c207da5_4_k_cu_afe127a86thrust24THRUST_300001_SM_1000_NS12placeholders2_7E)
_ZN34_INTERNAL_1c207da5_4_k_cu_afe127a86thrust24THRUST_300001_SM_1000_NS12placeholders2_7E:
	.zero		1
	.type		_ZN34_INTERNAL_1c207da5_4_k_cu_afe127a84cuda3std3__45__cpo5crendE,@object
	.size		_ZN34_INTERNAL_1c207da5_4_k_cu_afe127a84cuda3std3__45__cpo5crendE,(_ZN34_INTERNAL_1c207da5_4_k_cu_afe127a84cuda3std6ranges3__45__cpo4prevE - _ZN34_INTERNAL_1c207da5_4_k_cu_afe127a84cuda3std3__45__cpo5crendE)
_ZN34_INTERNAL_1c207da5_4_k_cu_afe127a84cuda3std3__45__cpo5crendE:
	.zero		1
	.type		_ZN34_INTERNAL_1c207da5_4_k_cu_afe127a84cuda3std6ranges3__45__cpo4prevE,@object
	.size		_ZN34_INTERNAL_1c207da5_4_k_cu_afe127a84cuda3std6ranges3__45__cpo4prevE,(_ZN34_INTERNAL_1c207da5_4_k_cu_afe127a84cuda3std6ranges3__45__cpo9iter_moveE - _ZN34_INTERNAL_1c207da5_4_k_cu_afe127a84cuda3std6ranges3__45__cpo4prevE)
_ZN34_INTERNAL_1c207da5_4_k_cu_afe127a84cuda3std6ranges3__45__cpo4prevE:
	.zero		1
	.type		_ZN34_INTERNAL_1c207da5_4_k_cu_afe127a84cuda3std6ranges3__45__cpo9iter_moveE,@object
	.size		_ZN34_INTERNAL_1c207da5_4_k_cu_afe127a84cuda3std6ranges3__45__cpo9iter_moveE,(_ZN34_INTERNAL_1c207da5_4_k_cu_afe127a86thrust24THRUST_300001_SM_1000_NS6system6detail10sequential3seqE - _ZN34_INTERNAL_1c207da5_4_k_cu_afe127a84cuda3std6ranges3__45__cpo9iter_moveE)
_ZN34_INTERNAL_1c207da5_4_k_cu_afe127a84cuda3std6ranges3__45__cpo9iter_moveE:
	.zero		1
	.type		_ZN34_INTERNAL_1c207da5_4_k_cu_afe127a86thrust24THRUST_300001_SM_1000_NS6system6detail10sequential3seqE,@object
	.size		_ZN34_INTERNAL_1c207da5_4_k_cu_afe127a86thrust24THRUST_300001_SM_1000_NS6system6detail10sequential3seqE,(_ZN34_INTERNAL_1c207da5_4_k_cu_afe127a86thrust24THRUST_300001_SM_1000_NS12placeholders2_9E - _ZN34_INTERNAL_1c207da5_4_k_cu_afe127a86thrust24THRUST_300001_SM_1000_NS6system6detail10sequential3seqE)
_ZN34_INTERNAL_1c207da5_4_k_cu_afe127a86thrust24THRUST_300001_SM_1000_NS6system6detail10sequential3seqE:
	.zero		1
	.type		_ZN34_INTERNAL_1c207da5_4_k_cu_afe127a86thrust24THRUST_300001_SM_1000_NS12placeholders2_9E,@object
	.size		_ZN34_INTERNAL_1c207da5_4_k_cu_afe127a86thrust24THRUST_300001_SM_1000_NS12placeholders2_9E,(_ZN34_INTERNAL_1c207da5_4_k_cu_afe127a84cuda3std3__419piecewise_constructE - _ZN34_INTERNAL_1c207da5_4_k_cu_afe127a86thrust24THRUST_300001_SM_1000_NS12placeholders2_9E)
_ZN34_INTERNAL_1c207da5_4_k_cu_afe127a86thrust24THRUST_300001_SM_1000_NS12placeholders2_9E:
	.zero		1
	.type		_ZN34_INTERNAL_1c207da5_4_k_cu_afe127a84cuda3std3__419piecewise_constructE,@object
	.size		_ZN34_INTERNAL_1c207da5_4_k_cu_afe127a84cuda3std3__419piecewise_constructE,(_ZN34_INTERNAL_1c207da5_4_k_cu_afe127a84cuda3std6ranges3__45__cpo5cdataE - _ZN34_INTERNAL_1c207da5_4_k_cu_afe127a84cuda3std3__419piecewise_constructE)
_ZN34_INTERNAL_1c207da5_4_k_cu_afe127a84cuda3std3__419piecewise_constructE:
	.zero		1
	.type		_ZN34_INTERNAL_1c207da5_4_k_cu_afe127a84cuda3std6ranges3__45__cpo5cdataE,@object
	.size		_ZN34_INTERNAL_1c207da5_4_k_cu_afe127a84cuda3std6ranges3__45__cpo5cdataE,(_ZN34_INTERNAL_1c207da5_4_k_cu_afe127a86thrust24THRUST_300001_SM_1000_NS12placeholders2_1E - _ZN34_INTERNAL_1c207da5_4_k_cu_afe127a84cuda3std6ranges3__45__cpo5cdataE)
_ZN34_INTERNAL_1c207da5_4_k_cu_afe127a84cuda3std6ranges3__45__cpo5cdataE:
	.zero		1
	.type		_ZN34_INTERNAL_1c207da5_4_k_cu_afe127a86thrust24THRUST_300001_SM_1000_NS12placeholders2_1E,@object
	.size		_ZN34_INTERNAL_1c207da5_4_k_cu_afe127a86thrust24THRUST_300001_SM_1000_NS12placeholders2_1E,(_ZN34_INTERNAL_1c207da5_4_k_cu_afe127a84cuda3std3__45__cpo3endE - _ZN34_INTERNAL_1c207da5_4_k_cu_afe127a86thrust24THRUST_300001_SM_1000_NS12placeholders2_1E)
_ZN34_INTERNAL_1c207da5_4_k_cu_afe127a86thrust24THRUST_300001_SM_1000_NS12placeholders2_1E:
	.zero		1
	.type		_ZN34_INTERNAL_1c207da5_4_k_cu_afe127a84cuda3std3__45__cpo3endE,@object
	.size		_ZN34_INTERNAL_1c207da5_4_k_cu_afe127a84cuda3std3__45__cpo3endE,(_ZN34_INTERNAL_1c207da5_4_k_cu_afe127a84cuda3std6ranges3__45__cpo3endE - _ZN34_INTERNAL_1c207da5_4_k_cu_afe127a84cuda3std3__45__cpo3endE)
_ZN34_INTERNAL_1c207da5_4_k_cu_afe127a84cuda3std3__45__cpo3endE:
	.zero		1
	.type		_ZN34_INTERNAL_1c207da5_4_k_cu_afe127a84cuda3std6ranges3__45__cpo3endE,@object
	.size		_ZN34_INTERNAL_1c207da5_4_k_cu_afe127a84cuda3std6ranges3__45__cpo3endE,(_ZN34_INTERNAL_1c207da5_4_k_cu_afe127a86thrust24THRUST_300001_SM_1000_NS12placeholders2_5E - _ZN34_INTERNAL_1c207da5_4_k_cu_afe127a84cuda3std6ranges3__45__cpo3endE)
_ZN34_INTERNAL_1c207da5_4_k_cu_afe127a84cuda3std6ranges3__45__cpo3endE:
	.zero		1
	.type		_ZN34_INTERNAL_1c207da5_4_k_cu_afe127a86thrust24THRUST_300001_SM_1000_NS12placeholders2_5E,@object
	.size		_ZN34_INTERNAL_1c207da5_4_k_cu_afe127a86thrust24THRUST_300001_SM_1000_NS12placeholders2_5E,(_ZN34_INTERNAL_1c207da5_4_k_cu_afe127a84cuda3std3__45__cpo4rendE - _ZN34_INTERNAL_1c207da5_4_k_cu_afe127a86thrust24THRUST_300001_SM_1000_NS12placeholders2_5E)
_ZN34_INTERNAL_1c207da5_4_k_cu_afe127a86thrust24THRUST_300001_SM_1000_NS12placeholders2_5E:
	.zero		1
	.type		_ZN34_INTERNAL_1c207da5_4_k_cu_afe127a84cuda3std3__45__cpo4rendE,@object
	.size		_ZN34_INTERNAL_1c207da5_4_k_cu_afe127a84cuda3std3__45__cpo4rendE,(_ZN34_INTERNAL_1c207da5_4_k_cu_afe127a84cuda3std6ranges3__45__cpo9iter_swapE - _ZN34_INTERNAL_1c207da5_4_k_cu_afe127a84cuda3std3__45__cpo4rendE)
_ZN34_INTERNAL_1c207da5_4_k_cu_afe127a84cuda3std3__45__cpo4rendE:
	.zero		1
	.type		_ZN34_INTERNAL_1c207da5_4_k_cu_afe127a84cuda3std6ranges3__45__cpo9iter_swapE,@object
	.size		_ZN34_INTERNAL_1c207da5_4_k_cu_afe127a84cuda3std6ranges3__45__cpo9iter_swapE,(_ZN34_INTERNAL_1c207da5_4_k_cu_afe127a84cuda3std3__48unexpectE - _ZN34_INTERNAL_1c207da5_4_k_cu_afe127a84cuda3std6ranges3__45__cpo9iter_swapE)
_ZN34_INTERNAL_1c207da5_4_k_cu_afe127a84cuda3std6ranges3__45__cpo9iter_swapE:
	.zero		1
	.type		_ZN34_INTERNAL_1c207da5_4_k_cu_afe127a84cuda3std3__48unexpectE,@object
	.size		_ZN34_INTERNAL_1c207da5_4_k_cu_afe127a84cuda3std3__48unexpectE,(_ZN34_INTERNAL_1c207da5_4_k_cu_afe127a86thrust24THRUST_300001_SM_1000_NS8cuda_cub3parE - _ZN34_INTERNAL_1c207da5_4_k_cu_afe127a84cuda3std3__48unexpectE)
_ZN34_INTERNAL_1c207da5_4_k_cu_afe127a84cuda3std3__48unexpectE:
	.zero		1
	.type		_ZN34_INTERNAL_1c207da5_4_k_cu_afe127a86thrust24THRUST_300001_SM_1000_NS8cuda_cub3parE,@object
	.size		_ZN34_INTERNAL_1c207da5_4_k_cu_afe127a86thrust24THRUST_300001_SM_1000_NS8cuda_cub3parE,(.L_29 - _ZN34_INTERNAL_1c207da5_4_k_cu_afe127a86thrust24THRUST_300001_SM_1000_NS8cuda_cub3parE)
_ZN34_INTERNAL_1c207da5_4_k_cu_afe127a86thrust24THRUST_300001_SM_1000_NS8cuda_cub3parE:
	.zero		1
.L_29:


//--------------------- .nv.shared._ZN6thrust24THRUST_300001_SM_1000_NS8cuda_cub4core6detail13_kernel_agentINS1_8__reduce11ReduceAgentIPN4cuda3std3__45tupleIJdlEEESC_SB_lNS1_9__extrema9arg_max_fIdl10comparatorEEEEJSC_SC_iSG_EEEvDpT0_ --------------------------
	.section	.nv.shared._ZN6thrust24THRUST_300001_SM_1000_NS8cuda_cub4core6detail13_kernel_agentINS1_8__reduce11ReduceAgentIPN4cuda3std3__45tupleIJdlEEESC_SB_lNS1_9__extrema9arg_max_fIdl10comparatorEEEEJSC_SC_iSG_EEEvDpT0_,"aw",@nobits
	.sectionflags	@""
	.align	16
	.zero		1024


//--------------------- .nv.shared._ZN6thrust24THRUST_300001_SM_1000_NS8cuda_cub4core6detail13_kernel_agentINS1_8__reduce10DrainAgentIlEEJN3cub18CUB_300001_SM_10009GridQueueIyEElEEEvDpT0_ --------------------------
	.section	.nv.shared._ZN6thrust24THRUST_300001_SM_1000_NS8cuda_cub4core6detail13_kernel_agentINS1_8__reduce10DrainAgentIlEEJN3cub18CUB_300001_SM_10009GridQueueIyEElEEEvDpT0_,"aw",@nobits
	.sectionflags	@""
	.align	16
	.zero		1024


//--------------------- .nv.shared._ZN6thrust24THRUST_300001_SM_1000_NS8cuda_cub4core6detail13_kernel_agentINS1_8__reduce11ReduceAgentINS0_12zip_iteratorIN4cuda3std3__45tupleIJNS0_10device_ptrIdEENS0_17counting_iteratorIlNS0_11use_defaultESF_SF_EEEEEEEPNSB_IJdlEEESJ_lNS1_9__extrema9arg_max_fIdl10comparatorEEEEJSI_SK_lN3cub18CUB_300001_SM_100013GridEvenShareIlEENSR_9GridQueueIyEESO_EEEvDpT0_ --------------------------
	.section	.nv.shared._ZN6thrust24THRUST_300001_SM_1000_NS8cuda_cub4core6detail13_kernel_agentINS1_8__reduce11ReduceAgentINS0_12zip_iteratorIN4cuda3std3__45tupleIJNS0_10device_ptrIdEENS0_17counting_iteratorIlNS0_11use_defaultESF_SF_EEEEEEEPNSB_IJdlEEESJ_lNS1_9__extrema9arg_max_fIdl10comparatorEEEEJSI_SK_lN3cub18CUB_300001_SM_100013GridEvenShareIlEENSR_9GridQueueIyEESO_EEEvDpT0_,"aw",@nobits
	.sectionflags	@""
	.align	16
	.zero		1024


//--------------------- .nv.shared._ZN6thrust24THRUST_300001_SM_1000_NS8cuda_cub4core6detail13_kernel_agentINS1_8__reduce11ReduceAgentINS0_12zip_iteratorIN4cuda3std3__45tupleIJNS0_10device_ptrIdEENS0_17counting_iteratorIlNS0_11use_defaultESF_SF_EEEEEEEPNSB_IJdlEEESJ_lNS1_9__extrema9arg_max_fIdl10comparatorEEEEJSI_SK_lSO_EEEvDpT0_ --------------------------
	.section	.nv.shared._ZN6thrust24THRUST_300001_SM_1000_NS8cuda_cub4core6detail13_kernel_agentINS1_8__reduce11ReduceAgentINS0_12zip_iteratorIN4cuda3std3__45tupleIJNS0_10device_ptrIdEENS0_17counting_iteratorIlNS0_11use_defaultESF_SF_EEEEEEEPNSB_IJdlEEESJ_lNS1_9__extrema9arg_max_fIdl10comparatorEEEEJSI_SK_lSO_EEEvDpT0_,"aw",@nobits
	.sectionflags	@""
	.align	16
	.zero		1024


//--------------------- .nv.shared._ZN6thrust24THRUST_300001_SM_1000_NS8cuda_cub4core6detail13_kernel_agentINS1_8__reduce11ReduceAgentIPN4cuda3std3__45tupleIJdlEEESC_SB_iNS1_9__extrema9arg_max_fIdl10comparatorEEEEJSC_SC_iSG_EEEvDpT0_ --------------------------
	.section	.nv.shared._ZN6thrust24THRUST_300001_SM_1000_NS8cuda_cub4core6detail13_kernel_agentINS1_8__reduce11ReduceAgentIPN4cuda3std3__45tupleIJdlEEESC_SB_iNS1_9__extrema9arg_max_fIdl10comparatorEEEEJSC_SC_iSG_EEEvDpT0_,"aw",@nobits
	.sectionflags	@""
	.align	16
	.zero		1024


//--------------------- .nv.shared._ZN6thrust24THRUST_300001_SM_1000_NS8cuda_cub4core6detail13_kernel_agentINS1_8__reduce10DrainAgentIiEEJN3cub18CUB_300001_SM_10009GridQueueIjEEiEEEvDpT0_ --------------------------
	.section	.nv.shared._ZN6thrust24THRUST_300001_SM_1000_NS8cuda_cub4core6detail13_kernel_agentINS1_8__reduce10DrainAgentIiEEJN3cub18CUB_300001_SM_10009GridQueueIjEEiEEEvDpT0_,"aw",@nobits
	.sectionflags	@""
	.align	16
	.zero		1024


//--------------------- .nv.shared._ZN6thrust24THRUST_300001_SM_1000_NS8cuda_cub4core6detail13_kernel_agentINS1_8__reduce11ReduceAgentINS0_12zip_iteratorIN4cuda3std3__45tupleIJNS0_10device_ptrIdEENS0_17counting_iteratorIlNS0_11use_defaultESF_SF_EEEEEEEPNSB_IJdlEEESJ_iNS1_9__extrema9arg_max_fIdl10comparatorEEEEJSI_SK_iN3cub18CUB_300001_SM_100013GridEvenShareIiEENSR_9GridQueueIjEESO_EEEvDpT0_ --------------------------
	.section	.nv.shared._ZN6thrust24THRUST_300001_SM_1000_NS8cuda_cub4core6detail13_kernel_agentINS1_8__reduce11ReduceAgentINS0_12zip_iteratorIN4cuda3std3__45tupleIJNS0_10device_ptrIdEENS0_17counting_iteratorIlNS0_11use_defaultESF_SF_EEEEEEEPNSB_IJdlEEESJ_iNS1_9__extrema9arg_max_fIdl10comparatorEEEEJSI_SK_iN3cub18CUB_300001_SM_100013GridEvenShareIiEENSR_9GridQueueIjEESO_EEEvDpT0_,"aw",@nobits
	.sectionflags	@""
	.align	16
	.zero		1024


//--------------------- .nv.shared._ZN6thrust24THRUST_300001_SM_1000_NS8cuda_cub4core6detail13_kernel_agentINS1_8__reduce11ReduceAgentINS0_12zip_iteratorIN4cuda3std3__45tupleIJNS0_10device_ptrIdEENS0_17counting_iteratorIlNS0_11use_defaultESF_SF_EEEEEEEPNSB_IJdlEEESJ_iNS1_9__extrema9arg_max_fIdl10comparatorEEEEJSI_SK_iSO_EEEvDpT0_ --------------------------
	.section	.nv.shared._ZN6thrust24THRUST_300001_SM_1000_NS8cuda_cub4core6detail13_kernel_agentINS1_8__reduce11ReduceAgentINS0_12zip_iteratorIN4cuda3std3__45tupleIJNS0_10device_ptrIdEENS0_17counting_iteratorIlNS0_11use_defaultESF_SF_EEEEEEEPNSB_IJdlEEESJ_iNS1_9__extrema9arg_max_fIdl10comparatorEEEEJSI_SK_iSO_EEEvDpT0_,"aw",@nobits
	.sectionflags	@""
	.align	16
	.zero		1024


//--------------------- .nv.shared._Z9eliminatePdii --------------------------
	.section	.nv.shared._Z9eliminatePdii,"aw",@nobits
	.sectionflags	@""
	.align	16
	.zero		1024


//--------------------- .nv.shared._Z9swap_rowsPdiii --------------------------
	.section	.nv.shared._Z9swap_rowsPdiii,"aw",@nobits
	.sectionflags	@""
	.align	16
	.zero		1024


//--------------------- .nv.constant0._ZN3cub18CUB_300001_SM_10006detail11EmptyKernelIvEEvv --------------------------
	.section	.nv.constant0._ZN3cub18CUB_300001_SM_10006detail11EmptyKernelIvEEvv,"a",@progbits
	.sectionflags	@""
	.align	4
.nv.constant0._ZN3cub18CUB_300001_SM_10006detail11EmptyKernelIvEEvv:
	.zero		896


//--------------------- .nv.constant0._ZN6thrust24THRUST_300001_SM_1000_NS8cuda_cub4core6detail13_kernel_agentINS1_8__reduce11ReduceAgentIPN4cuda3std3__45tupleIJdlEEESC_SB_lNS1_9__extrema9arg_max_fIdl10comparatorEEEEJSC_SC_iSG_EEEvDpT0_ --------------------------
	.section	.nv.constant0._ZN6thrust24THRUST_300001_SM_1000_NS8cuda_cub4core6detail13_kernel_agentINS1_8__reduce11ReduceAgentIPN4cuda3std3__45tupleIJdlEEESC_SB_lNS1_9__extrema9arg_max_fIdl10comparatorEEEEJSC_SC_iSG_EEEvDpT0_,"a",@progbits
	.sectionflags	@""
	.align	4
.nv.constant0._ZN6thrust24THRUST_300001_SM_1000_NS8cuda_cub4core6detail13_kernel_agentINS1_8__reduce11ReduceAgentIPN4cuda3std3__45tupleIJdlEEESC_SB_lNS1_9__extrema9arg_max_fIdl10comparatorEEEEJSC_SC_iSG_EEEvDpT0_:
	.zero		917


//--------------------- .nv.constant0._ZN6thrust24THRUST_300001_SM_1000_NS8cuda_cub4core6detail13_kernel_agentINS1_8__reduce10DrainAgentIlEEJN3cub18CUB_300001_SM_10009GridQueueIyEElEEEvDpT0_ --------------------------
	.section	.nv.constant0._ZN6thrust24THRUST_300001_SM_1000_NS8cuda_cub4core6detail13_kernel_agentINS1_8__reduce10DrainAgentIlEEJN3cub18CUB_300001_SM_10009GridQueueIyEElEEEvDpT0_,"a",@progbits
	.sectionflags	@""
	.align	4
.nv.constant0._ZN6thrust24THRUST_300001_SM_1000_NS8cuda_cub4core6detail13_kernel_agentINS1_8__reduce10DrainAgentIlEEJN3cub18CUB_300001_SM_10009GridQueueIyEElEEEvDpT0_:
	.zero		912


//--------------------- .nv.constant0._ZN6thrust24THRUST_300001_SM_1000_NS8cuda_cub4core6detail13_kernel_agentINS1_8__reduce11ReduceAgentINS0_12zip_iteratorIN4cuda3std3__45tupleIJNS0_10device_ptrIdEENS0_17counting_iteratorIlNS0_11use_defaultESF_SF_EEEEEEEPNSB_IJdlEEESJ_lNS1_9__extrema9arg_max_fIdl10comparatorEEEEJSI_SK_lN3cub18CUB_300001_SM_100013GridEvenShareIlEENSR_9GridQueueIyEESO_EEEvDpT0_ --------------------------
	.section	.nv.constant0._ZN6thrust24THRUST_300001_SM_1000_NS8cuda_cub4core6detail13_kernel_agentINS1_8__reduce11ReduceAgentINS0_12zip_iteratorIN4cuda3std3__45tupleIJNS0_10device_ptrIdEENS0_17counting_iteratorIlNS0_11use_defaultESF_SF_EEEEEEEPNSB_IJdlEEESJ_lNS1_9__extrema9arg_max_fIdl10comparatorEEEEJSI_SK_lN3cub18CUB_300001_SM_100013GridEvenShareIlEENSR_9GridQueueIyEESO_EEEvDpT0_,"a",@progbits
	.sectionflags	@""
	.align	4
.nv.constant0._ZN6thrust24THRUST_300001_SM_1000_NS8cuda_cub4core6detail13_kernel_agentINS1_8__reduce11ReduceAgentINS0_12zip_iteratorIN4cuda3std3__45tupleIJNS0_10device_ptrIdEENS0_17counting_iteratorIlNS0_11use_defaultESF_SF_EEEEEEEPNSB_IJdlEEESJ_lNS1_9__extrema9arg_max_fIdl10comparatorEEEEJSI_SK_lN3cub18CUB_300001_SM_100013GridEvenShareIlEENSR_9GridQueueIyEESO_EEEvDpT0_:
	.zero		1009


//--------------------- .nv.constant0._ZN6thrust24THRUST_300001_SM_1000_NS8cuda_cub4core6detail13_kernel_agentINS1_8__reduce11ReduceAgentINS0_12zip_iteratorIN4cuda3std3__45tupleIJNS0_10device_ptrIdEENS0_17counting_iteratorIlNS0_11use_defaultESF_SF_EEEEEEEPNSB_IJdlEEESJ_lNS1_9__extrema9arg_max_fIdl10comparatorEEEEJSI_SK_lSO_EEEvDpT0_ --------------------------
	.section	.nv.constant0._ZN6thrust24THRUST_300001_SM_1000_NS8cuda_cub4core6detail13_kernel_agentINS1_8__reduce11ReduceAgentINS0_12zip_iteratorIN4cuda3std3__45tupleIJNS0_10device_ptrIdEENS0_17counting_iteratorIlNS0_11use_defaultESF_SF_EEEEEEEPNSB_IJdlEEESJ_lNS1_9__extrema9arg_max_fIdl10comparatorEEEEJSI_SK_lSO_EEEvDpT0_,"a",@progbits
	.sectionflags	@""
	.align	4
.nv.constant0._ZN6thrust24THRUST_300001_SM_1000_NS8cuda_cub4core6detail13_kernel_agentINS1_8__reduce11ReduceAgentINS0_12zip_iteratorIN4cuda3std3__45tupleIJNS0_10device_ptrIdEENS0_17counting_iteratorIlNS0_11use_defaultESF_SF_EEEEEEEPNSB_IJdlEEESJ_lNS1_9__extrema9arg_max_fIdl10comparatorEEEEJSI_SK_lSO_EEEvDpT0_:
	.zero		929


//--------------------- .nv.constant0._ZN6thrust24THRUST_300001_SM_1000_NS8cuda_cub4core6detail13_kernel_agentINS1_8__reduce11ReduceAgentIPN4cuda3std3__45tupleIJdlEEESC_SB_iNS1_9__extrema9arg_max_fIdl10comparatorEEEEJSC_SC_iSG_EEEvDpT0_ --------------------------
	.section	.nv.constant0._ZN6thrust24THRUST_300001_SM_1000_NS8cuda_cub4core6detail13_kernel_agentINS1_8__reduce11ReduceAgentIPN4cuda3std3__45tupleIJdlEEESC_SB_iNS1_9__extrema9arg_max_fIdl10comparatorEEEEJSC_SC_iSG_EEEvDpT0_,"a",@progbits
	.sectionflags	@""
	.align	4
.nv.constant0._ZN6thrust24THRUST_300001_SM_1000_NS8cuda_cub4core6detail13_kernel_agentINS1_8__reduce11ReduceAgentIPN4cuda3std3__45tupleIJdlEEESC_SB_iNS1_9__extrema9arg_max_fIdl10comparatorEEEEJSC_SC_iSG_EEEvDpT0_:
	.zero		917


//--------------------- .nv.constant0._ZN6thrust24THRUST_300001_SM_1000_NS8cuda_cub4core6detail13_kernel_agentINS1_8__reduce10DrainAgentIiEEJN3cub18CUB_300001_SM_10009GridQueueIjEEiEEEvDpT0_ --------------------------
	.section	.nv.constant0._ZN6thrust24THRUST_300001_SM_1000_NS8cuda_cub4core6detail13_kernel_agentINS1_8__reduce10DrainAgentIiEEJN3cub18CUB_300001_SM_10009GridQueueIjEEiEEEvDpT0_,"a",@progbits
	.sectionflags	@""
	.align	4
.nv.constant0._ZN6thrust24THRUST_300001_SM_1000_NS8cuda_cub4core6detail13_kernel_agentINS1_8__reduce10DrainAgentIiEEJN3cub18CUB_300001_SM_10009GridQueueIjEEiEEEvDpT0_:
	.zero		908


//--------------------- .nv.constant0._ZN6thrust24THRUST_300001_SM_1000_NS8cuda_cub4core6detail13_kernel_agentINS1_8__reduce11ReduceAgentINS0_12zip_iteratorIN4cuda3std3__45tupleIJNS0_10device_ptrIdEENS0_17counting_iteratorIlNS0_11use_defaultESF_SF_EEEEEEEPNSB_IJdlEEESJ_iNS1_9__extrema9arg_max_fIdl10comparatorEEEEJSI_SK_iN3cub18CUB_300001_SM_100013GridEvenShareIiEENSR_9GridQueueIjEESO_EEEvDpT0_ --------------------------
	.section	.nv.constant0._ZN6thrust24THRUST_300001_SM_1000_NS8cuda_cub4core6detail13_kernel_agentINS1_8__reduce11ReduceAgentINS0_12zip_iteratorIN4cuda3std3__45tupleIJNS0_10device_ptrIdEENS0_17counting_iteratorIlNS0_11use_defaultESF_SF_EEEEEEEPNSB_IJdlEEESJ_iNS1_9__extrema9arg_max_fIdl10comparatorEEEEJSI_SK_iN3cub18CUB_300001_SM_100013GridEvenShareIiEENSR_9GridQueueIjEESO_EEEvDpT0_,"a",@progbits
	.sectionflags	@""
	.align	4
.nv.constant0._ZN6thrust24THRUST_300001_SM_1000_NS8cuda_cub4core6detail13_kernel_agentINS1_8__reduce11ReduceAgentINS0_12zip_iteratorIN4cuda3std3__45tupleIJNS0_10device_ptrIdEENS0_17counting_iteratorIlNS0_11use_defaultESF_SF_EEEEEEEPNSB_IJdlEEESJ_iNS1_9__extrema9arg_max_fIdl10comparatorEEEEJSI_SK_iN3cub18CUB_300001_SM_100013GridEvenShareIiEENSR_9GridQueueIjEESO_EEEvDpT0_:
	.zero		977


//--------------------- .nv.constant0._ZN6thrust24THRUST_300001_SM_1000_NS8cuda_cub4core6detail13_kernel_agentINS1_8__reduce11ReduceAgentINS0_12zip_iteratorIN4cuda3std3__45tupleIJNS0_10device_ptrIdEENS0_17counting_iteratorIlNS0_11use_defaultESF_SF_EEEEEEEPNSB_IJdlEEESJ_iNS1_9__extrema9arg_max_fIdl10comparatorEEEEJSI_SK_iSO_EEEvDpT0_ --------------------------
	.section	.nv.constant0._ZN6thrust24THRUST_300001_SM_1000_NS8cuda_cub4core6detail13_kernel_agentINS1_8__reduce11ReduceAgentINS0_12zip_iteratorIN4cuda3std3__45tupleIJNS0_10device_ptrIdEENS0_17counting_iteratorIlNS0_11use_defaultESF_SF_EEEEEEEPNSB_IJdlEEESJ_iNS1_9__extrema9arg_max_fIdl10comparatorEEEEJSI_SK_iSO_EEEvDpT0_,"a",@progbits
	.sectionflags	@""
	.align	4
.nv.constant0._ZN6thrust24THRUST_300001_SM_1000_NS8cuda_cub4core6detail13_kernel_agentINS1_8__reduce11ReduceAgentINS0_12zip_iteratorIN4cuda3std3__45tupleIJNS0_10device_ptrIdEENS0_17counting_iteratorIlNS0_11use_defaultESF_SF_EEEEEEEPNSB_IJdlEEESJ_iNS1_9__extrema9arg_max_fIdl10comparatorEEEEJSI_SK_iSO_EEEvDpT0_:
	.zero		925


//--------------------- .nv.constant0._Z9eliminatePdii --------------------------
	.section	.nv.constant0._Z9eliminatePdii,"a",@progbits
	.sectionflags	@""
	.align	4
.nv.constant0._Z9eliminatePdii:
	.zero		912


//--------------------- .nv.constant0._Z9swap_rowsPdiii --------------------------
	.section	.nv.constant0._Z9swap_rowsPdiii,"a",@progbits
	.sectionflags	@""
	.align	4
.nv.constant0._Z9swap_rowsPdiii:
	.zero		916


//--------------------- SYMBOLS --------------------------

	.type		.nv.reservedSmem.offset0,@object
	.size		.nv.reservedSmem.offset0,0x4
	.type		.nv.reservedSmem.cap,@object
	.size		.nv.reservedSmem.cap,0x4
